//
// Generated by NVIDIA NVVM Compiler
//
// Compiler Build ID: CL-36424714
// Cuda compilation tools, release 13.0, V13.0.88
// Based on NVVM 20.0.0
//

.version 9.0
.target sm_100
.address_size 64

	// .globl	_Z15double2bfloat16Pfd
.func  (.param .align 16 .b8 func_retval0[16]) __internal_trig_reduction_slowpathd
(
	.param .b64 __internal_trig_reduction_slowpathd_param_0
)
;
.global .align 8 .b8 __cudart_i2opi_d[144] = {8, 93, 141, 31, 177, 95, 251, 107, 234, 146, 82, 138, 247, 57, 7, 61, 123, 241, 229, 235, 199, 186, 39, 117, 45, 234, 95, 158, 102, 63, 70, 79, 183, 9, 203, 39, 207, 126, 54, 109, 31, 109, 10, 90, 139, 17, 47, 239, 15, 152, 5, 222, 255, 151, 248, 31, 59, 40, 249, 189, 139, 95, 132, 156, 244, 57, 83, 131, 57, 214, 145, 57, 65, 126, 95, 180, 38, 112, 156, 233, 132, 68, 187, 46, 245, 53, 130, 232, 62, 167, 41, 177, 28, 235, 29, 254, 28, 146, 209, 9, 234, 46, 73, 6, 224, 210, 77, 66, 58, 110, 36, 183, 97, 197, 187, 222, 171, 99, 81, 254, 65, 144, 67, 60, 153, 149, 98, 219, 192, 221, 52, 245, 209, 87, 39, 252, 41, 21, 68, 78, 110, 131, 249, 162};
.global .align 16 .b8 __cudart_sin_cos_coeffs[128] = {70, 210, 176, 44, 241, 229, 90, 190, 146, 227, 172, 105, 227, 29, 199, 62, 161, 98, 219, 25, 160, 1, 42, 191, 24, 8, 17, 17, 17, 17, 129, 63, 84, 85, 85, 85, 85, 85, 197, 191, 0, 0, 0, 0, 0, 0, 0, 0, 0, 0, 0, 0, 0, 0, 0, 0, 100, 129, 253, 32, 131, 255, 168, 189, 40, 133, 239, 193, 167, 238, 33, 62, 217, 230, 6, 142, 79, 126, 146, 190, 233, 188, 221, 25, 160, 1, 250, 62, 71, 93, 193, 22, 108, 193, 86, 191, 81, 85, 85, 85, 85, 85, 165, 63, 0, 0, 0, 0, 0, 0, 224, 191, 0, 0, 0, 0, 0, 0, 240, 63};

.visible .entry _Z15double2bfloat16Pfd(
	.param .u64 .ptr .align 1 _Z15double2bfloat16Pfd_param_0,
	.param .f64 _Z15double2bfloat16Pfd_param_1
)
{
	.reg .b16 	%rs<3>;
	.reg .b32 	%f<2>;
	.reg .b64 	%rd<3>;
	.reg .b64 	%fd<2>;

	ld.param.u64 	%rd1, [_Z15double2bfloat16Pfd_param_0];
	ld.param.f64 	%fd1, [_Z15double2bfloat16Pfd_param_1];
	cvta.to.global.u64 	%rd2, %rd1;
	// begin inline asm
	{  cvt.rn.bf16.f64 %rs1, %fd1;}

	// end inline asm
	// begin inline asm
	{ cvt.f32.bf16 %f1, %rs1;}

	// end inline asm
	st.global.f32 	[%rd2], %f1;
	ret;

}
	// .globl	_Z11cylBesselI0Pdd
.visible .entry _Z11cylBesselI0Pdd(
	.param .u64 .ptr .align 1 _Z11cylBesselI0Pdd_param_0,
	.param .f64 _Z11cylBesselI0Pdd_param_1
)
{
	.reg .pred 	%p<5>;
	.reg .b32 	%r<18>;
	.reg .b32 	%f<3>;
	.reg .b64 	%rd<3>;
	.reg .b64 	%fd<80>;

	ld.param.u64 	%rd1, [_Z11cylBesselI0Pdd_param_0];
	ld.param.f64 	%fd10, [_Z11cylBesselI0Pdd_param_1];
	abs.f64 	%fd1, %fd10;
	{
	.reg .b32 %temp; 
	mov.b64 	{%temp, %r4}, %fd1;
	}
	add.s32 	%r5, %r4, -1076238844;
	setp.gt.u32 	%p1, %r5, 127526403;
	@%p1 bra 	$L__BB1_5;
	mul.f64 	%fd2, %fd1, 0d3FE0000000000000;
	fma.rn.f64 	%fd28, %fd2, 0d3FF71547652B82FE, 0d4338000000000000;
	{
	.reg .b32 %temp; 
	mov.b64 	{%r1, %temp}, %fd28;
	}
	mov.f64 	%fd29, 0dC338000000000000;
	add.rn.f64 	%fd30, %fd28, %fd29;
	fma.rn.f64 	%fd31, %fd30, 0dBFE62E42FEFA39EF, %fd2;
	fma.rn.f64 	%fd32, %fd30, 0dBC7ABC9E3B39803F, %fd31;
	fma.rn.f64 	%fd33, %fd32, 0d3E5ADE1569CE2BDF, 0d3E928AF3FCA213EA;
	fma.rn.f64 	%fd34, %fd33, %fd32, 0d3EC71DEE62401315;
	fma.rn.f64 	%fd35, %fd34, %fd32, 0d3EFA01997C89EB71;
	fma.rn.f64 	%fd36, %fd35, %fd32, 0d3F2A01A014761F65;
	fma.rn.f64 	%fd37, %fd36, %fd32, 0d3F56C16C1852B7AF;
	fma.rn.f64 	%fd38, %fd37, %fd32, 0d3F81111111122322;
	fma.rn.f64 	%fd39, %fd38, %fd32, 0d3FA55555555502A1;
	fma.rn.f64 	%fd40, %fd39, %fd32, 0d3FC5555555555511;
	fma.rn.f64 	%fd41, %fd40, %fd32, 0d3FE000000000000B;
	fma.rn.f64 	%fd42, %fd41, %fd32, 0d3FF0000000000000;
	fma.rn.f64 	%fd43, %fd42, %fd32, 0d3FF0000000000000;
	{
	.reg .b32 %temp; 
	mov.b64 	{%r2, %temp}, %fd43;
	}
	{
	.reg .b32 %temp; 
	mov.b64 	{%temp, %r3}, %fd43;
	}
	shl.b32 	%r6, %r1, 20;
	add.s32 	%r7, %r6, %r3;
	mov.b64 	%fd78, {%r2, %r7};
	{
	.reg .b32 %temp; 
	mov.b64 	{%temp, %r8}, %fd2;
	}
	mov.b32 	%f2, %r8;
	abs.f32 	%f1, %f2;
	setp.lt.f32 	%p2, %f1, 0f4086232B;
	@%p2 bra 	$L__BB1_4;
	setp.lt.f64 	%p3, %fd2, 0d0000000000000000;
	add.f64 	%fd44, %fd2, 0d7FF0000000000000;
	selp.f64 	%fd78, 0d0000000000000000, %fd44, %p3;
	setp.geu.f32 	%p4, %f1, 0f40874800;
	@%p4 bra 	$L__BB1_4;
	shr.u32 	%r9, %r1, 31;
	add.s32 	%r10, %r1, %r9;
	shr.s32 	%r11, %r10, 1;
	shl.b32 	%r12, %r11, 20;
	add.s32 	%r13, %r3, %r12;
	mov.b64 	%fd45, {%r2, %r13};
	sub.s32 	%r14, %r1, %r11;
	shl.b32 	%r15, %r14, 20;
	add.s32 	%r16, %r15, 1072693248;
	mov.b32 	%r17, 0;
	mov.b64 	%fd46, {%r17, %r16};
	mul.f64 	%fd78, %fd46, %fd45;
$L__BB1_4:
	rcp.approx.ftz.f64 	%fd47, %fd1;
	neg.f64 	%fd48, %fd1;
	fma.rn.f64 	%fd49, %fd48, %fd47, 0d3FF0000000000000;
	fma.rn.f64 	%fd50, %fd49, %fd49, %fd49;
	fma.rn.f64 	%fd51, %fd50, %fd47, %fd47;
	rsqrt.approx.ftz.f64 	%fd52, %fd1;
	mul.rn.f64 	%fd53, %fd52, %fd52;
	neg.f64 	%fd54, %fd53;
	fma.rn.f64 	%fd55, %fd1, %fd54, 0d3FF0000000000000;
	mul.rn.f64 	%fd56, %fd55, %fd52;
	fma.rn.f64 	%fd57, %fd55, 0d3FD8000000000000, 0d3FE0000000000000;
	fma.rn.f64 	%fd58, %fd57, %fd56, %fd52;
	fma.rn.f64 	%fd59, %fd51, 0d41F2F851FC237B1D, 0d41FFEFDD4FF37461;
	fma.rn.f64 	%fd60, %fd59, %fd51, 0dC1FA8A1907F57F70;
	fma.rn.f64 	%fd61, %fd60, %fd51, 0d41E10B6852851C22;
	fma.rn.f64 	%fd62, %fd61, %fd51, 0dC1B925FC57CCB350;
	fma.rn.f64 	%fd63, %fd62, %fd51, 0d41885261A7176974;
	fma.rn.f64 	%fd64, %fd63, %fd51, 0dC1506BFA24BE44DB;
	fma.rn.f64 	%fd65, %fd64, %fd51, 0d411003CC0DA58B08;
	fma.rn.f64 	%fd66, %fd65, %fd51, 0dC0C6E73AA6A2C47A;
	fma.rn.f64 	%fd67, %fd66, %fd51, 0d40785E17BC10541A;
	fma.rn.f64 	%fd68, %fd67, %fd51, 0dC0216C6690365068;
	fma.rn.f64 	%fd69, %fd68, %fd51, 0d3FD934E08086004C;
	fma.rn.f64 	%fd70, %fd69, %fd51, 0d3FB6AA7C7D428943;
	fma.rn.f64 	%fd71, %fd70, %fd51, 0d3FA6EAC2735A091E;
	fma.rn.f64 	%fd72, %fd71, %fd51, 0d3F9DEBAA90561E71;
	fma.rn.f64 	%fd73, %fd72, %fd51, 0d3F9CB94DDFD23F70;
	fma.rn.f64 	%fd74, %fd73, %fd51, 0d3FA9884533D30179;
	fma.rn.f64 	%fd75, %fd74, %fd51, 0d3FD9884533D43657;
	mul.f64 	%fd76, %fd58, %fd75;
	mul.f64 	%fd77, %fd76, %fd78;
	mul.f64 	%fd79, %fd78, %fd77;
	bra.uni 	$L__BB1_6;
$L__BB1_5:
	mul.f64 	%fd11, %fd10, %fd10;
	fma.rn.f64 	%fd12, %fd11, 0d37D4D7F592957DA6, 0d3858C41D50AB516F;
	fma.rn.f64 	%fd13, %fd12, %fd11, 0d39095DDA3F2C417B;
	fma.rn.f64 	%fd14, %fd13, %fd11, 0d39A367189A01363E;
	fma.rn.f64 	%fd15, %fd14, %fd11, 0d3A3E90745678B866;
	fma.rn.f64 	%fd16, %fd15, %fd11, 0d3AD416D14FA3A4BD;
	fma.rn.f64 	%fd17, %fd16, %fd11, 0d3B669D021FDE720E;
	fma.rn.f64 	%fd18, %fd17, %fd11, 0d3BF5601014E95430;
	fma.rn.f64 	%fd19, %fd18, %fd11, 0d3C80B313C0325230;
	fma.rn.f64 	%fd20, %fd19, %fd11, 0d3D0522A42FFEF890;
	fma.rn.f64 	%fd21, %fd20, %fd11, 0d3D8522A440809476;
	fma.rn.f64 	%fd22, %fd21, %fd11, 0d3E002E85C07BA843;
	fma.rn.f64 	%fd23, %fd22, %fd11, 0d3E723456789B9DE8;
	fma.rn.f64 	%fd24, %fd23, %fd11, 0d3EDC71C71C71B63C;
	fma.rn.f64 	%fd25, %fd24, %fd11, 0d3F3C71C71C71C7C2;
	fma.rn.f64 	%fd26, %fd25, %fd11, 0d3F8FFFFFFFFFFFFB;
	fma.rn.f64 	%fd27, %fd26, %fd11, 0d3FD0000000000000;
	fma.rn.f64 	%fd79, %fd27, %fd11, 0d3FF0000000000000;
$L__BB1_6:
	cvta.to.global.u64 	%rd2, %rd1;
	st.global.f64 	[%rd2], %fd79;
	ret;

}
	// .globl	_Z11cylBesselI1Pdd
.visible .entry _Z11cylBesselI1Pdd(
	.param .u64 .ptr .align 1 _Z11cylBesselI1Pdd_param_0,
	.param .f64 _Z11cylBesselI1Pdd_param_1
)
{
	.reg .pred 	%p<5>;
	.reg .b32 	%r<18>;
	.reg .b32 	%f<3>;
	.reg .b64 	%rd<3>;
	.reg .b64 	%fd<82>;

	ld.param.u64 	%rd1, [_Z11cylBesselI1Pdd_param_0];
	ld.param.f64 	%fd10, [_Z11cylBesselI1Pdd_param_1];
	abs.f64 	%fd1, %fd10;
	{
	.reg .b32 %temp; 
	mov.b64 	{%temp, %r4}, %fd1;
	}
	add.s32 	%r5, %r4, -1076232192;
	setp.gt.u32 	%p1, %r5, 127533055;
	@%p1 bra 	$L__BB2_5;
	mul.f64 	%fd2, %fd1, 0d3FE0000000000000;
	fma.rn.f64 	%fd29, %fd2, 0d3FF71547652B82FE, 0d4338000000000000;
	{
	.reg .b32 %temp; 
	mov.b64 	{%r1, %temp}, %fd29;
	}
	mov.f64 	%fd30, 0dC338000000000000;
	add.rn.f64 	%fd31, %fd29, %fd30;
	fma.rn.f64 	%fd32, %fd31, 0dBFE62E42FEFA39EF, %fd2;
	fma.rn.f64 	%fd33, %fd31, 0dBC7ABC9E3B39803F, %fd32;
	fma.rn.f64 	%fd34, %fd33, 0d3E5ADE1569CE2BDF, 0d3E928AF3FCA213EA;
	fma.rn.f64 	%fd35, %fd34, %fd33, 0d3EC71DEE62401315;
	fma.rn.f64 	%fd36, %fd35, %fd33, 0d3EFA01997C89EB71;
	fma.rn.f64 	%fd37, %fd36, %fd33, 0d3F2A01A014761F65;
	fma.rn.f64 	%fd38, %fd37, %fd33, 0d3F56C16C1852B7AF;
	fma.rn.f64 	%fd39, %fd38, %fd33, 0d3F81111111122322;
	fma.rn.f64 	%fd40, %fd39, %fd33, 0d3FA55555555502A1;
	fma.rn.f64 	%fd41, %fd40, %fd33, 0d3FC5555555555511;
	fma.rn.f64 	%fd42, %fd41, %fd33, 0d3FE000000000000B;
	fma.rn.f64 	%fd43, %fd42, %fd33, 0d3FF0000000000000;
	fma.rn.f64 	%fd44, %fd43, %fd33, 0d3FF0000000000000;
	{
	.reg .b32 %temp; 
	mov.b64 	{%r2, %temp}, %fd44;
	}
	{
	.reg .b32 %temp; 
	mov.b64 	{%temp, %r3}, %fd44;
	}
	shl.b32 	%r6, %r1, 20;
	add.s32 	%r7, %r6, %r3;
	mov.b64 	%fd80, {%r2, %r7};
	{
	.reg .b32 %temp; 
	mov.b64 	{%temp, %r8}, %fd2;
	}
	mov.b32 	%f2, %r8;
	abs.f32 	%f1, %f2;
	setp.lt.f32 	%p2, %f1, 0f4086232B;
	@%p2 bra 	$L__BB2_4;
	setp.lt.f64 	%p3, %fd2, 0d0000000000000000;
	add.f64 	%fd45, %fd2, 0d7FF0000000000000;
	selp.f64 	%fd80, 0d0000000000000000, %fd45, %p3;
	setp.geu.f32 	%p4, %f1, 0f40874800;
	@%p4 bra 	$L__BB2_4;
	shr.u32 	%r9, %r1, 31;
	add.s32 	%r10, %r1, %r9;
	shr.s32 	%r11, %r10, 1;
	shl.b32 	%r12, %r11, 20;
	add.s32 	%r13, %r3, %r12;
	mov.b64 	%fd46, {%r2, %r13};
	sub.s32 	%r14, %r1, %r11;
	shl.b32 	%r15, %r14, 20;
	add.s32 	%r16, %r15, 1072693248;
	mov.b32 	%r17, 0;
	mov.b64 	%fd47, {%r17, %r16};
	mul.f64 	%fd80, %fd47, %fd46;
$L__BB2_4:
	rcp.approx.ftz.f64 	%fd48, %fd1;
	neg.f64 	%fd49, %fd1;
	fma.rn.f64 	%fd50, %fd49, %fd48, 0d3FF0000000000000;
	fma.rn.f64 	%fd51, %fd50, %fd50, %fd50;
	fma.rn.f64 	%fd52, %fd51, %fd48, %fd48;
	rsqrt.approx.ftz.f64 	%fd53, %fd1;
	mul.rn.f64 	%fd54, %fd53, %fd53;
	neg.f64 	%fd55, %fd54;
	fma.rn.f64 	%fd56, %fd1, %fd55, 0d3FF0000000000000;
	mul.rn.f64 	%fd57, %fd56, %fd53;
	fma.rn.f64 	%fd58, %fd56, 0d3FD8000000000000, 0d3FE0000000000000;
	fma.rn.f64 	%fd59, %fd58, %fd57, %fd53;
	fma.rn.f64 	%fd60, %fd52, 0d41D8729DA7E5A092, 0dC20A9923A6810426;
	fma.rn.f64 	%fd61, %fd60, %fd52, 0d42015D3DB3C5FFE0;
	fma.rn.f64 	%fd62, %fd61, %fd52, 0dC1E4D2D89A3913C1;
	fma.rn.f64 	%fd63, %fd62, %fd52, 0d41BDCDFF9B080398;
	fma.rn.f64 	%fd64, %fd63, %fd52, 0dC18C5F2E01FB2FF9;
	fma.rn.f64 	%fd65, %fd64, %fd52, 0d4152FCFB5FD54150;
	fma.rn.f64 	%fd66, %fd65, %fd52, 0dC1126D4CD831FC06;
	fma.rn.f64 	%fd67, %fd66, %fd52, 0d40CA49ABC2CAD407;
	fma.rn.f64 	%fd68, %fd67, %fd52, 0dC07BF09A8D0B4BCF;
	fma.rn.f64 	%fd69, %fd68, %fd52, 0d4023F8F8F6F26890;
	fma.rn.f64 	%fd70, %fd69, %fd52, 0dBFDD6E31961ECE73;
	fma.rn.f64 	%fd71, %fd70, %fd52, 0dBFBBBDC121C5123B;
	fma.rn.f64 	%fd72, %fd71, %fd52, 0dBFAD76AACF55FC53;
	fma.rn.f64 	%fd73, %fd72, %fd52, 0dBFA4F1C4FF86494B;
	fma.rn.f64 	%fd74, %fd73, %fd52, 0dBFA7EFC0E3C7167E;
	fma.rn.f64 	%fd75, %fd74, %fd52, 0dBFC32633E6DECF48;
	fma.rn.f64 	%fd76, %fd75, %fd52, 0d3FD9884533D43649;
	mul.rn.f64 	%fd77, %fd76, %fd59;
	mul.rn.f64 	%fd78, %fd77, %fd80;
	mul.rn.f64 	%fd79, %fd78, %fd80;
	copysign.f64 	%fd81, %fd10, %fd79;
	bra.uni 	$L__BB2_6;
$L__BB2_5:
	mul.rn.f64 	%fd11, %fd10, %fd10;
	fma.rn.f64 	%fd12, %fd11, 0d38268D52E367973F, 0d38A76B71C28918B0;
	fma.rn.f64 	%fd13, %fd12, %fd11, 0d3958082FE6606ACB;
	fma.rn.f64 	%fd14, %fd13, %fd11, 0d39F0EC04908E2753;
	fma.rn.f64 	%fd15, %fd14, %fd11, 0d3A88D983808A730D;
	fma.rn.f64 	%fd16, %fd15, %fd11, 0d3B1E21624AF0555A;
	fma.rn.f64 	%fd17, %fd16, %fd11, 0d3BAF18024073231E;
	fma.rn.f64 	%fd18, %fd17, %fd11, 0d3C3AB810D07C53A4;
	fma.rn.f64 	%fd19, %fd18, %fd11, 0d3CC2C97677FAB629;
	fma.rn.f64 	%fd20, %fd19, %fd11, 0d3D4522A42918D8A1;
	fma.rn.f64 	%fd21, %fd20, %fd11, 0d3DC27E4FB8F617FC;
	fma.rn.f64 	%fd22, %fd21, %fd11, 0d3E3845C8A0ABD799;
	fma.rn.f64 	%fd23, %fd22, %fd11, 0d3EA6C16C16C369A2;
	fma.rn.f64 	%fd24, %fd23, %fd11, 0d3F0C71C71C71A4B2;
	fma.rn.f64 	%fd25, %fd24, %fd11, 0d3F65555555555681;
	fma.rn.f64 	%fd26, %fd25, %fd11, 0d3FAFFFFFFFFFFFF1;
	mul.rn.f64 	%fd27, %fd26, %fd11;
	mul.f64 	%fd28, %fd10, 0d3FE0000000000000;
	fma.rn.f64 	%fd81, %fd10, %fd27, %fd28;
$L__BB2_6:
	cvta.to.global.u64 	%rd2, %rd1;
	st.global.f64 	[%rd2], %fd81;
	ret;

}
	// .globl	_Z8_erfcinvPdd
.visible .entry _Z8_erfcinvPdd(
	.param .u64 .ptr .align 1 _Z8_erfcinvPdd_param_0,
	.param .f64 _Z8_erfcinvPdd_param_1
)
{
	.reg .pred 	%p<11>;
	.reg .b32 	%r<47>;
	.reg .b32 	%f<2>;
	.reg .b64 	%rd<3>;
	.reg .b64 	%fd<179>;

	ld.param.u64 	%rd1, [_Z8_erfcinvPdd_param_0];
	ld.param.f64 	%fd18, [_Z8_erfcinvPdd_param_1];
	neg.f64 	%fd1, %fd18;
	mov.f64 	%fd19, 0d4000000000000000;
	add.rn.f64 	%fd2, %fd19, %fd1;
	setp.ltu.f64 	%p1, %fd18, 0d3F4FA4D2AD8F904D;
	setp.gtu.f64 	%p2, %fd18, 0d3FFFFC0B65AA4E0E;
	or.pred  	%p3, %p1, %p2;
	@%p3 bra 	$L__BB3_2;
	mul.rn.f64 	%fd119, %fd2, %fd18;
	{
	.reg .b32 %temp; 
	mov.b64 	{%temp, %r34}, %fd119;
	}
	{
	.reg .b32 %temp; 
	mov.b64 	{%r35, %temp}, %fd119;
	}
	shr.u32 	%r36, %r34, 20;
	and.b32  	%r37, %r36, 2046;
	add.s32 	%r38, %r37, 2147482626;
	mov.b32 	%r39, 1127219200;
	mov.b64 	%fd120, {%r38, %r39};
	mov.b32 	%r40, -2147483648;
	mov.b64 	%fd121, {%r40, %r39};
	sub.f64 	%fd122, %fd120, %fd121;
	and.b32  	%r41, %r34, -2145386497;
	or.b32  	%r42, %r41, 1071644672;
	mov.b64 	%fd123, {%r35, %r42};
	add.f64 	%fd124, %fd123, 0dBFF0000000000000;
	add.f64 	%fd125, %fd123, 0d3FF0000000000000;
	rcp.approx.ftz.f64 	%fd126, %fd125;
	neg.f64 	%fd127, %fd125;
	fma.rn.f64 	%fd128, %fd127, %fd126, 0d3FF0000000000000;
	fma.rn.f64 	%fd129, %fd128, %fd128, %fd128;
	fma.rn.f64 	%fd130, %fd129, %fd126, %fd126;
	mul.f64 	%fd131, %fd124, %fd130;
	fma.rn.f64 	%fd132, %fd131, 0dC000000000000000, %fd124;
	neg.f64 	%fd133, %fd131;
	fma.rn.f64 	%fd134, %fd133, %fd124, %fd132;
	fma.rn.f64 	%fd135, %fd134, %fd130, %fd131;
	mul.f64 	%fd136, %fd135, %fd135;
	fma.rn.f64 	%fd137, %fd136, 0d3FB5C5C218C775C9, 0d3FA55CF59CDC5D89;
	fma.rn.f64 	%fd138, %fd137, %fd136, 0d3FAEFD18CF6EBB9C;
	fma.rn.f64 	%fd139, %fd138, %fd136, 0d3FB10682EDCB8D1B;
	fma.rn.f64 	%fd140, %fd139, %fd136, 0d3FB3B1DD3AC7FC96;
	fma.rn.f64 	%fd141, %fd140, %fd136, 0d3FB745CB459B54A6;
	fma.rn.f64 	%fd142, %fd141, %fd136, 0d3FBC71C741A0669F;
	fma.rn.f64 	%fd143, %fd142, %fd136, 0d3FC249249209112E;
	fma.rn.f64 	%fd144, %fd143, %fd136, 0d3FC99999999A06C1;
	fma.rn.f64 	%fd145, %fd144, %fd136, 0d3FD5555555555535;
	mul.f64 	%fd146, %fd136, %fd145;
	fma.rn.f64 	%fd147, %fd146, %fd135, %fd135;
	add.f64 	%fd148, %fd147, %fd147;
	fma.rn.f64 	%fd149, %fd122, 0d3FE62E42FEFA39EF, %fd148;
	mov.f64 	%fd150, 0dC009000000000000;
	sub.f64 	%fd151, %fd150, %fd149;
	fma.rn.f64 	%fd152, %fd151, 0dBBB135D2E746E627, 0dBC08DDF93324D327;
	fma.rn.f64 	%fd153, %fd152, %fd151, 0d3C37B83EEF0B7C9F;
	fma.rn.f64 	%fd154, %fd153, %fd151, 0d3C69BA72CD589B91;
	fma.rn.f64 	%fd155, %fd154, %fd151, 0dBCA33689090A6B96;
	fma.rn.f64 	%fd156, %fd155, %fd151, 0d3C782E11898132E0;
	fma.rn.f64 	%fd157, %fd156, %fd151, 0d3CFDE4ACFD9E26BA;
	fma.rn.f64 	%fd158, %fd157, %fd151, 0dBD26D33EED66C487;
	fma.rn.f64 	%fd159, %fd158, %fd151, 0dBD36F2167040D8E2;
	fma.rn.f64 	%fd160, %fd159, %fd151, 0d3D872A22C2D77E20;
	fma.rn.f64 	%fd161, %fd160, %fd151, 0dBDAC8859C4E5C0AF;
	fma.rn.f64 	%fd162, %fd161, %fd151, 0dBDCDC583D118A561;
	fma.rn.f64 	%fd163, %fd162, %fd151, 0d3E120F47CCF46B3C;
	fma.rn.f64 	%fd164, %fd163, %fd151, 0dBE31A9E38DC84D60;
	fma.rn.f64 	%fd165, %fd164, %fd151, 0dBE5F36CD6D3D46A9;
	fma.rn.f64 	%fd166, %fd165, %fd151, 0d3E9C6B4F5D03B787;
	fma.rn.f64 	%fd167, %fd166, %fd151, 0dBEB6E8A5434AE8A2;
	fma.rn.f64 	%fd168, %fd167, %fd151, 0dBEED1D1F7B8736F6;
	fma.rn.f64 	%fd169, %fd168, %fd151, 0d3F2879C2A212F024;
	fma.rn.f64 	%fd170, %fd169, %fd151, 0dBF4845769484FCA8;
	fma.rn.f64 	%fd171, %fd170, %fd151, 0dBF78B6C33114F909;
	fma.rn.f64 	%fd172, %fd171, %fd151, 0d3FCEBD80D9B13E28;
	fma.rn.f64 	%fd173, %fd172, %fd151, 0d3FFA755E7C99AE86;
	fma.rn.f64 	%fd178, %fd173, %fd1, %fd173;
	bra.uni 	$L__BB3_13;
$L__BB3_2:
	{
	.reg .b32 %temp; 
	mov.b64 	{%temp, %r1}, %fd18;
	}
	setp.gt.s32 	%p4, %r1, 1072693247;
	selp.f64 	%fd174, %fd2, %fd18, %p4;
	{
	.reg .b32 %temp; 
	mov.b64 	{%temp, %r43}, %fd174;
	}
	mov.b32 	%f1, %r43;
	setp.ltu.f32 	%p5, %f1, 0f2B2BFF2F;
	@%p5 bra 	$L__BB3_4;
	{
	.reg .b32 %temp; 
	mov.b64 	{%r12, %temp}, %fd174;
	}
	shr.u32 	%r13, %r43, 20;
	and.b32  	%r14, %r13, 2046;
	add.s32 	%r15, %r14, 2147482626;
	mov.b32 	%r16, 1127219200;
	mov.b64 	%fd20, {%r15, %r16};
	mov.b32 	%r17, -2147483648;
	mov.b64 	%fd21, {%r17, %r16};
	sub.f64 	%fd22, %fd20, %fd21;
	and.b32  	%r18, %r43, -2145386497;
	or.b32  	%r19, %r18, 1071644672;
	mov.b64 	%fd23, {%r12, %r19};
	add.f64 	%fd24, %fd23, 0dBFF0000000000000;
	add.f64 	%fd25, %fd23, 0d3FF0000000000000;
	rcp.approx.ftz.f64 	%fd26, %fd25;
	neg.f64 	%fd27, %fd25;
	fma.rn.f64 	%fd28, %fd27, %fd26, 0d3FF0000000000000;
	fma.rn.f64 	%fd29, %fd28, %fd28, %fd28;
	fma.rn.f64 	%fd30, %fd29, %fd26, %fd26;
	mul.f64 	%fd31, %fd24, %fd30;
	fma.rn.f64 	%fd32, %fd31, 0dC000000000000000, %fd24;
	neg.f64 	%fd33, %fd31;
	fma.rn.f64 	%fd34, %fd33, %fd24, %fd32;
	fma.rn.f64 	%fd35, %fd34, %fd30, %fd31;
	mul.f64 	%fd36, %fd35, %fd35;
	fma.rn.f64 	%fd37, %fd36, 0d3FB5C5C218C775C9, 0d3FA55CF59CDC5D89;
	fma.rn.f64 	%fd38, %fd37, %fd36, 0d3FAEFD18CF6EBB9C;
	fma.rn.f64 	%fd39, %fd38, %fd36, 0d3FB10682EDCB8D1B;
	fma.rn.f64 	%fd40, %fd39, %fd36, 0d3FB3B1DD3AC7FC96;
	fma.rn.f64 	%fd41, %fd40, %fd36, 0d3FB745CB459B54A6;
	fma.rn.f64 	%fd42, %fd41, %fd36, 0d3FBC71C741A0669F;
	fma.rn.f64 	%fd43, %fd42, %fd36, 0d3FC249249209112E;
	fma.rn.f64 	%fd44, %fd43, %fd36, 0d3FC99999999A06C1;
	fma.rn.f64 	%fd45, %fd44, %fd36, 0d3FD5555555555535;
	mul.f64 	%fd46, %fd36, %fd45;
	fma.rn.f64 	%fd47, %fd46, %fd35, %fd35;
	add.f64 	%fd48, %fd47, %fd47;
	fma.rn.f64 	%fd49, %fd22, 0d3FE62E42FEFA39EF, %fd48;
	neg.f64 	%fd50, %fd49;
	rsqrt.approx.ftz.f64 	%fd51, %fd50;
	mul.rn.f64 	%fd52, %fd51, %fd51;
	fma.rn.f64 	%fd53, %fd49, %fd52, 0d3FF0000000000000;
	fma.rn.f64 	%fd54, %fd53, 0d3FD8000000000000, 0d3FE0000000000000;
	mul.rn.f64 	%fd55, %fd53, %fd51;
	fma.rn.f64 	%fd56, %fd54, %fd55, %fd51;
	fma.rn.f64 	%fd57, %fd56, 0d3FEBE9222591AFAB, 0d4000A0E7333839AA;
	fma.rn.f64 	%fd58, %fd57, %fd56, 0d4008768CF7E57D5C;
	fma.rn.f64 	%fd59, %fd58, %fd56, 0d400B77E7E28DA583;
	fma.rn.f64 	%fd60, %fd59, %fd56, 0d3FF34F26A4F99CF9;
	fma.rn.f64 	%fd61, %fd60, %fd56, 0d3FC1F674ADB019ED;
	fma.rn.f64 	%fd62, %fd61, %fd56, 0d3F75DDAE9506431D;
	fma.rn.f64 	%fd63, %fd62, %fd56, 0d3F0ADA49AA32489C;
	add.f64 	%fd64, %fd56, 0d4001E90FF51C2197;
	fma.rn.f64 	%fd65, %fd64, %fd56, 0d40111EA3A7CF3820;
	fma.rn.f64 	%fd66, %fd65, %fd56, 0d4011A0E4A4749594;
	fma.rn.f64 	%fd67, %fd66, %fd56, 0d400D4E977D38C14D;
	fma.rn.f64 	%fd68, %fd67, %fd56, 0d3FF37FD567EC0D5F;
	fma.rn.f64 	%fd69, %fd68, %fd56, 0d3FC1FB9D7F676033;
	fma.rn.f64 	%fd70, %fd69, %fd56, 0d3F75DDCDF98946E4;
	fma.rn.f64 	%fd71, %fd70, %fd56, 0d3F0ADA42D79D8DBB;
	mul.f64 	%fd72, %fd56, %fd71;
	div.rn.f64 	%fd177, %fd63, %fd72;
	bra.uni 	$L__BB3_12;
$L__BB3_4:
	{
	.reg .b32 %temp; 
	mov.b64 	{%r44, %temp}, %fd174;
	}
	setp.gt.s32 	%p6, %r43, 1048575;
	mov.b32 	%r45, -1023;
	@%p6 bra 	$L__BB3_6;
	mul.f64 	%fd174, %fd174, 0d4350000000000000;
	{
	.reg .b32 %temp; 
	mov.b64 	{%temp, %r43}, %fd174;
	}
	{
	.reg .b32 %temp; 
	mov.b64 	{%r44, %temp}, %fd174;
	}
	mov.b32 	%r45, -1077;
$L__BB3_6:
	add.s32 	%r22, %r43, -1;
	setp.gt.u32 	%p7, %r22, 2146435070;
	@%p7 bra 	$L__BB3_10;
	shr.u32 	%r25, %r43, 20;
	add.s32 	%r46, %r45, %r25;
	and.b32  	%r26, %r43, 1048575;
	or.b32  	%r27, %r26, 1072693248;
	mov.b64 	%fd175, {%r44, %r27};
	setp.lt.u32 	%p9, %r27, 1073127583;
	@%p9 bra 	$L__BB3_9;
	{
	.reg .b32 %temp; 
	mov.b64 	{%r28, %temp}, %fd175;
	}
	{
	.reg .b32 %temp; 
	mov.b64 	{%temp, %r29}, %fd175;
	}
	add.s32 	%r30, %r29, -1048576;
	mov.b64 	%fd175, {%r28, %r30};
	add.s32 	%r46, %r46, 1;
$L__BB3_9:
	add.f64 	%fd74, %fd175, 0dBFF0000000000000;
	add.f64 	%fd75, %fd175, 0d3FF0000000000000;
	rcp.approx.ftz.f64 	%fd76, %fd75;
	neg.f64 	%fd77, %fd75;
	fma.rn.f64 	%fd78, %fd77, %fd76, 0d3FF0000000000000;
	fma.rn.f64 	%fd79, %fd78, %fd78, %fd78;
	fma.rn.f64 	%fd80, %fd79, %fd76, %fd76;
	mul.f64 	%fd81, %fd74, %fd80;
	fma.rn.f64 	%fd82, %fd74, %fd80, %fd81;
	mul.f64 	%fd83, %fd82, %fd82;
	fma.rn.f64 	%fd84, %fd83, 0d3EB1380B3AE80F1E, 0d3ED0EE258B7A8B04;
	fma.rn.f64 	%fd85, %fd84, %fd83, 0d3EF3B2669F02676F;
	fma.rn.f64 	%fd86, %fd85, %fd83, 0d3F1745CBA9AB0956;
	fma.rn.f64 	%fd87, %fd86, %fd83, 0d3F3C71C72D1B5154;
	fma.rn.f64 	%fd88, %fd87, %fd83, 0d3F624924923BE72D;
	fma.rn.f64 	%fd89, %fd88, %fd83, 0d3F8999999999A3C4;
	fma.rn.f64 	%fd90, %fd89, %fd83, 0d3FB5555555555554;
	sub.f64 	%fd91, %fd74, %fd82;
	add.f64 	%fd92, %fd91, %fd91;
	neg.f64 	%fd93, %fd82;
	fma.rn.f64 	%fd94, %fd93, %fd74, %fd92;
	mul.f64 	%fd95, %fd80, %fd94;
	mul.f64 	%fd96, %fd83, %fd90;
	fma.rn.f64 	%fd97, %fd96, %fd82, %fd95;
	xor.b32  	%r31, %r46, -2147483648;
	mov.b32 	%r32, 1127219200;
	mov.b64 	%fd98, {%r31, %r32};
	mov.b32 	%r33, -2147483648;
	mov.b64 	%fd99, {%r33, %r32};
	sub.f64 	%fd100, %fd98, %fd99;
	fma.rn.f64 	%fd101, %fd100, 0d3FE62E42FEFA39EF, %fd82;
	fma.rn.f64 	%fd102, %fd100, 0dBFE62E42FEFA39EF, %fd101;
	sub.f64 	%fd103, %fd102, %fd82;
	sub.f64 	%fd104, %fd97, %fd103;
	fma.rn.f64 	%fd105, %fd100, 0d3C7ABC9E3B39803F, %fd104;
	add.f64 	%fd176, %fd101, %fd105;
	bra.uni 	$L__BB3_11;
$L__BB3_10:
	fma.rn.f64 	%fd73, %fd174, 0d7FF0000000000000, 0d7FF0000000000000;
	{
	.reg .b32 %temp; 
	mov.b64 	{%temp, %r23}, %fd174;
	}
	and.b32  	%r24, %r23, 2147483647;
	setp.eq.s32 	%p8, %r24, 0;
	selp.f64 	%fd176, 0dFFF0000000000000, %fd73, %p8;
$L__BB3_11:
	neg.f64 	%fd106, %fd176;
	rsqrt.approx.f64 	%fd107, %fd106;
	fma.rn.f64 	%fd108, %fd107, 0d3FE8E2101C71B0BF, 0d3FFA2013964E259C;
	fma.rn.f64 	%fd109, %fd108, %fd107, 0d3FDABFE90921BE68;
	fma.rn.f64 	%fd110, %fd109, %fd107, 0d3F97E41314DE00D4;
	fma.rn.f64 	%fd111, %fd110, %fd107, 0d3F311BD487102E94;
	add.f64 	%fd112, %fd107, 0d3FF59895C30BAA54;
	fma.rn.f64 	%fd113, %fd112, %fd107, 0d3FFAE8E5956A143F;
	fma.rn.f64 	%fd114, %fd113, %fd107, 0d3FDACCE85FF7383D;
	fma.rn.f64 	%fd115, %fd114, %fd107, 0d3F97E43B6CAC34FE;
	fma.rn.f64 	%fd116, %fd115, %fd107, 0d3F311BD08289EB12;
	mul.f64 	%fd117, %fd107, %fd116;
	div.rn.f64 	%fd177, %fd111, %fd117;
$L__BB3_12:
	setp.gt.s32 	%p10, %r1, 1072693247;
	neg.f64 	%fd118, %fd177;
	selp.f64 	%fd178, %fd118, %fd177, %p10;
$L__BB3_13:
	cvta.to.global.u64 	%rd2, %rd1;
	st.global.f64 	[%rd2], %fd178;
	ret;

}
	// .globl	_Z7_erfinvPdd
.visible .entry _Z7_erfinvPdd(
	.param .u64 .ptr .align 1 _Z7_erfinvPdd_param_0,
	.param .f64 _Z7_erfinvPdd_param_1
)
{
	.reg .pred 	%p<6>;
	.reg .b32 	%r<13>;
	.reg .b32 	%f<3>;
	.reg .b64 	%rd<3>;
	.reg .b64 	%fd<101>;

	ld.param.u64 	%rd1, [_Z7_erfinvPdd_param_0];
	ld.param.f64 	%fd8, [_Z7_erfinvPdd_param_1];
	{
	.reg .b32 %temp; 
	mov.b64 	{%temp, %r1}, %fd8;
	}
	mov.b32 	%f1, %r1;
	abs.f32 	%f2, %f1;
	setp.geu.f32 	%p1, %f2, 0f3FF00000;
	@%p1 bra 	$L__BB4_6;
	neg.f64 	%fd10, %fd8;
	fma.rn.f64 	%fd11, %fd8, %fd10, 0d3FF0000000000000;
	{
	.reg .b32 %temp; 
	mov.b64 	{%temp, %r2}, %fd11;
	}
	{
	.reg .b32 %temp; 
	mov.b64 	{%r3, %temp}, %fd11;
	}
	shr.u32 	%r4, %r2, 20;
	and.b32  	%r5, %r4, 2046;
	add.s32 	%r6, %r5, 2147482626;
	mov.b32 	%r7, 1127219200;
	mov.b64 	%fd12, {%r6, %r7};
	mov.b32 	%r8, -2147483648;
	mov.b64 	%fd13, {%r8, %r7};
	sub.f64 	%fd14, %fd12, %fd13;
	and.b32  	%r9, %r2, -2145386497;
	or.b32  	%r10, %r9, 1071644672;
	mov.b64 	%fd15, {%r3, %r10};
	add.f64 	%fd16, %fd15, 0dBFF0000000000000;
	add.f64 	%fd17, %fd15, 0d3FF0000000000000;
	rcp.approx.ftz.f64 	%fd18, %fd17;
	neg.f64 	%fd19, %fd17;
	fma.rn.f64 	%fd20, %fd19, %fd18, 0d3FF0000000000000;
	fma.rn.f64 	%fd21, %fd20, %fd20, %fd20;
	fma.rn.f64 	%fd22, %fd21, %fd18, %fd18;
	mul.f64 	%fd23, %fd16, %fd22;
	fma.rn.f64 	%fd24, %fd23, 0dC000000000000000, %fd16;
	neg.f64 	%fd25, %fd23;
	fma.rn.f64 	%fd26, %fd25, %fd16, %fd24;
	fma.rn.f64 	%fd27, %fd26, %fd22, %fd23;
	mul.f64 	%fd28, %fd27, %fd27;
	fma.rn.f64 	%fd29, %fd28, 0d3FB5C5C218C775C9, 0d3FA55CF59CDC5D89;
	fma.rn.f64 	%fd30, %fd29, %fd28, 0d3FAEFD18CF6EBB9C;
	fma.rn.f64 	%fd31, %fd30, %fd28, 0d3FB10682EDCB8D1B;
	fma.rn.f64 	%fd32, %fd31, %fd28, 0d3FB3B1DD3AC7FC96;
	fma.rn.f64 	%fd33, %fd32, %fd28, 0d3FB745CB459B54A6;
	fma.rn.f64 	%fd34, %fd33, %fd28, 0d3FBC71C741A0669F;
	fma.rn.f64 	%fd35, %fd34, %fd28, 0d3FC249249209112E;
	fma.rn.f64 	%fd36, %fd35, %fd28, 0d3FC99999999A06C1;
	fma.rn.f64 	%fd37, %fd36, %fd28, 0d3FD5555555555535;
	mul.f64 	%fd38, %fd28, %fd37;
	fma.rn.f64 	%fd39, %fd38, %fd27, %fd27;
	add.f64 	%fd40, %fd39, %fd39;
	fma.rn.f64 	%fd1, %fd14, 0d3FE62E42FEFA39EF, %fd40;
	{
	.reg .b32 %temp; 
	mov.b64 	{%temp, %r11}, %fd1;
	}
	setp.gt.u32 	%p4, %r11, -1072103425;
	@%p4 bra 	$L__BB4_3;
	mov.f64 	%fd76, 0dC009000000000000;
	sub.f64 	%fd77, %fd76, %fd1;
	fma.rn.f64 	%fd78, %fd77, 0dBBB135D2E746E627, 0dBC08DDF93324D327;
	fma.rn.f64 	%fd79, %fd78, %fd77, 0d3C37B83EEF0B7C9F;
	fma.rn.f64 	%fd80, %fd79, %fd77, 0d3C69BA72CD589B91;
	fma.rn.f64 	%fd81, %fd80, %fd77, 0dBCA33689090A6B96;
	fma.rn.f64 	%fd82, %fd81, %fd77, 0d3C782E11898132E0;
	fma.rn.f64 	%fd83, %fd82, %fd77, 0d3CFDE4ACFD9E26BA;
	fma.rn.f64 	%fd84, %fd83, %fd77, 0dBD26D33EED66C487;
	fma.rn.f64 	%fd85, %fd84, %fd77, 0dBD36F2167040D8E2;
	fma.rn.f64 	%fd86, %fd85, %fd77, 0d3D872A22C2D77E20;
	fma.rn.f64 	%fd87, %fd86, %fd77, 0dBDAC8859C4E5C0AF;
	fma.rn.f64 	%fd88, %fd87, %fd77, 0dBDCDC583D118A561;
	fma.rn.f64 	%fd89, %fd88, %fd77, 0d3E120F47CCF46B3C;
	fma.rn.f64 	%fd90, %fd89, %fd77, 0dBE31A9E38DC84D60;
	fma.rn.f64 	%fd91, %fd90, %fd77, 0dBE5F36CD6D3D46A9;
	fma.rn.f64 	%fd92, %fd91, %fd77, 0d3E9C6B4F5D03B787;
	fma.rn.f64 	%fd93, %fd92, %fd77, 0dBEB6E8A5434AE8A2;
	fma.rn.f64 	%fd94, %fd93, %fd77, 0dBEED1D1F7B8736F6;
	fma.rn.f64 	%fd95, %fd94, %fd77, 0d3F2879C2A212F024;
	fma.rn.f64 	%fd96, %fd95, %fd77, 0dBF4845769484FCA8;
	fma.rn.f64 	%fd97, %fd96, %fd77, 0dBF78B6C33114F909;
	fma.rn.f64 	%fd98, %fd97, %fd77, 0d3FCEBD80D9B13E28;
	fma.rn.f64 	%fd100, %fd98, %fd77, 0d3FFA755E7C99AE86;
	bra.uni 	$L__BB4_8;
$L__BB4_3:
	neg.f64 	%fd41, %fd1;
	sqrt.rn.f64 	%fd3, %fd41;
	{
	.reg .b32 %temp; 
	mov.b64 	{%temp, %r12}, %fd3;
	}
	setp.gt.s32 	%p5, %r12, 1074790399;
	@%p5 bra 	$L__BB4_5;
	add.f64 	%fd58, %fd3, 0dC00A000000000000;
	fma.rn.f64 	%fd59, %fd58, 0d3E23040F87DBD932, 0d3E785CBE52878635;
	fma.rn.f64 	%fd60, %fd59, %fd58, 0dBE92777453DD3955;
	fma.rn.f64 	%fd61, %fd60, %fd58, 0d3E5395ABCD554C6C;
	fma.rn.f64 	%fd62, %fd61, %fd58, 0d3EB936388A3790AD;
	fma.rn.f64 	%fd63, %fd62, %fd58, 0dBED0D5DB812B5083;
	fma.rn.f64 	%fd64, %fd63, %fd58, 0d3EC8860CD5D652F6;
	fma.rn.f64 	%fd65, %fd64, %fd58, 0d3EEA29A0CACDFB23;
	fma.rn.f64 	%fd66, %fd65, %fd58, 0dBF08CEF1F80281F2;
	fma.rn.f64 	%fd67, %fd66, %fd58, 0d3F11E684D0B9188A;
	fma.rn.f64 	%fd68, %fd67, %fd58, 0d3EF932CD54C8A222;
	fma.rn.f64 	%fd69, %fd68, %fd58, 0dBF37448A89EF8AA3;
	fma.rn.f64 	%fd70, %fd69, %fd58, 0d3F4F3CC55AD40C25;
	fma.rn.f64 	%fd71, %fd70, %fd58, 0dBF5BA924132F38B1;
	fma.rn.f64 	%fd72, %fd71, %fd58, 0d3F6468EECA533CF8;
	fma.rn.f64 	%fd73, %fd72, %fd58, 0dBF6EBADABB891BBD;
	fma.rn.f64 	%fd74, %fd73, %fd58, 0d3F75FFCFE5B76AFC;
	fma.rn.f64 	%fd75, %fd74, %fd58, 0d3FF0158A6D641D39;
	fma.rn.f64 	%fd100, %fd75, %fd58, 0d4008ABCC380D5A48;
	bra.uni 	$L__BB4_8;
$L__BB4_5:
	add.f64 	%fd42, %fd3, 0dC014000000000000;
	fma.rn.f64 	%fd43, %fd42, 0dBDBDCEC3A7785389, 0dBDF18FEEC0E38727;
	fma.rn.f64 	%fd44, %fd43, %fd42, 0d3E19E6BF2DDA45E3;
	fma.rn.f64 	%fd45, %fd44, %fd42, 0dBE30468FB24E2F5F;
	fma.rn.f64 	%fd46, %fd45, %fd42, 0d3E405AC6A8FBA182;
	fma.rn.f64 	%fd47, %fd46, %fd42, 0dBE50102E495FB9C0;
	fma.rn.f64 	%fd48, %fd47, %fd42, 0d3E5F4C20E1334AF8;
	fma.rn.f64 	%fd49, %fd48, %fd42, 0dBE722D220FDF9C3E;
	fma.rn.f64 	%fd50, %fd49, %fd42, 0d3E8EBC8BB824CB54;
	fma.rn.f64 	%fd51, %fd50, %fd42, 0dBEB0A8D40EA372CC;
	fma.rn.f64 	%fd52, %fd51, %fd42, 0d3ED2FBD29D093D2B;
	fma.rn.f64 	%fd53, %fd52, %fd42, 0dBEF4A3497E1E0FAC;
	fma.rn.f64 	%fd54, %fd53, %fd42, 0d3F13EBF4EB00938F;
	fma.rn.f64 	%fd55, %fd54, %fd42, 0dBF2C2F36A8FC5D53;
	fma.rn.f64 	%fd56, %fd55, %fd42, 0dBF222EA5DF04047C;
	fma.rn.f64 	%fd57, %fd56, %fd42, 0d3FF02A30D1FBA0DC;
	fma.rn.f64 	%fd100, %fd57, %fd42, 0d4013664DDD1AD7FB;
	bra.uni 	$L__BB4_8;
$L__BB4_6:
	setp.nan.f64 	%p2, %fd8, %fd8;
	mov.f64 	%fd100, %fd8;
	@%p2 bra 	$L__BB4_8;
	abs.f64 	%fd9, %fd8;
	setp.eq.f64 	%p3, %fd9, 0d3FF0000000000000;
	selp.f64 	%fd100, 0d7FF0000000000000, 0dFFF8000000000000, %p3;
$L__BB4_8:
	cvta.to.global.u64 	%rd2, %rd1;
	mul.f64 	%fd99, %fd8, %fd100;
	st.global.f64 	[%rd2], %fd99;
	ret;

}
	// .globl	_Z3_j0Pdd
.visible .entry _Z3_j0Pdd(
	.param .u64 .ptr .align 1 _Z3_j0Pdd_param_0,
	.param .f64 _Z3_j0Pdd_param_1
)
{
	.reg .pred 	%p<10>;
	.reg .b32 	%r<19>;
	.reg .b64 	%rd<7>;
	.reg .b64 	%fd<136>;

	ld.param.u64 	%rd1, [_Z3_j0Pdd_param_0];
	ld.param.f64 	%fd19, [_Z3_j0Pdd_param_1];
	abs.f64 	%fd1, %fd19;
	setp.gtu.f64 	%p1, %fd1, 0d400FB319F277BBE5;
	@%p1 bra 	$L__BB5_2;
	add.f64 	%fd20, %fd1, 0dC0033D152E971B40;
	add.f64 	%fd21, %fd20, 0d3CA0F539D7DA258E;
	fma.rn.f64 	%fd22, %fd21, 0dBCC0D18564C48C61, 0dBCFCF8F9A8C294BC;
	fma.rn.f64 	%fd23, %fd22, %fd21, 0d3D3FAB983CAE498B;
	fma.rn.f64 	%fd24, %fd23, %fd21, 0d3D7CD7C018579B88;
	fma.rn.f64 	%fd25, %fd24, %fd21, 0dBDBBDD2342D64FDD;
	fma.rn.f64 	%fd26, %fd25, %fd21, 0dBDF5C2D9416B1E2B;
	fma.rn.f64 	%fd27, %fd26, %fd21, 0d3E32951D73174DD5;
	fma.rn.f64 	%fd28, %fd27, %fd21, 0d3E67FF99802CAEB5;
	fma.rn.f64 	%fd29, %fd28, %fd21, 0dBEA1CCE305C4C9F7;
	fma.rn.f64 	%fd30, %fd29, %fd21, 0dBED232C77E29E1BB;
	fma.rn.f64 	%fd31, %fd30, %fd21, 0d3F06ED3B9F0EF757;
	fma.rn.f64 	%fd32, %fd31, %fd21, 0d3F315382BA096A62;
	fma.rn.f64 	%fd33, %fd32, %fd21, 0dBF61F992590D1AE4;
	fma.rn.f64 	%fd34, %fd33, %fd21, 0dBF81BB1CBE1A465F;
	fma.rn.f64 	%fd35, %fd34, %fd21, 0d3FACFAE864368D84;
	fma.rn.f64 	%fd36, %fd35, %fd21, 0d3FBBA1DEEA0294A3;
	fma.rn.f64 	%fd37, %fd36, %fd21, 0dBFE09CDB36551280;
	mul.f64 	%fd135, %fd21, %fd37;
	bra.uni 	$L__BB5_15;
$L__BB5_2:
	setp.gtu.f64 	%p2, %fd1, 0d401C58FD1A62F5EC;
	@%p2 bra 	$L__BB5_4;
	add.f64 	%fd38, %fd1, 0dC016148F5B2C2E45;
	add.f64 	%fd39, %fd38, 0dBC975054CD60A517;
	fma.rn.f64 	%fd40, %fd39, 0d3CBCB0A8F126B343, 0d3CF83FD1F333EB61;
	fma.rn.f64 	%fd41, %fd40, %fd39, 0dBD4100E33E3FB413;
	fma.rn.f64 	%fd42, %fd41, %fd39, 0dBD7846076D004627;
	fma.rn.f64 	%fd43, %fd42, %fd39, 0d3DBE2F1D4F90720D;
	fma.rn.f64 	%fd44, %fd43, %fd39, 0d3DF1D03B1E4A119B;
	fma.rn.f64 	%fd45, %fd44, %fd39, 0dBE341D72B1B3BCE9;
	fma.rn.f64 	%fd46, %fd45, %fd39, 0dBE62DA37CE2A9EF8;
	fma.rn.f64 	%fd47, %fd46, %fd39, 0d3EA32E6D9974F763;
	fma.rn.f64 	%fd48, %fd47, %fd39, 0d3ECAD77D744A1879;
	fma.rn.f64 	%fd49, %fd48, %fd39, 0dBF0863F481A37337;
	fma.rn.f64 	%fd50, %fd49, %fd39, 0dBF26F641F418F0F4;
	fma.rn.f64 	%fd51, %fd50, %fd39, 0d3F627E31FE9A969E;
	fma.rn.f64 	%fd52, %fd51, %fd39, 0d3F72F7FFE9025628;
	fma.rn.f64 	%fd53, %fd52, %fd39, 0dBFAB2150CB41E8BF;
	fma.rn.f64 	%fd54, %fd53, %fd39, 0dBF9F8F72E7A848DE;
	fma.rn.f64 	%fd55, %fd54, %fd39, 0d3FD5C6E60A097823;
	mul.f64 	%fd135, %fd39, %fd55;
	bra.uni 	$L__BB5_15;
$L__BB5_4:
	setp.gtu.f64 	%p3, %fd1, 0d402471FCB6A7A8C0;
	@%p3 bra 	$L__BB5_6;
	add.f64 	%fd56, %fd1, 0dC0214EB56CCCDECA;
	add.f64 	%fd57, %fd56, 0d3CB51970714C7C25;
	fma.rn.f64 	%fd58, %fd57, 0dBCBDB7FFCF659E24, 0dBCF4B3A71AAAC629;
	fma.rn.f64 	%fd59, %fd58, %fd57, 0d3D417EC150ECDCE7;
	fma.rn.f64 	%fd60, %fd59, %fd57, 0d3D7438F5EA1D10B2;
	fma.rn.f64 	%fd61, %fd60, %fd57, 0dBDBEDAE7EC2C9E87;
	fma.rn.f64 	%fd62, %fd61, %fd57, 0dBDECADD2C4B91F58;
	fma.rn.f64 	%fd63, %fd62, %fd57, 0d3E34582C8EE12204;
	fma.rn.f64 	%fd64, %fd63, %fd57, 0d3E5CEDA451DD20F8;
	fma.rn.f64 	%fd65, %fd64, %fd57, 0dBEA30E8CC3165E2F;
	fma.rn.f64 	%fd66, %fd65, %fd57, 0dBEC3324842BB1A2E;
	fma.rn.f64 	%fd67, %fd66, %fd57, 0d3F07800BC54FBDDB;
	fma.rn.f64 	%fd68, %fd67, %fd57, 0d3F1D79605276949A;
	fma.rn.f64 	%fd69, %fd68, %fd57, 0dBF60E0D60385A629;
	fma.rn.f64 	%fd70, %fd69, %fd57, 0dBF648E63600D82F3;
	fma.rn.f64 	%fd71, %fd70, %fd57, 0d3FA68B984EC6493A;
	fma.rn.f64 	%fd72, %fd71, %fd57, 0d3F900F7FCF183E0B;
	fma.rn.f64 	%fd73, %fd72, %fd57, 0dBFD15F7977A772D4;
	mul.f64 	%fd135, %fd57, %fd73;
	bra.uni 	$L__BB5_15;
$L__BB5_6:
	setp.eq.f64 	%p4, %fd1, 0d7FF0000000000000;
	mov.f64 	%fd135, 0d0000000000000000;
	@%p4 bra 	$L__BB5_15;
	rcp.approx.ftz.f64 	%fd75, %fd1;
	neg.f64 	%fd76, %fd1;
	fma.rn.f64 	%fd77, %fd76, %fd75, 0d3FF0000000000000;
	fma.rn.f64 	%fd78, %fd77, %fd77, %fd77;
	fma.rn.f64 	%fd79, %fd78, %fd75, %fd75;
	mul.f64 	%fd80, %fd79, %fd79;
	fma.rn.f64 	%fd81, %fd80, 0dC0D115CB8C11A9DC, 0d409927467A655012;
	fma.rn.f64 	%fd82, %fd81, %fd80, 0dC05751787E247BD4;
	fma.rn.f64 	%fd83, %fd82, %fd80, 0d401704C4E5FC36B2;
	fma.rn.f64 	%fd84, %fd83, %fd80, 0dBFE15B747A2FD531;
	fma.rn.f64 	%fd85, %fd84, %fd80, 0d3FBA7FEACF6CB79B;
	fma.rn.f64 	%fd86, %fd85, %fd80, 0dBFAFFFFFEDDCF548;
	fma.rn.f64 	%fd87, %fd86, %fd80, 0d3FEFFFFFFFFFC9E5;
	fma.rn.f64 	%fd88, %fd80, 0dC14602FE1C34685E, 0d410ECD4523B12B84;
	fma.rn.f64 	%fd89, %fd88, %fd80, 0dC0C7A2FC1972F05A;
	fma.rn.f64 	%fd90, %fd89, %fd80, 0d407EBA131F7E5BEB;
	fma.rn.f64 	%fd91, %fd90, %fd80, 0dC0373B92E6E7CC7D;
	fma.rn.f64 	%fd92, %fd91, %fd80, 0d3FFA31BEE63A2F08;
	fma.rn.f64 	%fd93, %fd92, %fd80, 0dBFCAD320104D5D05;
	fma.rn.f64 	%fd94, %fd93, %fd80, 0d3FB0AAAA9C76D07E;
	fma.rn.f64 	%fd95, %fd94, %fd80, 0dBFBFFFFFFFFDACEC;
	fma.rn.f64 	%fd5, %fd95, %fd79, %fd1;
	rsqrt.approx.f64 	%fd96, %fd1;
	mul.f64 	%fd97, %fd96, 0d3FE9884533D43651;
	mul.f64 	%fd6, %fd97, %fd87;
	mul.f64 	%fd98, %fd5, 0d3FE45F306DC9C883;
	cvt.rni.s32.f64 	%r16, %fd98;
	cvt.rn.f64.s32 	%fd99, %r16;
	fma.rn.f64 	%fd100, %fd99, 0dBFF921FB54442D18, %fd5;
	fma.rn.f64 	%fd101, %fd99, 0dBC91A62633145C00, %fd100;
	fma.rn.f64 	%fd132, %fd99, 0dB97B839A252049C0, %fd101;
	abs.f64 	%fd102, %fd5;
	setp.ltu.f64 	%p5, %fd102, 0d41E0000000000000;
	@%p5 bra 	$L__BB5_9;
	{ // callseq 0, 0
	.param .b64 param0;
	st.param.f64 	[param0], %fd5;
	.param .align 16 .b8 retval0[16];
	call.uni (retval0), 
	__internal_trig_reduction_slowpathd, 
	(
	param0
	);
	ld.param.f64 	%fd132, [retval0];
	ld.param.b32 	%r16, [retval0+8];
	} // callseq 0
$L__BB5_9:
	and.b32  	%r10, %r16, 3;
	cvt.rn.f64.u32 	%fd104, %r10;
	add.f64 	%fd105, %fd132, 0dBFE921FB54442D18;
	fma.rn.f64 	%fd10, %fd104, 0d3FF921FB54442D18, %fd105;
	abs.f64 	%fd11, %fd10;
	setp.neu.f64 	%p6, %fd11, 0d7FF0000000000000;
	@%p6 bra 	$L__BB5_11;
	mov.f64 	%fd111, 0d0000000000000000;
	mul.rn.f64 	%fd134, %fd10, %fd111;
	mov.b32 	%r18, 1;
	bra.uni 	$L__BB5_14;
$L__BB5_11:
	mul.f64 	%fd106, %fd10, 0d3FE45F306DC9C883;
	cvt.rni.s32.f64 	%r17, %fd106;
	cvt.rn.f64.s32 	%fd107, %r17;
	fma.rn.f64 	%fd108, %fd107, 0dBFF921FB54442D18, %fd10;
	fma.rn.f64 	%fd109, %fd107, 0dBC91A62633145C00, %fd108;
	fma.rn.f64 	%fd134, %fd107, 0dB97B839A252049C0, %fd109;
	setp.ltu.f64 	%p7, %fd11, 0d41E0000000000000;
	@%p7 bra 	$L__BB5_13;
	{ // callseq 1, 0
	.param .b64 param0;
	st.param.f64 	[param0], %fd10;
	.param .align 16 .b8 retval0[16];
	call.uni (retval0), 
	__internal_trig_reduction_slowpathd, 
	(
	param0
	);
	ld.param.f64 	%fd134, [retval0];
	ld.param.b32 	%r17, [retval0+8];
	} // callseq 1
$L__BB5_13:
	add.s32 	%r18, %r17, 1;
$L__BB5_14:
	shl.b32 	%r13, %r18, 6;
	cvt.u64.u32 	%rd2, %r13;
	and.b64  	%rd3, %rd2, 64;
	mov.u64 	%rd4, __cudart_sin_cos_coeffs;
	add.s64 	%rd5, %rd4, %rd3;
	mul.rn.f64 	%fd112, %fd134, %fd134;
	and.b32  	%r14, %r18, 1;
	setp.eq.b32 	%p8, %r14, 1;
	selp.f64 	%fd113, 0dBDA8FF8320FD8164, 0d3DE5DB65F9785EBA, %p8;
	ld.global.nc.v2.f64 	{%fd114, %fd115}, [%rd5];
	fma.rn.f64 	%fd116, %fd113, %fd112, %fd114;
	fma.rn.f64 	%fd117, %fd116, %fd112, %fd115;
	ld.global.nc.v2.f64 	{%fd118, %fd119}, [%rd5+16];
	fma.rn.f64 	%fd120, %fd117, %fd112, %fd118;
	fma.rn.f64 	%fd121, %fd120, %fd112, %fd119;
	ld.global.nc.v2.f64 	{%fd122, %fd123}, [%rd5+32];
	fma.rn.f64 	%fd124, %fd121, %fd112, %fd122;
	fma.rn.f64 	%fd125, %fd124, %fd112, %fd123;
	fma.rn.f64 	%fd126, %fd125, %fd134, %fd134;
	fma.rn.f64 	%fd127, %fd125, %fd112, 0d3FF0000000000000;
	selp.f64 	%fd128, %fd127, %fd126, %p8;
	and.b32  	%r15, %r18, 2;
	setp.eq.s32 	%p9, %r15, 0;
	mov.f64 	%fd129, 0d0000000000000000;
	sub.f64 	%fd130, %fd129, %fd128;
	selp.f64 	%fd131, %fd128, %fd130, %p9;
	mul.f64 	%fd135, %fd6, %fd131;
$L__BB5_15:
	cvta.to.global.u64 	%rd6, %rd1;
	st.global.f64 	[%rd6], %fd135;
	ret;

}
	// .globl	_Z3_j1Pdd
.visible .entry _Z3_j1Pdd(
	.param .u64 .ptr .align 1 _Z3_j1Pdd_param_0,
	.param .f64 _Z3_j1Pdd_param_1
)
{
	.reg .pred 	%p<12>;
	.reg .b32 	%r<19>;
	.reg .b64 	%rd<7>;
	.reg .b64 	%fd<136>;

	ld.param.u64 	%rd1, [_Z3_j1Pdd_param_0];
	ld.param.f64 	%fd19, [_Z3_j1Pdd_param_1];
	abs.f64 	%fd1, %fd19;
	setp.gtu.f64 	%p1, %fd1, 0d400353AABAD7B784;
	@%p1 bra 	$L__BB6_2;
	fma.rn.f64 	%fd20, %fd1, 0d3D020E4ADCDE2AD3, 0dBD4DD167A0DC3F55;
	fma.rn.f64 	%fd21, %fd20, %fd1, 0d3D5503F5A491E487;
	fma.rn.f64 	%fd22, %fd21, %fd1, 0d3DC1F29940C2403A;
	fma.rn.f64 	%fd23, %fd22, %fd1, 0d3D84CF9302EACDEF;
	fma.rn.f64 	%fd24, %fd23, %fd1, 0dBE384A53DBBCA436;
	fma.rn.f64 	%fd25, %fd24, %fd1, 0d3D9779BEE4F63BCC;
	fma.rn.f64 	%fd26, %fd25, %fd1, 0d3EA6C160E414F3F0;
	fma.rn.f64 	%fd27, %fd26, %fd1, 0d3D8F3D2F12430699;
	fma.rn.f64 	%fd28, %fd27, %fd1, 0dBF0C71C72C0CED04;
	fma.rn.f64 	%fd29, %fd28, %fd1, 0d3D659BCA506F1128;
	fma.rn.f64 	%fd30, %fd29, %fd1, 0d3F65555555506982;
	fma.rn.f64 	%fd31, %fd30, %fd1, 0d3D15BA0B425F1BFB;
	fma.rn.f64 	%fd32, %fd31, %fd1, 0dBFB0000000000065;
	fma.rn.f64 	%fd33, %fd32, %fd1, 0d3C8729A7253FB679;
	fma.rn.f64 	%fd34, %fd33, %fd1, 0d3FE0000000000000;
	mul.f64 	%fd135, %fd1, %fd34;
	bra.uni 	$L__BB6_15;
$L__BB6_2:
	setp.gtu.f64 	%p2, %fd1, 0d4015B1D0574614EA;
	@%p2 bra 	$L__BB6_4;
	add.f64 	%fd35, %fd1, 0dC00EA75575AF6F09;
	add.f64 	%fd36, %fd35, 0d3CA60155A9D1B256;
	fma.rn.f64 	%fd37, %fd36, 0dBCF8D3CDBB60175E, 0d3D41011A1DF02DAD;
	fma.rn.f64 	%fd38, %fd37, %fd36, 0d3D76013AC1E5E222;
	fma.rn.f64 	%fd39, %fd38, %fd36, 0dBDBEC315D96D5F03;
	fma.rn.f64 	%fd40, %fd39, %fd36, 0dBDF03BE1B4B57207;
	fma.rn.f64 	%fd41, %fd40, %fd36, 0d3E345695F8B660F7;
	fma.rn.f64 	%fd42, %fd41, %fd36, 0d3E617069FCFCFFF4;
	fma.rn.f64 	%fd43, %fd42, %fd36, 0dBEA33825C36745EB;
	fma.rn.f64 	%fd44, %fd43, %fd36, 0dBEC9799D4F90931B;
	fma.rn.f64 	%fd45, %fd44, %fd36, 0d3F083A06E2F7DF13;
	fma.rn.f64 	%fd46, %fd45, %fd36, 0d3F26E4C2D53A7CF6;
	fma.rn.f64 	%fd47, %fd46, %fd36, 0dBF624B3409957B1C;
	fma.rn.f64 	%fd48, %fd47, %fd36, 0dBF7537544C3325DF;
	fma.rn.f64 	%fd49, %fd48, %fd36, 0d3FAB589D1DA138E2;
	fma.rn.f64 	%fd50, %fd49, %fd36, 0d3FAAE8A39F51AD13;
	fma.rn.f64 	%fd51, %fd50, %fd36, 0dBFD9C6CF582CBF7F;
	mul.f64 	%fd135, %fd36, %fd51;
	bra.uni 	$L__BB6_15;
$L__BB6_4:
	setp.gtu.f64 	%p3, %fd1, 0d40213065E54C1AA9;
	@%p3 bra 	$L__BB6_6;
	add.f64 	%fd52, %fd1, 0dC01C0FF5F3B47250;
	add.f64 	%fd53, %fd52, 0d3C9B226D9D243827;
	fma.rn.f64 	%fd54, %fd53, 0d3CF3EB867515FAD6, 0dBD40E8363DB649A9;
	fma.rn.f64 	%fd55, %fd54, %fd53, 0dBD73B7DD4A6608FB;
	fma.rn.f64 	%fd56, %fd55, %fd53, 0d3DBEC5E01482C750;
	fma.rn.f64 	%fd57, %fd56, %fd53, 0d3DEC62BB9E882103;
	fma.rn.f64 	%fd58, %fd57, %fd53, 0dBE34462EED732A23;
	fma.rn.f64 	%fd59, %fd58, %fd53, 0dBE5D48DCAD7DC59B;
	fma.rn.f64 	%fd60, %fd59, %fd53, 0d3EA3026DF29167E9;
	fma.rn.f64 	%fd61, %fd60, %fd53, 0d3EC4255B0119666C;
	fma.rn.f64 	%fd62, %fd61, %fd53, 0dBF0796A751B32693;
	fma.rn.f64 	%fd63, %fd62, %fd53, 0dBF207358BBDBA284;
	fma.rn.f64 	%fd64, %fd63, %fd53, 0d3F613FBC7D6927B1;
	fma.rn.f64 	%fd65, %fd64, %fd53, 0d3F69A4B292E3DD75;
	fma.rn.f64 	%fd66, %fd65, %fd53, 0dBFA80C83BDEEE4FB;
	fma.rn.f64 	%fd67, %fd66, %fd53, 0dBF95E70DC60362BF;
	fma.rn.f64 	%fd68, %fd67, %fd53, 0d3FD33518B3874E8A;
	mul.f64 	%fd135, %fd53, %fd68;
	bra.uni 	$L__BB6_15;
$L__BB6_6:
	setp.eq.f64 	%p4, %fd1, 0d7FF0000000000000;
	mov.f64 	%fd135, 0d0000000000000000;
	@%p4 bra 	$L__BB6_15;
	rcp.approx.ftz.f64 	%fd70, %fd1;
	neg.f64 	%fd71, %fd1;
	fma.rn.f64 	%fd72, %fd71, %fd70, 0d3FF0000000000000;
	fma.rn.f64 	%fd73, %fd72, %fd72, %fd72;
	fma.rn.f64 	%fd74, %fd73, %fd70, %fd70;
	mul.f64 	%fd75, %fd74, %fd74;
	fma.rn.f64 	%fd76, %fd75, 0d40CD02EA3F2F6751, 0dC099C06322A3F8BE;
	fma.rn.f64 	%fd77, %fd76, %fd75, 0d405B89354DA77324;
	fma.rn.f64 	%fd78, %fd77, %fd75, 0dC01E352294653188;
	fma.rn.f64 	%fd79, %fd78, %fd75, 0d3FE9BC7DB16BD7A7;
	fma.rn.f64 	%fd80, %fd79, %fd75, 0dBFC8BFE1C3A4F741;
	fma.rn.f64 	%fd81, %fd80, %fd75, 0d3FC7FFFFF0D00BE2;
	fma.rn.f64 	%fd5, %fd81, %fd75, 0d3FF00000000068CC;
	fma.rn.f64 	%fd82, %fd75, 0dC18DA26B212FDC9A, 0d415A30AC6857BEE0;
	fma.rn.f64 	%fd83, %fd82, %fd75, 0dC11764222AD7C910;
	fma.rn.f64 	%fd84, %fd83, %fd75, 0d40CEB02E0C306857;
	fma.rn.f64 	%fd85, %fd84, %fd75, 0dC08351859FA2B23B;
	fma.rn.f64 	%fd86, %fd85, %fd75, 0d403E65A07AF51F42;
	fma.rn.f64 	%fd87, %fd86, %fd75, 0dC002F2B817F77A57;
	fma.rn.f64 	%fd88, %fd87, %fd75, 0d3FD7BCC34DA069FD;
	fma.rn.f64 	%fd89, %fd88, %fd75, 0dBFC4FFFFF8A44463;
	fma.rn.f64 	%fd90, %fd89, %fd75, 0d3FD7FFFFFFFF5CD7;
	fma.rn.f64 	%fd6, %fd90, %fd74, %fd1;
	mul.f64 	%fd91, %fd6, 0d3FE45F306DC9C883;
	cvt.rni.s32.f64 	%r16, %fd91;
	cvt.rn.f64.s32 	%fd92, %r16;
	fma.rn.f64 	%fd93, %fd92, 0dBFF921FB54442D18, %fd6;
	fma.rn.f64 	%fd94, %fd92, 0dBC91A62633145C00, %fd93;
	fma.rn.f64 	%fd132, %fd92, 0dB97B839A252049C0, %fd94;
	abs.f64 	%fd95, %fd6;
	setp.ltu.f64 	%p5, %fd95, 0d41E0000000000000;
	@%p5 bra 	$L__BB6_9;
	{ // callseq 2, 0
	.param .b64 param0;
	st.param.f64 	[param0], %fd6;
	.param .align 16 .b8 retval0[16];
	call.uni (retval0), 
	__internal_trig_reduction_slowpathd, 
	(
	param0
	);
	ld.param.f64 	%fd132, [retval0];
	ld.param.b32 	%r16, [retval0+8];
	} // callseq 2
$L__BB6_9:
	and.b32  	%r10, %r16, 3;
	cvt.rn.f64.u32 	%fd97, %r10;
	add.f64 	%fd98, %fd132, 0dC002D97C7F3321D2;
	fma.rn.f64 	%fd10, %fd97, 0d3FF921FB54442D18, %fd98;
	abs.f64 	%fd11, %fd10;
	setp.neu.f64 	%p6, %fd11, 0d7FF0000000000000;
	@%p6 bra 	$L__BB6_11;
	mov.f64 	%fd104, 0d0000000000000000;
	mul.rn.f64 	%fd134, %fd10, %fd104;
	mov.b32 	%r18, 1;
	bra.uni 	$L__BB6_14;
$L__BB6_11:
	mul.f64 	%fd99, %fd10, 0d3FE45F306DC9C883;
	cvt.rni.s32.f64 	%r17, %fd99;
	cvt.rn.f64.s32 	%fd100, %r17;
	fma.rn.f64 	%fd101, %fd100, 0dBFF921FB54442D18, %fd10;
	fma.rn.f64 	%fd102, %fd100, 0dBC91A62633145C00, %fd101;
	fma.rn.f64 	%fd134, %fd100, 0dB97B839A252049C0, %fd102;
	setp.ltu.f64 	%p7, %fd11, 0d41E0000000000000;
	@%p7 bra 	$L__BB6_13;
	{ // callseq 3, 0
	.param .b64 param0;
	st.param.f64 	[param0], %fd10;
	.param .align 16 .b8 retval0[16];
	call.uni (retval0), 
	__internal_trig_reduction_slowpathd, 
	(
	param0
	);
	ld.param.f64 	%fd134, [retval0];
	ld.param.b32 	%r17, [retval0+8];
	} // callseq 3
$L__BB6_13:
	add.s32 	%r18, %r17, 1;
$L__BB6_14:
	shl.b32 	%r13, %r18, 6;
	cvt.u64.u32 	%rd2, %r13;
	and.b64  	%rd3, %rd2, 64;
	mov.u64 	%rd4, __cudart_sin_cos_coeffs;
	add.s64 	%rd5, %rd4, %rd3;
	mul.rn.f64 	%fd105, %fd134, %fd134;
	and.b32  	%r14, %r18, 1;
	setp.eq.b32 	%p8, %r14, 1;
	selp.f64 	%fd106, 0dBDA8FF8320FD8164, 0d3DE5DB65F9785EBA, %p8;
	ld.global.nc.v2.f64 	{%fd107, %fd108}, [%rd5];
	fma.rn.f64 	%fd109, %fd106, %fd105, %fd107;
	fma.rn.f64 	%fd110, %fd109, %fd105, %fd108;
	ld.global.nc.v2.f64 	{%fd111, %fd112}, [%rd5+16];
	fma.rn.f64 	%fd113, %fd110, %fd105, %fd111;
	fma.rn.f64 	%fd114, %fd113, %fd105, %fd112;
	ld.global.nc.v2.f64 	{%fd115, %fd116}, [%rd5+32];
	fma.rn.f64 	%fd117, %fd114, %fd105, %fd115;
	fma.rn.f64 	%fd118, %fd117, %fd105, %fd116;
	fma.rn.f64 	%fd119, %fd118, %fd134, %fd134;
	fma.rn.f64 	%fd120, %fd118, %fd105, 0d3FF0000000000000;
	selp.f64 	%fd121, %fd120, %fd119, %p8;
	and.b32  	%r15, %r18, 2;
	setp.eq.s32 	%p9, %r15, 0;
	mov.f64 	%fd122, 0d0000000000000000;
	sub.f64 	%fd123, %fd122, %fd121;
	selp.f64 	%fd124, %fd121, %fd123, %p9;
	rsqrt.approx.f64 	%fd125, %fd1;
	mul.f64 	%fd126, %fd125, 0d3FE9884533D43651;
	mul.f64 	%fd127, %fd126, %fd5;
	mul.f64 	%fd135, %fd127, %fd124;
$L__BB6_15:
	cvta.to.global.u64 	%rd6, %rd1;
	setp.lt.f64 	%p10, %fd19, 0d0000000000000000;
	neg.f64 	%fd128, %fd135;
	selp.f64 	%fd129, %fd128, %fd135, %p10;
	setp.lt.f64 	%p11, %fd1, 0d39B4484BFEEBC2A0;
	mul.f64 	%fd130, %fd19, 0d3FE0000000000000;
	selp.f64 	%fd131, %fd130, %fd129, %p11;
	st.global.f64 	[%rd6], %fd131;
	ret;

}
	// .globl	_Z11setVecValuePdd
.visible .entry _Z11setVecValuePdd(
	.param .u64 .ptr .align 1 _Z11setVecValuePdd_param_0,
	.param .f64 _Z11setVecValuePdd_param_1
)
{
	.reg .b64 	%rd<3>;
	.reg .b64 	%fd<2>;

	ld.param.u64 	%rd1, [_Z11setVecValuePdd_param_0];
	ld.param.f64 	%fd1, [_Z11setVecValuePdd_param_1];
	cvta.to.global.u64 	%rd2, %rd1;
	st.global.f64 	[%rd2], %fd1;
	ret;

}
	// .globl	_Z5_normPdiPKd
.visible .entry _Z5_normPdiPKd(
	.param .u64 .ptr .align 1 _Z5_normPdiPKd_param_0,
	.param .u32 _Z5_normPdiPKd_param_1,
	.param .u64 .ptr .align 1 _Z5_normPdiPKd_param_2
)
{
	.reg .pred 	%p<67>;
	.reg .b32 	%r<103>;
	.reg .b64 	%rd<28>;
	.reg .b64 	%fd<235>;

	ld.param.u64 	%rd11, [_Z5_normPdiPKd_param_0];
	ld.param.u32 	%r38, [_Z5_normPdiPKd_param_1];
	ld.param.u64 	%rd12, [_Z5_normPdiPKd_param_2];
	cvta.to.global.u64 	%rd1, %rd12;
	ld.global.f64 	%fd29, [%rd1];
	abs.f64 	%fd226, %fd29;
	setp.lt.s32 	%p1, %r38, 2;
	@%p1 bra 	$L__BB8_14;
	add.s32 	%r1, %r38, -1;
	add.s32 	%r40, %r38, -2;
	and.b32  	%r2, %r1, 15;
	setp.lt.u32 	%p2, %r40, 15;
	mov.b32 	%r92, 1;
	@%p2 bra 	$L__BB8_5;
	and.b32  	%r42, %r1, -16;
	neg.s32 	%r90, %r42;
	add.s64 	%rd25, %rd1, 64;
	mov.b32 	%r89, 0;
$L__BB8_3:
	.pragma "nounroll";
	ld.global.f64 	%fd31, [%rd25+-56];
	abs.f64 	%fd32, %fd31;
	max.f64 	%fd33, %fd32, %fd226;
	ld.global.f64 	%fd34, [%rd25+-48];
	abs.f64 	%fd35, %fd34;
	max.f64 	%fd36, %fd35, %fd33;
	ld.global.f64 	%fd37, [%rd25+-40];
	abs.f64 	%fd38, %fd37;
	max.f64 	%fd39, %fd38, %fd36;
	ld.global.f64 	%fd40, [%rd25+-32];
	abs.f64 	%fd41, %fd40;
	max.f64 	%fd42, %fd41, %fd39;
	ld.global.f64 	%fd43, [%rd25+-24];
	abs.f64 	%fd44, %fd43;
	max.f64 	%fd45, %fd44, %fd42;
	ld.global.f64 	%fd46, [%rd25+-16];
	abs.f64 	%fd47, %fd46;
	max.f64 	%fd48, %fd47, %fd45;
	ld.global.f64 	%fd49, [%rd25+-8];
	abs.f64 	%fd50, %fd49;
	max.f64 	%fd51, %fd50, %fd48;
	ld.global.f64 	%fd52, [%rd25];
	abs.f64 	%fd53, %fd52;
	max.f64 	%fd54, %fd53, %fd51;
	ld.global.f64 	%fd55, [%rd25+8];
	abs.f64 	%fd56, %fd55;
	max.f64 	%fd57, %fd56, %fd54;
	ld.global.f64 	%fd58, [%rd25+16];
	abs.f64 	%fd59, %fd58;
	max.f64 	%fd60, %fd59, %fd57;
	ld.global.f64 	%fd61, [%rd25+24];
	abs.f64 	%fd62, %fd61;
	max.f64 	%fd63, %fd62, %fd60;
	ld.global.f64 	%fd64, [%rd25+32];
	abs.f64 	%fd65, %fd64;
	max.f64 	%fd66, %fd65, %fd63;
	ld.global.f64 	%fd67, [%rd25+40];
	abs.f64 	%fd68, %fd67;
	max.f64 	%fd69, %fd68, %fd66;
	ld.global.f64 	%fd70, [%rd25+48];
	abs.f64 	%fd71, %fd70;
	max.f64 	%fd72, %fd71, %fd69;
	ld.global.f64 	%fd73, [%rd25+56];
	abs.f64 	%fd74, %fd73;
	max.f64 	%fd75, %fd74, %fd72;
	ld.global.f64 	%fd76, [%rd25+64];
	abs.f64 	%fd77, %fd76;
	max.f64 	%fd226, %fd77, %fd75;
	add.s32 	%r90, %r90, 16;
	add.s32 	%r89, %r89, 16;
	add.s64 	%rd25, %rd25, 128;
	setp.ne.s32 	%p3, %r90, 0;
	@%p3 bra 	$L__BB8_3;
	add.s32 	%r92, %r89, 1;
$L__BB8_5:
	setp.eq.s32 	%p4, %r2, 0;
	@%p4 bra 	$L__BB8_14;
	and.b32  	%r10, %r1, 7;
	setp.lt.u32 	%p5, %r2, 8;
	@%p5 bra 	$L__BB8_8;
	mul.wide.u32 	%rd13, %r92, 8;
	add.s64 	%rd14, %rd1, %rd13;
	ld.global.f64 	%fd79, [%rd14];
	abs.f64 	%fd80, %fd79;
	max.f64 	%fd81, %fd80, %fd226;
	ld.global.f64 	%fd82, [%rd14+8];
	abs.f64 	%fd83, %fd82;
	max.f64 	%fd84, %fd83, %fd81;
	ld.global.f64 	%fd85, [%rd14+16];
	abs.f64 	%fd86, %fd85;
	max.f64 	%fd87, %fd86, %fd84;
	ld.global.f64 	%fd88, [%rd14+24];
	abs.f64 	%fd89, %fd88;
	max.f64 	%fd90, %fd89, %fd87;
	ld.global.f64 	%fd91, [%rd14+32];
	abs.f64 	%fd92, %fd91;
	max.f64 	%fd93, %fd92, %fd90;
	ld.global.f64 	%fd94, [%rd14+40];
	abs.f64 	%fd95, %fd94;
	max.f64 	%fd96, %fd95, %fd93;
	ld.global.f64 	%fd97, [%rd14+48];
	abs.f64 	%fd98, %fd97;
	max.f64 	%fd99, %fd98, %fd96;
	ld.global.f64 	%fd100, [%rd14+56];
	abs.f64 	%fd101, %fd100;
	max.f64 	%fd226, %fd101, %fd99;
	add.s32 	%r92, %r92, 8;
$L__BB8_8:
	setp.eq.s32 	%p6, %r10, 0;
	@%p6 bra 	$L__BB8_14;
	and.b32  	%r13, %r1, 3;
	setp.lt.u32 	%p7, %r10, 4;
	@%p7 bra 	$L__BB8_11;
	mul.wide.u32 	%rd15, %r92, 8;
	add.s64 	%rd16, %rd1, %rd15;
	ld.global.f64 	%fd103, [%rd16];
	abs.f64 	%fd104, %fd103;
	max.f64 	%fd105, %fd104, %fd226;
	ld.global.f64 	%fd106, [%rd16+8];
	abs.f64 	%fd107, %fd106;
	max.f64 	%fd108, %fd107, %fd105;
	ld.global.f64 	%fd109, [%rd16+16];
	abs.f64 	%fd110, %fd109;
	max.f64 	%fd111, %fd110, %fd108;
	ld.global.f64 	%fd112, [%rd16+24];
	abs.f64 	%fd113, %fd112;
	max.f64 	%fd226, %fd113, %fd111;
	add.s32 	%r92, %r92, 4;
$L__BB8_11:
	setp.eq.s32 	%p8, %r13, 0;
	@%p8 bra 	$L__BB8_14;
	mul.wide.u32 	%rd17, %r92, 8;
	add.s64 	%rd26, %rd1, %rd17;
	neg.s32 	%r94, %r13;
$L__BB8_13:
	.pragma "nounroll";
	ld.global.f64 	%fd114, [%rd26];
	abs.f64 	%fd115, %fd114;
	max.f64 	%fd226, %fd115, %fd226;
	add.s64 	%rd26, %rd26, 8;
	add.s32 	%r94, %r94, 1;
	setp.ne.s32 	%p9, %r94, 0;
	@%p9 bra 	$L__BB8_13;
$L__BB8_14:
	{
	.reg .b32 %temp; 
	mov.b64 	{%temp, %r19}, %fd226;
	}
	and.b32  	%r20, %r19, -4194304;
	xor.b32  	%r43, %r20, 2144337920;
	mov.b32 	%r44, 0;
	mov.b64 	%fd15, {%r44, %r43};
	mul.f64 	%fd16, %fd226, %fd15;
	setp.lt.s32 	%p10, %r38, 1;
	mov.f64 	%fd234, 0d0000000000000000;
	@%p10 bra 	$L__BB8_26;
	and.b32  	%r21, %r38, 7;
	setp.lt.u32 	%p11, %r38, 8;
	mov.f64 	%fd234, 0d0000000000000000;
	mov.b32 	%r97, 0;
	mov.u32 	%r100, %r97;
	@%p11 bra 	$L__BB8_18;
	and.b32  	%r100, %r38, 2147483640;
	add.s64 	%rd27, %rd1, 32;
	mov.f64 	%fd234, 0d0000000000000000;
	mov.b32 	%r97, 0;
	mov.u32 	%r96, %r97;
$L__BB8_17:
	.pragma "nounroll";
	ld.global.f64 	%fd120, [%rd27+-32];
	abs.f64 	%fd121, %fd120;
	mul.f64 	%fd122, %fd15, %fd121;
	setp.neu.f64 	%p12, %fd122, %fd16;
	setp.ne.s32 	%p13, %r96, %r97;
	or.pred  	%p14, %p12, %p13;
	fma.rn.f64 	%fd124, %fd122, %fd122, %fd234;
	selp.f64 	%fd125, %fd124, %fd234, %p14;
	selp.u32 	%r47, 1, 0, %p14;
	add.s32 	%r48, %r97, %r47;
	ld.global.f64 	%fd126, [%rd27+-24];
	abs.f64 	%fd127, %fd126;
	mul.f64 	%fd128, %fd15, %fd127;
	setp.neu.f64 	%p15, %fd128, %fd16;
	add.s32 	%r49, %r96, 1;
	setp.ne.s32 	%p16, %r49, %r48;
	or.pred  	%p17, %p15, %p16;
	fma.rn.f64 	%fd129, %fd128, %fd128, %fd125;
	selp.f64 	%fd130, %fd129, %fd125, %p17;
	selp.u32 	%r50, 1, 0, %p17;
	add.s32 	%r51, %r48, %r50;
	ld.global.f64 	%fd131, [%rd27+-16];
	abs.f64 	%fd132, %fd131;
	mul.f64 	%fd133, %fd15, %fd132;
	setp.neu.f64 	%p19, %fd133, %fd16;
	add.s32 	%r52, %r96, 2;
	setp.ne.s32 	%p20, %r52, %r51;
	or.pred  	%p21, %p19, %p20;
	fma.rn.f64 	%fd135, %fd133, %fd133, %fd130;
	selp.f64 	%fd136, %fd135, %fd130, %p21;
	selp.u32 	%r53, 1, 0, %p21;
	add.s32 	%r54, %r51, %r53;
	ld.global.f64 	%fd137, [%rd27+-8];
	abs.f64 	%fd138, %fd137;
	mul.f64 	%fd139, %fd15, %fd138;
	setp.neu.f64 	%p22, %fd139, %fd16;
	add.s32 	%r55, %r96, 3;
	setp.ne.s32 	%p23, %r55, %r54;
	or.pred  	%p24, %p22, %p23;
	fma.rn.f64 	%fd141, %fd139, %fd139, %fd136;
	selp.f64 	%fd142, %fd141, %fd136, %p24;
	selp.u32 	%r56, 1, 0, %p24;
	add.s32 	%r57, %r54, %r56;
	ld.global.f64 	%fd143, [%rd27];
	abs.f64 	%fd144, %fd143;
	mul.f64 	%fd145, %fd15, %fd144;
	setp.neu.f64 	%p25, %fd145, %fd16;
	add.s32 	%r58, %r96, 4;
	setp.ne.s32 	%p26, %r58, %r57;
	or.pred  	%p27, %p25, %p26;
	fma.rn.f64 	%fd147, %fd145, %fd145, %fd142;
	selp.f64 	%fd148, %fd147, %fd142, %p27;
	selp.u32 	%r59, 1, 0, %p27;
	add.s32 	%r60, %r57, %r59;
	ld.global.f64 	%fd149, [%rd27+8];
	abs.f64 	%fd150, %fd149;
	mul.f64 	%fd151, %fd15, %fd150;
	setp.neu.f64 	%p28, %fd151, %fd16;
	add.s32 	%r61, %r96, 5;
	setp.ne.s32 	%p29, %r61, %r60;
	or.pred  	%p30, %p28, %p29;
	fma.rn.f64 	%fd153, %fd151, %fd151, %fd148;
	selp.f64 	%fd154, %fd153, %fd148, %p30;
	selp.u32 	%r62, 1, 0, %p30;
	add.s32 	%r63, %r60, %r62;
	ld.global.f64 	%fd155, [%rd27+16];
	abs.f64 	%fd156, %fd155;
	mul.f64 	%fd157, %fd15, %fd156;
	setp.neu.f64 	%p31, %fd157, %fd16;
	add.s32 	%r64, %r96, 6;
	setp.ne.s32 	%p32, %r64, %r63;
	or.pred  	%p33, %p31, %p32;
	fma.rn.f64 	%fd159, %fd157, %fd157, %fd154;
	selp.f64 	%fd160, %fd159, %fd154, %p33;
	selp.u32 	%r65, 1, 0, %p33;
	add.s32 	%r66, %r63, %r65;
	ld.global.f64 	%fd161, [%rd27+24];
	abs.f64 	%fd162, %fd161;
	mul.f64 	%fd163, %fd15, %fd162;
	setp.neu.f64 	%p34, %fd163, %fd16;
	add.s32 	%r67, %r96, 7;
	setp.ne.s32 	%p35, %r67, %r66;
	or.pred  	%p36, %p34, %p35;
	fma.rn.f64 	%fd164, %fd163, %fd163, %fd160;
	selp.f64 	%fd234, %fd164, %fd160, %p36;
	selp.u32 	%r68, 1, 0, %p36;
	add.s32 	%r97, %r66, %r68;
	add.s64 	%rd27, %rd27, 64;
	add.s32 	%r96, %r96, 8;
	setp.ne.s32 	%p37, %r96, %r100;
	@%p37 bra 	$L__BB8_17;
$L__BB8_18:
	setp.eq.s32 	%p38, %r21, 0;
	@%p38 bra 	$L__BB8_26;
	and.b32  	%r29, %r38, 3;
	setp.lt.u32 	%p39, %r21, 4;
	@%p39 bra 	$L__BB8_21;
	mul.wide.u32 	%rd18, %r100, 8;
	add.s64 	%rd19, %rd1, %rd18;
	ld.global.f64 	%fd166, [%rd19];
	abs.f64 	%fd167, %fd166;
	mul.f64 	%fd168, %fd15, %fd167;
	setp.neu.f64 	%p40, %fd168, %fd16;
	setp.ne.s32 	%p41, %r100, %r97;
	or.pred  	%p42, %p40, %p41;
	fma.rn.f64 	%fd170, %fd168, %fd168, %fd234;
	selp.f64 	%fd171, %fd170, %fd234, %p42;
	selp.u32 	%r70, 1, 0, %p42;
	add.s32 	%r71, %r97, %r70;
	add.s32 	%r72, %r100, 1;
	ld.global.f64 	%fd172, [%rd19+8];
	abs.f64 	%fd173, %fd172;
	mul.f64 	%fd174, %fd15, %fd173;
	setp.neu.f64 	%p43, %fd174, %fd16;
	setp.ne.s32 	%p44, %r72, %r71;
	or.pred  	%p45, %p43, %p44;
	fma.rn.f64 	%fd175, %fd174, %fd174, %fd171;
	selp.f64 	%fd176, %fd175, %fd171, %p45;
	selp.u32 	%r73, 1, 0, %p45;
	add.s32 	%r74, %r71, %r73;
	add.s32 	%r75, %r100, 2;
	ld.global.f64 	%fd177, [%rd19+16];
	abs.f64 	%fd178, %fd177;
	mul.f64 	%fd179, %fd15, %fd178;
	setp.neu.f64 	%p47, %fd179, %fd16;
	setp.ne.s32 	%p48, %r75, %r74;
	or.pred  	%p49, %p47, %p48;
	fma.rn.f64 	%fd181, %fd179, %fd179, %fd176;
	selp.f64 	%fd182, %fd181, %fd176, %p49;
	selp.u32 	%r76, 1, 0, %p49;
	add.s32 	%r77, %r74, %r76;
	add.s32 	%r78, %r100, 3;
	ld.global.f64 	%fd183, [%rd19+24];
	abs.f64 	%fd184, %fd183;
	mul.f64 	%fd185, %fd15, %fd184;
	setp.neu.f64 	%p50, %fd185, %fd16;
	setp.ne.s32 	%p51, %r78, %r77;
	or.pred  	%p52, %p50, %p51;
	fma.rn.f64 	%fd186, %fd185, %fd185, %fd182;
	selp.f64 	%fd234, %fd186, %fd182, %p52;
	selp.u32 	%r79, 1, 0, %p52;
	add.s32 	%r97, %r77, %r79;
	add.s32 	%r100, %r100, 4;
$L__BB8_21:
	setp.eq.s32 	%p53, %r29, 0;
	@%p53 bra 	$L__BB8_26;
	setp.eq.s32 	%p54, %r29, 1;
	@%p54 bra 	$L__BB8_24;
	mul.wide.u32 	%rd20, %r100, 8;
	add.s64 	%rd21, %rd1, %rd20;
	ld.global.f64 	%fd188, [%rd21];
	abs.f64 	%fd189, %fd188;
	mul.f64 	%fd190, %fd15, %fd189;
	setp.neu.f64 	%p55, %fd190, %fd16;
	setp.ne.s32 	%p56, %r100, %r97;
	or.pred  	%p57, %p55, %p56;
	fma.rn.f64 	%fd192, %fd190, %fd190, %fd234;
	selp.f64 	%fd193, %fd192, %fd234, %p57;
	selp.u32 	%r80, 1, 0, %p57;
	add.s32 	%r81, %r97, %r80;
	add.s32 	%r82, %r100, 1;
	ld.global.f64 	%fd194, [%rd21+8];
	abs.f64 	%fd195, %fd194;
	mul.f64 	%fd196, %fd15, %fd195;
	setp.neu.f64 	%p58, %fd196, %fd16;
	setp.ne.s32 	%p59, %r82, %r81;
	or.pred  	%p60, %p58, %p59;
	fma.rn.f64 	%fd197, %fd196, %fd196, %fd193;
	selp.f64 	%fd234, %fd197, %fd193, %p60;
	selp.u32 	%r83, 1, 0, %p60;
	add.s32 	%r97, %r81, %r83;
	add.s32 	%r100, %r100, 2;
$L__BB8_24:
	and.b32  	%r84, %r38, 1;
	setp.eq.b32 	%p61, %r84, 1;
	not.pred 	%p62, %p61;
	@%p62 bra 	$L__BB8_26;
	mul.wide.u32 	%rd22, %r100, 8;
	add.s64 	%rd23, %rd1, %rd22;
	ld.global.f64 	%fd198, [%rd23];
	abs.f64 	%fd199, %fd198;
	mul.f64 	%fd200, %fd15, %fd199;
	setp.neu.f64 	%p63, %fd200, %fd16;
	setp.ne.s32 	%p64, %r100, %r97;
	fma.rn.f64 	%fd201, %fd200, %fd200, %fd234;
	selp.f64 	%fd202, %fd201, %fd234, %p64;
	selp.f64 	%fd234, %fd201, %fd202, %p63;
$L__BB8_26:
	fma.rn.f64 	%fd203, %fd16, %fd16, %fd234;
	min.f64 	%fd204, %fd203, 0d7FEFFFFFFFFFFFFF;
	rsqrt.approx.ftz.f64 	%fd205, %fd204;
	mul.rn.f64 	%fd206, %fd205, %fd205;
	neg.f64 	%fd207, %fd206;
	fma.rn.f64 	%fd208, %fd204, %fd207, 0d3FF0000000000000;
	fma.rn.f64 	%fd209, %fd208, 0d3FD8000000000000, 0d3FE0000000000000;
	mul.rn.f64 	%fd210, %fd208, %fd205;
	fma.rn.f64 	%fd211, %fd209, %fd210, %fd205;
	mul.f64 	%fd212, %fd203, %fd211;
	add.s32 	%r85, %r20, 1048576;
	mov.b32 	%r86, 0;
	mov.b64 	%fd213, {%r86, %r85};
	mul.f64 	%fd214, %fd213, %fd212;
	setp.neu.f64 	%p65, %fd234, 0d0000000000000000;
	mov.f64 	%fd215, 0d7FF0000000000000;
	{
	.reg .b32 %temp; 
	mov.b64 	{%temp, %r87}, %fd215;
	}
	setp.lt.u32 	%p66, %r19, %r87;
	selp.f64 	%fd216, %fd214, %fd226, %p66;
	selp.f64 	%fd217, %fd216, %fd226, %p65;
	cvta.to.global.u64 	%rd24, %rd11;
	st.global.f64 	[%rd24], %fd217;
	ret;

}
	// .globl	_Z8_normcdfPdd
.visible .entry _Z8_normcdfPdd(
	.param .u64 .ptr .align 1 _Z8_normcdfPdd_param_0,
	.param .f64 _Z8_normcdfPdd_param_1
)
{
	.reg .pred 	%p<9>;
	.reg .b32 	%r<17>;
	.reg .b64 	%rd<3>;
	.reg .b64 	%fd<104>;

	ld.param.u64 	%rd1, [_Z8_normcdfPdd_param_0];
	ld.param.f64 	%fd10, [_Z8_normcdfPdd_param_1];
	abs.f64 	%fd11, %fd10;
	setp.gt.f64 	%p1, %fd11, 0d4043400000000000;
	mov.f64 	%fd12, 0d4043400000000000;
	copysign.f64 	%fd13, %fd10, %fd12;
	selp.f64 	%fd1, %fd13, %fd10, %p1;
	mov.f64 	%fd14, 0dBFE6A09E667F3BCD;
	mul.rn.f64 	%fd2, %fd1, %fd14;
	neg.f64 	%fd15, %fd2;
	fma.rn.f64 	%fd16, %fd1, 0dBFE6A09E667F3BCD, %fd15;
	fma.rn.f64 	%fd3, %fd1, 0d3C8BDD3413B26456, %fd16;
	add.rn.f64 	%fd4, %fd2, %fd3;
	{
	.reg .b32 %temp; 
	mov.b64 	{%temp, %r1}, %fd4;
	}
	and.b32  	%r2, %r1, 2147483647;
	{
	.reg .b32 %temp; 
	mov.b64 	{%r3, %temp}, %fd4;
	}
	setp.gt.u32 	%p2, %r2, 2146435071;
	@%p2 bra 	$L__BB9_2;
	mov.b64 	%fd20, {%r3, %r2};
	add.f64 	%fd21, %fd20, 0dC010000000000000;
	add.f64 	%fd22, %fd20, 0d4010000000000000;
	rcp.approx.ftz.f64 	%fd23, %fd22;
	neg.f64 	%fd24, %fd22;
	fma.rn.f64 	%fd25, %fd24, %fd23, 0d3FF0000000000000;
	fma.rn.f64 	%fd26, %fd25, %fd25, %fd25;
	fma.rn.f64 	%fd27, %fd26, %fd23, %fd23;
	mul.f64 	%fd28, %fd21, %fd27;
	mov.f64 	%fd29, 0d3FF0000000000000;
	add.rn.f64 	%fd30, %fd28, %fd29;
	fma.rn.f64 	%fd31, %fd30, 0dC010000000000000, %fd20;
	neg.f64 	%fd32, %fd28;
	fma.rn.f64 	%fd33, %fd32, %fd20, %fd31;
	fma.rn.f64 	%fd34, %fd27, %fd33, %fd28;
	fma.rn.f64 	%fd35, %fd34, 0dBDF8774AD4E0BFD7, 0dBE44E1C6FD03D328;
	fma.rn.f64 	%fd36, %fd35, %fd34, 0dBE4330149F7A56B6;
	fma.rn.f64 	%fd37, %fd36, %fd34, 0d3E7BEDDED8376273;
	fma.rn.f64 	%fd38, %fd37, %fd34, 0d3E6F9254C3ABF22B;
	fma.rn.f64 	%fd39, %fd38, %fd34, 0dBEAB9068C2148CF0;
	fma.rn.f64 	%fd40, %fd39, %fd34, 0d3E94C6454DB34009;
	fma.rn.f64 	%fd41, %fd40, %fd34, 0d3ED7F1C378F2311D;
	fma.rn.f64 	%fd42, %fd41, %fd34, 0dBEE78E051C6D5C58;
	fma.rn.f64 	%fd43, %fd42, %fd34, 0dBEF995B4EAD14A90;
	fma.rn.f64 	%fd44, %fd43, %fd34, 0d3F23BE27CF0A29B2;
	fma.rn.f64 	%fd45, %fd44, %fd34, 0dBF2A1DEF3E81672E;
	fma.rn.f64 	%fd46, %fd45, %fd34, 0dBF48D4ABE68C1713;
	fma.rn.f64 	%fd47, %fd46, %fd34, 0d3F749C67210DD6B4;
	fma.rn.f64 	%fd48, %fd47, %fd34, 0dBF9096238568E357;
	fma.rn.f64 	%fd49, %fd48, %fd34, 0d3FA3079EDF8C2DC9;
	fma.rn.f64 	%fd50, %fd49, %fd34, 0dBFB0FB06DFF601FC;
	fma.rn.f64 	%fd51, %fd50, %fd34, 0d3FB7FEE004DFBCDC;
	fma.rn.f64 	%fd52, %fd51, %fd34, 0dBFB9DDB23C3DB8C6;
	fma.rn.f64 	%fd53, %fd52, %fd34, 0d3FB16ECEFCFA5FDA;
	fma.rn.f64 	%fd54, %fd53, %fd34, 0d3F8F7F5DF66FB6D6;
	fma.rn.f64 	%fd55, %fd54, %fd34, 0dBFC1DF1AD154A29D;
	fma.rn.f64 	%fd56, %fd55, %fd34, 0d3FF3BA5916E9FD7F;
	fma.rn.f64 	%fd57, %fd20, 0d4000000000000000, 0d3FF0000000000000;
	rcp.approx.ftz.f64 	%fd58, %fd57;
	neg.f64 	%fd59, %fd57;
	fma.rn.f64 	%fd60, %fd59, %fd58, 0d3FF0000000000000;
	fma.rn.f64 	%fd61, %fd60, %fd60, %fd60;
	fma.rn.f64 	%fd62, %fd61, %fd58, %fd58;
	mul.f64 	%fd63, %fd62, %fd56;
	mul.f64 	%fd64, %fd63, 0dC000000000000000;
	fma.rn.f64 	%fd65, %fd20, %fd64, %fd56;
	neg.f64 	%fd66, %fd63;
	add.rn.f64 	%fd67, %fd65, %fd66;
	fma.rn.f64 	%fd68, %fd67, %fd62, %fd63;
	neg.f64 	%fd69, %fd20;
	mul.f64 	%fd70, %fd20, %fd69;
	fma.rn.f64 	%fd71, %fd70, 0d3FF71547652B82FE, 0d4338000000000000;
	{
	.reg .b32 %temp; 
	mov.b64 	{%r4, %temp}, %fd71;
	}
	mov.f64 	%fd72, 0dC338000000000000;
	add.rn.f64 	%fd73, %fd71, %fd72;
	fma.rn.f64 	%fd74, %fd73, 0dBFE62E42FEFA39EF, %fd70;
	fma.rn.f64 	%fd75, %fd73, 0dBC7ABC9E3B39803F, %fd74;
	fma.rn.f64 	%fd76, %fd75, 0d3E5ADE1569CE2BDF, 0d3E928AF3FCA213EA;
	fma.rn.f64 	%fd77, %fd76, %fd75, 0d3EC71DEE62401315;
	fma.rn.f64 	%fd78, %fd77, %fd75, 0d3EFA01997C89EB71;
	fma.rn.f64 	%fd79, %fd78, %fd75, 0d3F2A01A014761F65;
	fma.rn.f64 	%fd80, %fd79, %fd75, 0d3F56C16C1852B7AF;
	fma.rn.f64 	%fd81, %fd80, %fd75, 0d3F81111111122322;
	fma.rn.f64 	%fd82, %fd81, %fd75, 0d3FA55555555502A1;
	fma.rn.f64 	%fd83, %fd82, %fd75, 0d3FC5555555555511;
	fma.rn.f64 	%fd84, %fd83, %fd75, 0d3FE000000000000B;
	fma.rn.f64 	%fd85, %fd84, %fd75, 0d3FF0000000000000;
	fma.rn.f64 	%fd86, %fd85, %fd75, 0d3FF0000000000000;
	shr.u32 	%r5, %r4, 31;
	add.s32 	%r6, %r4, %r5;
	shr.s32 	%r7, %r6, 1;
	{
	.reg .b32 %temp; 
	mov.b64 	{%r8, %temp}, %fd86;
	}
	{
	.reg .b32 %temp; 
	mov.b64 	{%temp, %r9}, %fd86;
	}
	shl.b32 	%r10, %r7, 20;
	add.s32 	%r11, %r9, %r10;
	mov.b64 	%fd87, {%r8, %r11};
	sub.s32 	%r12, %r4, %r7;
	shl.b32 	%r13, %r12, 20;
	add.s32 	%r14, %r13, 1072693248;
	mov.b32 	%r15, 0;
	mov.b64 	%fd88, {%r15, %r14};
	mul.f64 	%fd89, %fd88, %fd87;
	neg.f64 	%fd90, %fd70;
	fma.rn.f64 	%fd91, %fd69, %fd20, %fd90;
	fma.rn.f64 	%fd92, %fd89, %fd91, %fd89;
	mul.f64 	%fd93, %fd92, %fd68;
	setp.gt.u32 	%p6, %r2, 1077624832;
	selp.f64 	%fd94, 0d0000000000000000, %fd93, %p6;
	setp.lt.s32 	%p7, %r1, 0;
	mov.f64 	%fd95, 0d4000000000000000;
	sub.f64 	%fd96, %fd95, %fd94;
	selp.f64 	%fd103, %fd96, %fd94, %p7;
	bra.uni 	$L__BB9_3;
$L__BB9_2:
	setp.eq.s32 	%p3, %r2, 2146435072;
	setp.eq.s32 	%p4, %r3, 0;
	setp.lt.s32 	%p5, %r1, 0;
	selp.f64 	%fd17, 0d4000000000000000, 0d0000000000000000, %p5;
	add.f64 	%fd18, %fd4, %fd4;
	selp.f64 	%fd19, %fd17, %fd18, %p4;
	selp.f64 	%fd103, %fd19, %fd18, %p3;
$L__BB9_3:
	{
	.reg .b32 %temp; 
	mov.b64 	{%temp, %r16}, %fd1;
	}
	setp.lt.u32 	%p8, %r16, -1074790399;
	@%p8 bra 	$L__BB9_5;
	sub.f64 	%fd97, %fd2, %fd4;
	add.rn.f64 	%fd98, %fd97, %fd3;
	mul.f64 	%fd99, %fd4, 0dC000000000000000;
	mul.f64 	%fd100, %fd99, %fd103;
	fma.rn.f64 	%fd103, %fd100, %fd98, %fd103;
$L__BB9_5:
	cvta.to.global.u64 	%rd2, %rd1;
	mul.f64 	%fd101, %fd103, 0d3FE0000000000000;
	st.global.f64 	[%rd2], %fd101;
	ret;

}
	// .globl	_Z11_normcdfinvPdd
.visible .entry _Z11_normcdfinvPdd(
	.param .u64 .ptr .align 1 _Z11_normcdfinvPdd_param_0,
	.param .f64 _Z11_normcdfinvPdd_param_1
)
{
	.reg .pred 	%p<11>;
	.reg .b32 	%r<47>;
	.reg .b32 	%f<2>;
	.reg .b64 	%rd<3>;
	.reg .b64 	%fd<184>;

	ld.param.u64 	%rd1, [_Z11_normcdfinvPdd_param_0];
	ld.param.f64 	%fd19, [_Z11_normcdfinvPdd_param_1];
	add.f64 	%fd1, %fd19, %fd19;
	neg.f64 	%fd2, %fd1;
	mov.f64 	%fd20, 0d4000000000000000;
	add.rn.f64 	%fd3, %fd20, %fd2;
	setp.ltu.f64 	%p1, %fd1, 0d3F4FA4D2AD8F904D;
	setp.gtu.f64 	%p2, %fd1, 0d3FFFFC0B65AA4E0E;
	or.pred  	%p3, %p1, %p2;
	@%p3 bra 	$L__BB10_2;
	mul.rn.f64 	%fd120, %fd3, %fd1;
	{
	.reg .b32 %temp; 
	mov.b64 	{%temp, %r34}, %fd120;
	}
	{
	.reg .b32 %temp; 
	mov.b64 	{%r35, %temp}, %fd120;
	}
	shr.u32 	%r36, %r34, 20;
	and.b32  	%r37, %r36, 2046;
	add.s32 	%r38, %r37, 2147482626;
	mov.b32 	%r39, 1127219200;
	mov.b64 	%fd121, {%r38, %r39};
	mov.b32 	%r40, -2147483648;
	mov.b64 	%fd122, {%r40, %r39};
	sub.f64 	%fd123, %fd121, %fd122;
	and.b32  	%r41, %r34, -2145386497;
	or.b32  	%r42, %r41, 1071644672;
	mov.b64 	%fd124, {%r35, %r42};
	add.f64 	%fd125, %fd124, 0dBFF0000000000000;
	add.f64 	%fd126, %fd124, 0d3FF0000000000000;
	rcp.approx.ftz.f64 	%fd127, %fd126;
	neg.f64 	%fd128, %fd126;
	fma.rn.f64 	%fd129, %fd128, %fd127, 0d3FF0000000000000;
	fma.rn.f64 	%fd130, %fd129, %fd129, %fd129;
	fma.rn.f64 	%fd131, %fd130, %fd127, %fd127;
	mul.f64 	%fd132, %fd125, %fd131;
	fma.rn.f64 	%fd133, %fd132, 0dC000000000000000, %fd125;
	neg.f64 	%fd134, %fd132;
	fma.rn.f64 	%fd135, %fd134, %fd125, %fd133;
	fma.rn.f64 	%fd136, %fd135, %fd131, %fd132;
	mul.f64 	%fd137, %fd136, %fd136;
	fma.rn.f64 	%fd138, %fd137, 0d3FB5C5C218C775C9, 0d3FA55CF59CDC5D89;
	fma.rn.f64 	%fd139, %fd138, %fd137, 0d3FAEFD18CF6EBB9C;
	fma.rn.f64 	%fd140, %fd139, %fd137, 0d3FB10682EDCB8D1B;
	fma.rn.f64 	%fd141, %fd140, %fd137, 0d3FB3B1DD3AC7FC96;
	fma.rn.f64 	%fd142, %fd141, %fd137, 0d3FB745CB459B54A6;
	fma.rn.f64 	%fd143, %fd142, %fd137, 0d3FBC71C741A0669F;
	fma.rn.f64 	%fd144, %fd143, %fd137, 0d3FC249249209112E;
	fma.rn.f64 	%fd145, %fd144, %fd137, 0d3FC99999999A06C1;
	fma.rn.f64 	%fd146, %fd145, %fd137, 0d3FD5555555555535;
	mul.f64 	%fd147, %fd137, %fd146;
	fma.rn.f64 	%fd148, %fd147, %fd136, %fd136;
	add.f64 	%fd149, %fd148, %fd148;
	fma.rn.f64 	%fd150, %fd123, 0d3FE62E42FEFA39EF, %fd149;
	mov.f64 	%fd151, 0dC009000000000000;
	sub.f64 	%fd152, %fd151, %fd150;
	fma.rn.f64 	%fd153, %fd152, 0dBBB135D2E746E627, 0dBC08DDF93324D327;
	fma.rn.f64 	%fd154, %fd153, %fd152, 0d3C37B83EEF0B7C9F;
	fma.rn.f64 	%fd155, %fd154, %fd152, 0d3C69BA72CD589B91;
	fma.rn.f64 	%fd156, %fd155, %fd152, 0dBCA33689090A6B96;
	fma.rn.f64 	%fd157, %fd156, %fd152, 0d3C782E11898132E0;
	fma.rn.f64 	%fd158, %fd157, %fd152, 0d3CFDE4ACFD9E26BA;
	fma.rn.f64 	%fd159, %fd158, %fd152, 0dBD26D33EED66C487;
	fma.rn.f64 	%fd160, %fd159, %fd152, 0dBD36F2167040D8E2;
	fma.rn.f64 	%fd161, %fd160, %fd152, 0d3D872A22C2D77E20;
	fma.rn.f64 	%fd162, %fd161, %fd152, 0dBDAC8859C4E5C0AF;
	fma.rn.f64 	%fd163, %fd162, %fd152, 0dBDCDC583D118A561;
	fma.rn.f64 	%fd164, %fd163, %fd152, 0d3E120F47CCF46B3C;
	fma.rn.f64 	%fd165, %fd164, %fd152, 0dBE31A9E38DC84D60;
	fma.rn.f64 	%fd166, %fd165, %fd152, 0dBE5F36CD6D3D46A9;
	fma.rn.f64 	%fd167, %fd166, %fd152, 0d3E9C6B4F5D03B787;
	fma.rn.f64 	%fd168, %fd167, %fd152, 0dBEB6E8A5434AE8A2;
	fma.rn.f64 	%fd169, %fd168, %fd152, 0dBEED1D1F7B8736F6;
	fma.rn.f64 	%fd170, %fd169, %fd152, 0d3F2879C2A212F024;
	fma.rn.f64 	%fd171, %fd170, %fd152, 0dBF4845769484FCA8;
	fma.rn.f64 	%fd172, %fd171, %fd152, 0dBF78B6C33114F909;
	fma.rn.f64 	%fd173, %fd172, %fd152, 0d3FCEBD80D9B13E28;
	fma.rn.f64 	%fd174, %fd173, %fd152, 0d3FFA755E7C99AE86;
	fma.rn.f64 	%fd183, %fd174, %fd2, %fd174;
	bra.uni 	$L__BB10_13;
$L__BB10_2:
	{
	.reg .b32 %temp; 
	mov.b64 	{%temp, %r1}, %fd1;
	}
	setp.gt.s32 	%p4, %r1, 1072693247;
	selp.f64 	%fd179, %fd3, %fd1, %p4;
	{
	.reg .b32 %temp; 
	mov.b64 	{%temp, %r43}, %fd179;
	}
	mov.b32 	%f1, %r43;
	setp.ltu.f32 	%p5, %f1, 0f2B2BFF2F;
	@%p5 bra 	$L__BB10_4;
	{
	.reg .b32 %temp; 
	mov.b64 	{%r12, %temp}, %fd179;
	}
	shr.u32 	%r13, %r43, 20;
	and.b32  	%r14, %r13, 2046;
	add.s32 	%r15, %r14, 2147482626;
	mov.b32 	%r16, 1127219200;
	mov.b64 	%fd21, {%r15, %r16};
	mov.b32 	%r17, -2147483648;
	mov.b64 	%fd22, {%r17, %r16};
	sub.f64 	%fd23, %fd21, %fd22;
	and.b32  	%r18, %r43, -2145386497;
	or.b32  	%r19, %r18, 1071644672;
	mov.b64 	%fd24, {%r12, %r19};
	add.f64 	%fd25, %fd24, 0dBFF0000000000000;
	add.f64 	%fd26, %fd24, 0d3FF0000000000000;
	rcp.approx.ftz.f64 	%fd27, %fd26;
	neg.f64 	%fd28, %fd26;
	fma.rn.f64 	%fd29, %fd28, %fd27, 0d3FF0000000000000;
	fma.rn.f64 	%fd30, %fd29, %fd29, %fd29;
	fma.rn.f64 	%fd31, %fd30, %fd27, %fd27;
	mul.f64 	%fd32, %fd25, %fd31;
	fma.rn.f64 	%fd33, %fd32, 0dC000000000000000, %fd25;
	neg.f64 	%fd34, %fd32;
	fma.rn.f64 	%fd35, %fd34, %fd25, %fd33;
	fma.rn.f64 	%fd36, %fd35, %fd31, %fd32;
	mul.f64 	%fd37, %fd36, %fd36;
	fma.rn.f64 	%fd38, %fd37, 0d3FB5C5C218C775C9, 0d3FA55CF59CDC5D89;
	fma.rn.f64 	%fd39, %fd38, %fd37, 0d3FAEFD18CF6EBB9C;
	fma.rn.f64 	%fd40, %fd39, %fd37, 0d3FB10682EDCB8D1B;
	fma.rn.f64 	%fd41, %fd40, %fd37, 0d3FB3B1DD3AC7FC96;
	fma.rn.f64 	%fd42, %fd41, %fd37, 0d3FB745CB459B54A6;
	fma.rn.f64 	%fd43, %fd42, %fd37, 0d3FBC71C741A0669F;
	fma.rn.f64 	%fd44, %fd43, %fd37, 0d3FC249249209112E;
	fma.rn.f64 	%fd45, %fd44, %fd37, 0d3FC99999999A06C1;
	fma.rn.f64 	%fd46, %fd45, %fd37, 0d3FD5555555555535;
	mul.f64 	%fd47, %fd37, %fd46;
	fma.rn.f64 	%fd48, %fd47, %fd36, %fd36;
	add.f64 	%fd49, %fd48, %fd48;
	fma.rn.f64 	%fd50, %fd23, 0d3FE62E42FEFA39EF, %fd49;
	neg.f64 	%fd51, %fd50;
	rsqrt.approx.ftz.f64 	%fd52, %fd51;
	mul.rn.f64 	%fd53, %fd52, %fd52;
	fma.rn.f64 	%fd54, %fd50, %fd53, 0d3FF0000000000000;
	fma.rn.f64 	%fd55, %fd54, 0d3FD8000000000000, 0d3FE0000000000000;
	mul.rn.f64 	%fd56, %fd54, %fd52;
	fma.rn.f64 	%fd57, %fd55, %fd56, %fd52;
	fma.rn.f64 	%fd58, %fd57, 0d3FEBE9222591AFAB, 0d4000A0E7333839AA;
	fma.rn.f64 	%fd59, %fd58, %fd57, 0d4008768CF7E57D5C;
	fma.rn.f64 	%fd60, %fd59, %fd57, 0d400B77E7E28DA583;
	fma.rn.f64 	%fd61, %fd60, %fd57, 0d3FF34F26A4F99CF9;
	fma.rn.f64 	%fd62, %fd61, %fd57, 0d3FC1F674ADB019ED;
	fma.rn.f64 	%fd63, %fd62, %fd57, 0d3F75DDAE9506431D;
	fma.rn.f64 	%fd64, %fd63, %fd57, 0d3F0ADA49AA32489C;
	add.f64 	%fd65, %fd57, 0d4001E90FF51C2197;
	fma.rn.f64 	%fd66, %fd65, %fd57, 0d40111EA3A7CF3820;
	fma.rn.f64 	%fd67, %fd66, %fd57, 0d4011A0E4A4749594;
	fma.rn.f64 	%fd68, %fd67, %fd57, 0d400D4E977D38C14D;
	fma.rn.f64 	%fd69, %fd68, %fd57, 0d3FF37FD567EC0D5F;
	fma.rn.f64 	%fd70, %fd69, %fd57, 0d3FC1FB9D7F676033;
	fma.rn.f64 	%fd71, %fd70, %fd57, 0d3F75DDCDF98946E4;
	fma.rn.f64 	%fd72, %fd71, %fd57, 0d3F0ADA42D79D8DBB;
	mul.f64 	%fd73, %fd57, %fd72;
	div.rn.f64 	%fd182, %fd64, %fd73;
	bra.uni 	$L__BB10_12;
$L__BB10_4:
	{
	.reg .b32 %temp; 
	mov.b64 	{%r44, %temp}, %fd179;
	}
	setp.gt.s32 	%p6, %r43, 1048575;
	mov.b32 	%r45, -1023;
	@%p6 bra 	$L__BB10_6;
	mul.f64 	%fd179, %fd179, 0d4350000000000000;
	{
	.reg .b32 %temp; 
	mov.b64 	{%temp, %r43}, %fd179;
	}
	{
	.reg .b32 %temp; 
	mov.b64 	{%r44, %temp}, %fd179;
	}
	mov.b32 	%r45, -1077;
$L__BB10_6:
	add.s32 	%r22, %r43, -1;
	setp.gt.u32 	%p7, %r22, 2146435070;
	@%p7 bra 	$L__BB10_10;
	shr.u32 	%r25, %r43, 20;
	add.s32 	%r46, %r45, %r25;
	and.b32  	%r26, %r43, 1048575;
	or.b32  	%r27, %r26, 1072693248;
	mov.b64 	%fd180, {%r44, %r27};
	setp.lt.u32 	%p9, %r27, 1073127583;
	@%p9 bra 	$L__BB10_9;
	{
	.reg .b32 %temp; 
	mov.b64 	{%r28, %temp}, %fd180;
	}
	{
	.reg .b32 %temp; 
	mov.b64 	{%temp, %r29}, %fd180;
	}
	add.s32 	%r30, %r29, -1048576;
	mov.b64 	%fd180, {%r28, %r30};
	add.s32 	%r46, %r46, 1;
$L__BB10_9:
	add.f64 	%fd75, %fd180, 0dBFF0000000000000;
	add.f64 	%fd76, %fd180, 0d3FF0000000000000;
	rcp.approx.ftz.f64 	%fd77, %fd76;
	neg.f64 	%fd78, %fd76;
	fma.rn.f64 	%fd79, %fd78, %fd77, 0d3FF0000000000000;
	fma.rn.f64 	%fd80, %fd79, %fd79, %fd79;
	fma.rn.f64 	%fd81, %fd80, %fd77, %fd77;
	mul.f64 	%fd82, %fd75, %fd81;
	fma.rn.f64 	%fd83, %fd75, %fd81, %fd82;
	mul.f64 	%fd84, %fd83, %fd83;
	fma.rn.f64 	%fd85, %fd84, 0d3EB1380B3AE80F1E, 0d3ED0EE258B7A8B04;
	fma.rn.f64 	%fd86, %fd85, %fd84, 0d3EF3B2669F02676F;
	fma.rn.f64 	%fd87, %fd86, %fd84, 0d3F1745CBA9AB0956;
	fma.rn.f64 	%fd88, %fd87, %fd84, 0d3F3C71C72D1B5154;
	fma.rn.f64 	%fd89, %fd88, %fd84, 0d3F624924923BE72D;
	fma.rn.f64 	%fd90, %fd89, %fd84, 0d3F8999999999A3C4;
	fma.rn.f64 	%fd91, %fd90, %fd84, 0d3FB5555555555554;
	sub.f64 	%fd92, %fd75, %fd83;
	add.f64 	%fd93, %fd92, %fd92;
	neg.f64 	%fd94, %fd83;
	fma.rn.f64 	%fd95, %fd94, %fd75, %fd93;
	mul.f64 	%fd96, %fd81, %fd95;
	mul.f64 	%fd97, %fd84, %fd91;
	fma.rn.f64 	%fd98, %fd97, %fd83, %fd96;
	xor.b32  	%r31, %r46, -2147483648;
	mov.b32 	%r32, 1127219200;
	mov.b64 	%fd99, {%r31, %r32};
	mov.b32 	%r33, -2147483648;
	mov.b64 	%fd100, {%r33, %r32};
	sub.f64 	%fd101, %fd99, %fd100;
	fma.rn.f64 	%fd102, %fd101, 0d3FE62E42FEFA39EF, %fd83;
	fma.rn.f64 	%fd103, %fd101, 0dBFE62E42FEFA39EF, %fd102;
	sub.f64 	%fd104, %fd103, %fd83;
	sub.f64 	%fd105, %fd98, %fd104;
	fma.rn.f64 	%fd106, %fd101, 0d3C7ABC9E3B39803F, %fd105;
	add.f64 	%fd181, %fd102, %fd106;
	bra.uni 	$L__BB10_11;
$L__BB10_10:
	fma.rn.f64 	%fd74, %fd179, 0d7FF0000000000000, 0d7FF0000000000000;
	{
	.reg .b32 %temp; 
	mov.b64 	{%temp, %r23}, %fd179;
	}
	and.b32  	%r24, %r23, 2147483647;
	setp.eq.s32 	%p8, %r24, 0;
	selp.f64 	%fd181, 0dFFF0000000000000, %fd74, %p8;
$L__BB10_11:
	neg.f64 	%fd107, %fd181;
	rsqrt.approx.f64 	%fd108, %fd107;
	fma.rn.f64 	%fd109, %fd108, 0d3FE8E2101C71B0BF, 0d3FFA2013964E259C;
	fma.rn.f64 	%fd110, %fd109, %fd108, 0d3FDABFE90921BE68;
	fma.rn.f64 	%fd111, %fd110, %fd108, 0d3F97E41314DE00D4;
	fma.rn.f64 	%fd112, %fd111, %fd108, 0d3F311BD487102E94;
	add.f64 	%fd113, %fd108, 0d3FF59895C30BAA54;
	fma.rn.f64 	%fd114, %fd113, %fd108, 0d3FFAE8E5956A143F;
	fma.rn.f64 	%fd115, %fd114, %fd108, 0d3FDACCE85FF7383D;
	fma.rn.f64 	%fd116, %fd115, %fd108, 0d3F97E43B6CAC34FE;
	fma.rn.f64 	%fd117, %fd116, %fd108, 0d3F311BD08289EB12;
	mul.f64 	%fd118, %fd108, %fd117;
	div.rn.f64 	%fd182, %fd112, %fd118;
$L__BB10_12:
	setp.gt.s32 	%p10, %r1, 1072693247;
	neg.f64 	%fd119, %fd182;
	selp.f64 	%fd183, %fd119, %fd182, %p10;
$L__BB10_13:
	cvta.to.global.u64 	%rd2, %rd1;
	mul.f64 	%fd175, %fd183, 0dBCA21165F626CDD5;
	fma.rn.f64 	%fd176, %fd183, 0dBFF6A09E667F3BCC, %fd175;
	mov.f64 	%fd177, 0d0000000000000000;
	add.rn.f64 	%fd178, %fd176, %fd177;
	st.global.f64 	[%rd2], %fd178;
	ret;

}
	// .globl	_Z6_rnormPdiPKd
.visible .entry _Z6_rnormPdiPKd(
	.param .u64 .ptr .align 1 _Z6_rnormPdiPKd_param_0,
	.param .u32 _Z6_rnormPdiPKd_param_1,
	.param .u64 .ptr .align 1 _Z6_rnormPdiPKd_param_2
)
{
	.reg .pred 	%p<66>;
	.reg .b32 	%r<99>;
	.reg .b64 	%rd<28>;
	.reg .b64 	%fd<224>;

	ld.param.u64 	%rd11, [_Z6_rnormPdiPKd_param_0];
	ld.param.u32 	%r36, [_Z6_rnormPdiPKd_param_1];
	ld.param.u64 	%rd12, [_Z6_rnormPdiPKd_param_2];
	cvta.to.global.u64 	%rd1, %rd12;
	ld.global.f64 	%fd29, [%rd1];
	abs.f64 	%fd215, %fd29;
	setp.lt.s32 	%p1, %r36, 2;
	@%p1 bra 	$L__BB11_14;
	add.s32 	%r1, %r36, -1;
	add.s32 	%r38, %r36, -2;
	and.b32  	%r2, %r1, 15;
	setp.lt.u32 	%p2, %r38, 15;
	mov.b32 	%r88, 1;
	@%p2 bra 	$L__BB11_5;
	and.b32  	%r40, %r1, -16;
	neg.s32 	%r86, %r40;
	add.s64 	%rd25, %rd1, 64;
	mov.b32 	%r85, 0;
$L__BB11_3:
	.pragma "nounroll";
	ld.global.f64 	%fd31, [%rd25+-56];
	abs.f64 	%fd32, %fd31;
	max.f64 	%fd33, %fd32, %fd215;
	ld.global.f64 	%fd34, [%rd25+-48];
	abs.f64 	%fd35, %fd34;
	max.f64 	%fd36, %fd35, %fd33;
	ld.global.f64 	%fd37, [%rd25+-40];
	abs.f64 	%fd38, %fd37;
	max.f64 	%fd39, %fd38, %fd36;
	ld.global.f64 	%fd40, [%rd25+-32];
	abs.f64 	%fd41, %fd40;
	max.f64 	%fd42, %fd41, %fd39;
	ld.global.f64 	%fd43, [%rd25+-24];
	abs.f64 	%fd44, %fd43;
	max.f64 	%fd45, %fd44, %fd42;
	ld.global.f64 	%fd46, [%rd25+-16];
	abs.f64 	%fd47, %fd46;
	max.f64 	%fd48, %fd47, %fd45;
	ld.global.f64 	%fd49, [%rd25+-8];
	abs.f64 	%fd50, %fd49;
	max.f64 	%fd51, %fd50, %fd48;
	ld.global.f64 	%fd52, [%rd25];
	abs.f64 	%fd53, %fd52;
	max.f64 	%fd54, %fd53, %fd51;
	ld.global.f64 	%fd55, [%rd25+8];
	abs.f64 	%fd56, %fd55;
	max.f64 	%fd57, %fd56, %fd54;
	ld.global.f64 	%fd58, [%rd25+16];
	abs.f64 	%fd59, %fd58;
	max.f64 	%fd60, %fd59, %fd57;
	ld.global.f64 	%fd61, [%rd25+24];
	abs.f64 	%fd62, %fd61;
	max.f64 	%fd63, %fd62, %fd60;
	ld.global.f64 	%fd64, [%rd25+32];
	abs.f64 	%fd65, %fd64;
	max.f64 	%fd66, %fd65, %fd63;
	ld.global.f64 	%fd67, [%rd25+40];
	abs.f64 	%fd68, %fd67;
	max.f64 	%fd69, %fd68, %fd66;
	ld.global.f64 	%fd70, [%rd25+48];
	abs.f64 	%fd71, %fd70;
	max.f64 	%fd72, %fd71, %fd69;
	ld.global.f64 	%fd73, [%rd25+56];
	abs.f64 	%fd74, %fd73;
	max.f64 	%fd75, %fd74, %fd72;
	ld.global.f64 	%fd76, [%rd25+64];
	abs.f64 	%fd77, %fd76;
	max.f64 	%fd215, %fd77, %fd75;
	add.s32 	%r86, %r86, 16;
	add.s32 	%r85, %r85, 16;
	add.s64 	%rd25, %rd25, 128;
	setp.ne.s32 	%p3, %r86, 0;
	@%p3 bra 	$L__BB11_3;
	add.s32 	%r88, %r85, 1;
$L__BB11_5:
	setp.eq.s32 	%p4, %r2, 0;
	@%p4 bra 	$L__BB11_14;
	and.b32  	%r10, %r1, 7;
	setp.lt.u32 	%p5, %r2, 8;
	@%p5 bra 	$L__BB11_8;
	mul.wide.u32 	%rd13, %r88, 8;
	add.s64 	%rd14, %rd1, %rd13;
	ld.global.f64 	%fd79, [%rd14];
	abs.f64 	%fd80, %fd79;
	max.f64 	%fd81, %fd80, %fd215;
	ld.global.f64 	%fd82, [%rd14+8];
	abs.f64 	%fd83, %fd82;
	max.f64 	%fd84, %fd83, %fd81;
	ld.global.f64 	%fd85, [%rd14+16];
	abs.f64 	%fd86, %fd85;
	max.f64 	%fd87, %fd86, %fd84;
	ld.global.f64 	%fd88, [%rd14+24];
	abs.f64 	%fd89, %fd88;
	max.f64 	%fd90, %fd89, %fd87;
	ld.global.f64 	%fd91, [%rd14+32];
	abs.f64 	%fd92, %fd91;
	max.f64 	%fd93, %fd92, %fd90;
	ld.global.f64 	%fd94, [%rd14+40];
	abs.f64 	%fd95, %fd94;
	max.f64 	%fd96, %fd95, %fd93;
	ld.global.f64 	%fd97, [%rd14+48];
	abs.f64 	%fd98, %fd97;
	max.f64 	%fd99, %fd98, %fd96;
	ld.global.f64 	%fd100, [%rd14+56];
	abs.f64 	%fd101, %fd100;
	max.f64 	%fd215, %fd101, %fd99;
	add.s32 	%r88, %r88, 8;
$L__BB11_8:
	setp.eq.s32 	%p6, %r10, 0;
	@%p6 bra 	$L__BB11_14;
	and.b32  	%r13, %r1, 3;
	setp.lt.u32 	%p7, %r10, 4;
	@%p7 bra 	$L__BB11_11;
	mul.wide.u32 	%rd15, %r88, 8;
	add.s64 	%rd16, %rd1, %rd15;
	ld.global.f64 	%fd103, [%rd16];
	abs.f64 	%fd104, %fd103;
	max.f64 	%fd105, %fd104, %fd215;
	ld.global.f64 	%fd106, [%rd16+8];
	abs.f64 	%fd107, %fd106;
	max.f64 	%fd108, %fd107, %fd105;
	ld.global.f64 	%fd109, [%rd16+16];
	abs.f64 	%fd110, %fd109;
	max.f64 	%fd111, %fd110, %fd108;
	ld.global.f64 	%fd112, [%rd16+24];
	abs.f64 	%fd113, %fd112;
	max.f64 	%fd215, %fd113, %fd111;
	add.s32 	%r88, %r88, 4;
$L__BB11_11:
	setp.eq.s32 	%p8, %r13, 0;
	@%p8 bra 	$L__BB11_14;
	mul.wide.u32 	%rd17, %r88, 8;
	add.s64 	%rd26, %rd1, %rd17;
	neg.s32 	%r90, %r13;
$L__BB11_13:
	.pragma "nounroll";
	ld.global.f64 	%fd114, [%rd26];
	abs.f64 	%fd115, %fd114;
	max.f64 	%fd215, %fd115, %fd215;
	add.s64 	%rd26, %rd26, 8;
	add.s32 	%r90, %r90, 1;
	setp.ne.s32 	%p9, %r90, 0;
	@%p9 bra 	$L__BB11_13;
$L__BB11_14:
	{
	.reg .b32 %temp; 
	mov.b64 	{%temp, %r41}, %fd215;
	}
	and.b32  	%r42, %r41, -4194304;
	xor.b32  	%r43, %r42, 2144337920;
	mov.b32 	%r44, 0;
	mov.b64 	%fd15, {%r44, %r43};
	mul.f64 	%fd16, %fd215, %fd15;
	setp.lt.s32 	%p10, %r36, 1;
	mov.f64 	%fd223, 0d0000000000000000;
	@%p10 bra 	$L__BB11_26;
	and.b32  	%r19, %r36, 7;
	setp.lt.u32 	%p11, %r36, 8;
	mov.f64 	%fd223, 0d0000000000000000;
	mov.b32 	%r93, 0;
	mov.u32 	%r96, %r93;
	@%p11 bra 	$L__BB11_18;
	and.b32  	%r96, %r36, 2147483640;
	add.s64 	%rd27, %rd1, 32;
	mov.f64 	%fd223, 0d0000000000000000;
	mov.b32 	%r93, 0;
	mov.u32 	%r92, %r93;
$L__BB11_17:
	.pragma "nounroll";
	ld.global.f64 	%fd120, [%rd27+-32];
	abs.f64 	%fd121, %fd120;
	mul.f64 	%fd122, %fd15, %fd121;
	setp.neu.f64 	%p12, %fd122, %fd16;
	setp.ne.s32 	%p13, %r92, %r93;
	or.pred  	%p14, %p12, %p13;
	fma.rn.f64 	%fd124, %fd122, %fd122, %fd223;
	selp.f64 	%fd125, %fd124, %fd223, %p14;
	selp.u32 	%r47, 1, 0, %p14;
	add.s32 	%r48, %r93, %r47;
	ld.global.f64 	%fd126, [%rd27+-24];
	abs.f64 	%fd127, %fd126;
	mul.f64 	%fd128, %fd15, %fd127;
	setp.neu.f64 	%p15, %fd128, %fd16;
	add.s32 	%r49, %r92, 1;
	setp.ne.s32 	%p16, %r49, %r48;
	or.pred  	%p17, %p15, %p16;
	fma.rn.f64 	%fd129, %fd128, %fd128, %fd125;
	selp.f64 	%fd130, %fd129, %fd125, %p17;
	selp.u32 	%r50, 1, 0, %p17;
	add.s32 	%r51, %r48, %r50;
	ld.global.f64 	%fd131, [%rd27+-16];
	abs.f64 	%fd132, %fd131;
	mul.f64 	%fd133, %fd15, %fd132;
	setp.neu.f64 	%p19, %fd133, %fd16;
	add.s32 	%r52, %r92, 2;
	setp.ne.s32 	%p20, %r52, %r51;
	or.pred  	%p21, %p19, %p20;
	fma.rn.f64 	%fd135, %fd133, %fd133, %fd130;
	selp.f64 	%fd136, %fd135, %fd130, %p21;
	selp.u32 	%r53, 1, 0, %p21;
	add.s32 	%r54, %r51, %r53;
	ld.global.f64 	%fd137, [%rd27+-8];
	abs.f64 	%fd138, %fd137;
	mul.f64 	%fd139, %fd15, %fd138;
	setp.neu.f64 	%p22, %fd139, %fd16;
	add.s32 	%r55, %r92, 3;
	setp.ne.s32 	%p23, %r55, %r54;
	or.pred  	%p24, %p22, %p23;
	fma.rn.f64 	%fd141, %fd139, %fd139, %fd136;
	selp.f64 	%fd142, %fd141, %fd136, %p24;
	selp.u32 	%r56, 1, 0, %p24;
	add.s32 	%r57, %r54, %r56;
	ld.global.f64 	%fd143, [%rd27];
	abs.f64 	%fd144, %fd143;
	mul.f64 	%fd145, %fd15, %fd144;
	setp.neu.f64 	%p25, %fd145, %fd16;
	add.s32 	%r58, %r92, 4;
	setp.ne.s32 	%p26, %r58, %r57;
	or.pred  	%p27, %p25, %p26;
	fma.rn.f64 	%fd147, %fd145, %fd145, %fd142;
	selp.f64 	%fd148, %fd147, %fd142, %p27;
	selp.u32 	%r59, 1, 0, %p27;
	add.s32 	%r60, %r57, %r59;
	ld.global.f64 	%fd149, [%rd27+8];
	abs.f64 	%fd150, %fd149;
	mul.f64 	%fd151, %fd15, %fd150;
	setp.neu.f64 	%p28, %fd151, %fd16;
	add.s32 	%r61, %r92, 5;
	setp.ne.s32 	%p29, %r61, %r60;
	or.pred  	%p30, %p28, %p29;
	fma.rn.f64 	%fd153, %fd151, %fd151, %fd148;
	selp.f64 	%fd154, %fd153, %fd148, %p30;
	selp.u32 	%r62, 1, 0, %p30;
	add.s32 	%r63, %r60, %r62;
	ld.global.f64 	%fd155, [%rd27+16];
	abs.f64 	%fd156, %fd155;
	mul.f64 	%fd157, %fd15, %fd156;
	setp.neu.f64 	%p31, %fd157, %fd16;
	add.s32 	%r64, %r92, 6;
	setp.ne.s32 	%p32, %r64, %r63;
	or.pred  	%p33, %p31, %p32;
	fma.rn.f64 	%fd159, %fd157, %fd157, %fd154;
	selp.f64 	%fd160, %fd159, %fd154, %p33;
	selp.u32 	%r65, 1, 0, %p33;
	add.s32 	%r66, %r63, %r65;
	ld.global.f64 	%fd161, [%rd27+24];
	abs.f64 	%fd162, %fd161;
	mul.f64 	%fd163, %fd15, %fd162;
	setp.neu.f64 	%p34, %fd163, %fd16;
	add.s32 	%r67, %r92, 7;
	setp.ne.s32 	%p35, %r67, %r66;
	or.pred  	%p36, %p34, %p35;
	fma.rn.f64 	%fd164, %fd163, %fd163, %fd160;
	selp.f64 	%fd223, %fd164, %fd160, %p36;
	selp.u32 	%r68, 1, 0, %p36;
	add.s32 	%r93, %r66, %r68;
	add.s64 	%rd27, %rd27, 64;
	add.s32 	%r92, %r92, 8;
	setp.ne.s32 	%p37, %r92, %r96;
	@%p37 bra 	$L__BB11_17;
$L__BB11_18:
	setp.eq.s32 	%p38, %r19, 0;
	@%p38 bra 	$L__BB11_26;
	and.b32  	%r27, %r36, 3;
	setp.lt.u32 	%p39, %r19, 4;
	@%p39 bra 	$L__BB11_21;
	mul.wide.u32 	%rd18, %r96, 8;
	add.s64 	%rd19, %rd1, %rd18;
	ld.global.f64 	%fd166, [%rd19];
	abs.f64 	%fd167, %fd166;
	mul.f64 	%fd168, %fd15, %fd167;
	setp.neu.f64 	%p40, %fd168, %fd16;
	setp.ne.s32 	%p41, %r96, %r93;
	or.pred  	%p42, %p40, %p41;
	fma.rn.f64 	%fd170, %fd168, %fd168, %fd223;
	selp.f64 	%fd171, %fd170, %fd223, %p42;
	selp.u32 	%r70, 1, 0, %p42;
	add.s32 	%r71, %r93, %r70;
	add.s32 	%r72, %r96, 1;
	ld.global.f64 	%fd172, [%rd19+8];
	abs.f64 	%fd173, %fd172;
	mul.f64 	%fd174, %fd15, %fd173;
	setp.neu.f64 	%p43, %fd174, %fd16;
	setp.ne.s32 	%p44, %r72, %r71;
	or.pred  	%p45, %p43, %p44;
	fma.rn.f64 	%fd175, %fd174, %fd174, %fd171;
	selp.f64 	%fd176, %fd175, %fd171, %p45;
	selp.u32 	%r73, 1, 0, %p45;
	add.s32 	%r74, %r71, %r73;
	add.s32 	%r75, %r96, 2;
	ld.global.f64 	%fd177, [%rd19+16];
	abs.f64 	%fd178, %fd177;
	mul.f64 	%fd179, %fd15, %fd178;
	setp.neu.f64 	%p47, %fd179, %fd16;
	setp.ne.s32 	%p48, %r75, %r74;
	or.pred  	%p49, %p47, %p48;
	fma.rn.f64 	%fd181, %fd179, %fd179, %fd176;
	selp.f64 	%fd182, %fd181, %fd176, %p49;
	selp.u32 	%r76, 1, 0, %p49;
	add.s32 	%r77, %r74, %r76;
	add.s32 	%r78, %r96, 3;
	ld.global.f64 	%fd183, [%rd19+24];
	abs.f64 	%fd184, %fd183;
	mul.f64 	%fd185, %fd15, %fd184;
	setp.neu.f64 	%p50, %fd185, %fd16;
	setp.ne.s32 	%p51, %r78, %r77;
	or.pred  	%p52, %p50, %p51;
	fma.rn.f64 	%fd186, %fd185, %fd185, %fd182;
	selp.f64 	%fd223, %fd186, %fd182, %p52;
	selp.u32 	%r79, 1, 0, %p52;
	add.s32 	%r93, %r77, %r79;
	add.s32 	%r96, %r96, 4;
$L__BB11_21:
	setp.eq.s32 	%p53, %r27, 0;
	@%p53 bra 	$L__BB11_26;
	setp.eq.s32 	%p54, %r27, 1;
	@%p54 bra 	$L__BB11_24;
	mul.wide.u32 	%rd20, %r96, 8;
	add.s64 	%rd21, %rd1, %rd20;
	ld.global.f64 	%fd188, [%rd21];
	abs.f64 	%fd189, %fd188;
	mul.f64 	%fd190, %fd15, %fd189;
	setp.neu.f64 	%p55, %fd190, %fd16;
	setp.ne.s32 	%p56, %r96, %r93;
	or.pred  	%p57, %p55, %p56;
	fma.rn.f64 	%fd192, %fd190, %fd190, %fd223;
	selp.f64 	%fd193, %fd192, %fd223, %p57;
	selp.u32 	%r80, 1, 0, %p57;
	add.s32 	%r81, %r93, %r80;
	add.s32 	%r82, %r96, 1;
	ld.global.f64 	%fd194, [%rd21+8];
	abs.f64 	%fd195, %fd194;
	mul.f64 	%fd196, %fd15, %fd195;
	setp.neu.f64 	%p58, %fd196, %fd16;
	setp.ne.s32 	%p59, %r82, %r81;
	or.pred  	%p60, %p58, %p59;
	fma.rn.f64 	%fd197, %fd196, %fd196, %fd193;
	selp.f64 	%fd223, %fd197, %fd193, %p60;
	selp.u32 	%r83, 1, 0, %p60;
	add.s32 	%r93, %r81, %r83;
	add.s32 	%r96, %r96, 2;
$L__BB11_24:
	and.b32  	%r84, %r36, 1;
	setp.eq.b32 	%p61, %r84, 1;
	not.pred 	%p62, %p61;
	@%p62 bra 	$L__BB11_26;
	mul.wide.u32 	%rd22, %r96, 8;
	add.s64 	%rd23, %rd1, %rd22;
	ld.global.f64 	%fd198, [%rd23];
	abs.f64 	%fd199, %fd198;
	mul.f64 	%fd200, %fd15, %fd199;
	setp.neu.f64 	%p63, %fd200, %fd16;
	setp.ne.s32 	%p64, %r96, %r93;
	fma.rn.f64 	%fd201, %fd200, %fd200, %fd223;
	selp.f64 	%fd202, %fd201, %fd223, %p64;
	selp.f64 	%fd223, %fd201, %fd202, %p63;
$L__BB11_26:
	cvta.to.global.u64 	%rd24, %rd11;
	fma.rn.f64 	%fd203, %fd16, %fd16, %fd223;
	rsqrt.approx.f64 	%fd204, %fd203;
	mul.f64 	%fd205, %fd15, %fd204;
	setp.eq.f64 	%p65, %fd215, 0d7FF0000000000000;
	selp.f64 	%fd206, 0d0000000000000000, %fd205, %p65;
	st.global.f64 	[%rd24], %fd206;
	ret;

}
	// .globl	_Z3_y0Pdd
.visible .entry _Z3_y0Pdd(
	.param .u64 .ptr .align 1 _Z3_y0Pdd_param_0,
	.param .f64 _Z3_y0Pdd_param_1
)
{
	.reg .pred 	%p<24>;
	.reg .b32 	%r<65>;
	.reg .b64 	%rd<11>;
	.reg .b64 	%fd<341>;

	ld.param.u64 	%rd1, [_Z3_y0Pdd_param_0];
	ld.param.f64 	%fd46, [_Z3_y0Pdd_param_1];
	abs.f64 	%fd1, %fd46;
	setp.gtu.f64 	%p1, %fd1, 0d3FE97F4A8F9D3F28;
	@%p1 bra 	$L__BB12_23;
	mul.f64 	%fd47, %fd46, %fd46;
	fma.rn.f64 	%fd48, %fd47, 0d3C8EFBD0A1B77C65, 0dBD13098C51C18514;
	fma.rn.f64 	%fd49, %fd48, %fd47, 0d3D923102D2F5F2F5;
	fma.rn.f64 	%fd50, %fd49, %fd47, 0dBE0A5F2DEE7D526E;
	fma.rn.f64 	%fd51, %fd50, %fd47, 0d3E7BB77E758B38AF;
	fma.rn.f64 	%fd52, %fd51, %fd47, 0dBEE3D1A206EC4F36;
	fma.rn.f64 	%fd53, %fd52, %fd47, 0d3F4183DCD3ED6294;
	fma.rn.f64 	%fd54, %fd53, %fd47, 0dBF903921CF04F123;
	fma.rn.f64 	%fd55, %fd54, %fd47, 0d3FC5DB69D7753176;
	add.f64 	%fd56, %fd47, 0dBFDBA96740000000;
	add.f64 	%fd57, %fd56, 0d3E15A30C80000000;
	mul.f64 	%fd2, %fd57, %fd55;
	{
	.reg .b32 %temp; 
	mov.b64 	{%temp, %r55}, %fd1;
	}
	{
	.reg .b32 %temp; 
	mov.b64 	{%r56, %temp}, %fd1;
	}
	setp.gt.s32 	%p2, %r55, 1048575;
	mov.b32 	%r57, -1023;
	mov.f64 	%fd330, %fd1;
	@%p2 bra 	$L__BB12_3;
	mul.f64 	%fd330, %fd1, 0d4350000000000000;
	{
	.reg .b32 %temp; 
	mov.b64 	{%temp, %r55}, %fd330;
	}
	{
	.reg .b32 %temp; 
	mov.b64 	{%r56, %temp}, %fd330;
	}
	mov.b32 	%r57, -1077;
$L__BB12_3:
	add.s32 	%r29, %r55, -1;
	setp.gt.u32 	%p3, %r29, 2146435070;
	@%p3 bra 	$L__BB12_7;
	shr.u32 	%r32, %r55, 20;
	add.s32 	%r58, %r57, %r32;
	and.b32  	%r33, %r55, 1048575;
	or.b32  	%r34, %r33, 1072693248;
	mov.b64 	%fd331, {%r56, %r34};
	setp.lt.u32 	%p5, %r34, 1073127583;
	@%p5 bra 	$L__BB12_6;
	{
	.reg .b32 %temp; 
	mov.b64 	{%r35, %temp}, %fd331;
	}
	{
	.reg .b32 %temp; 
	mov.b64 	{%temp, %r36}, %fd331;
	}
	add.s32 	%r37, %r36, -1048576;
	mov.b64 	%fd331, {%r35, %r37};
	add.s32 	%r58, %r58, 1;
$L__BB12_6:
	add.f64 	%fd59, %fd331, 0dBFF0000000000000;
	add.f64 	%fd60, %fd331, 0d3FF0000000000000;
	rcp.approx.ftz.f64 	%fd61, %fd60;
	neg.f64 	%fd62, %fd60;
	fma.rn.f64 	%fd63, %fd62, %fd61, 0d3FF0000000000000;
	fma.rn.f64 	%fd64, %fd63, %fd63, %fd63;
	fma.rn.f64 	%fd65, %fd64, %fd61, %fd61;
	mul.f64 	%fd66, %fd59, %fd65;
	fma.rn.f64 	%fd67, %fd59, %fd65, %fd66;
	mul.f64 	%fd68, %fd67, %fd67;
	fma.rn.f64 	%fd69, %fd68, 0d3EB1380B3AE80F1E, 0d3ED0EE258B7A8B04;
	fma.rn.f64 	%fd70, %fd69, %fd68, 0d3EF3B2669F02676F;
	fma.rn.f64 	%fd71, %fd70, %fd68, 0d3F1745CBA9AB0956;
	fma.rn.f64 	%fd72, %fd71, %fd68, 0d3F3C71C72D1B5154;
	fma.rn.f64 	%fd73, %fd72, %fd68, 0d3F624924923BE72D;
	fma.rn.f64 	%fd74, %fd73, %fd68, 0d3F8999999999A3C4;
	fma.rn.f64 	%fd75, %fd74, %fd68, 0d3FB5555555555554;
	sub.f64 	%fd76, %fd59, %fd67;
	add.f64 	%fd77, %fd76, %fd76;
	neg.f64 	%fd78, %fd67;
	fma.rn.f64 	%fd79, %fd78, %fd59, %fd77;
	mul.f64 	%fd80, %fd65, %fd79;
	mul.f64 	%fd81, %fd68, %fd75;
	fma.rn.f64 	%fd82, %fd81, %fd67, %fd80;
	xor.b32  	%r38, %r58, -2147483648;
	mov.b32 	%r39, 1127219200;
	mov.b64 	%fd83, {%r38, %r39};
	mov.b32 	%r40, -2147483648;
	mov.b64 	%fd84, {%r40, %r39};
	sub.f64 	%fd85, %fd83, %fd84;
	fma.rn.f64 	%fd86, %fd85, 0d3FE62E42FEFA39EF, %fd67;
	fma.rn.f64 	%fd87, %fd85, 0dBFE62E42FEFA39EF, %fd86;
	sub.f64 	%fd88, %fd87, %fd67;
	sub.f64 	%fd89, %fd82, %fd88;
	fma.rn.f64 	%fd90, %fd85, 0d3C7ABC9E3B39803F, %fd89;
	add.f64 	%fd332, %fd86, %fd90;
	bra.uni 	$L__BB12_8;
$L__BB12_7:
	fma.rn.f64 	%fd58, %fd330, 0d7FF0000000000000, 0d7FF0000000000000;
	{
	.reg .b32 %temp; 
	mov.b64 	{%temp, %r30}, %fd330;
	}
	and.b32  	%r31, %r30, 2147483647;
	setp.eq.s32 	%p4, %r31, 0;
	selp.f64 	%fd332, 0dFFF0000000000000, %fd58, %p4;
$L__BB12_8:
	setp.gtu.f64 	%p6, %fd1, 0d400FB319F277BBE5;
	@%p6 bra 	$L__BB12_10;
	add.f64 	%fd91, %fd1, 0dC0033D152E971B40;
	add.f64 	%fd92, %fd91, 0d3CA0F539D7DA258E;
	fma.rn.f64 	%fd93, %fd92, 0dBCC0D18564C48C61, 0dBCFCF8F9A8C294BC;
	fma.rn.f64 	%fd94, %fd93, %fd92, 0d3D3FAB983CAE498B;
	fma.rn.f64 	%fd95, %fd94, %fd92, 0d3D7CD7C018579B88;
	fma.rn.f64 	%fd96, %fd95, %fd92, 0dBDBBDD2342D64FDD;
	fma.rn.f64 	%fd97, %fd96, %fd92, 0dBDF5C2D9416B1E2B;
	fma.rn.f64 	%fd98, %fd97, %fd92, 0d3E32951D73174DD5;
	fma.rn.f64 	%fd99, %fd98, %fd92, 0d3E67FF99802CAEB5;
	fma.rn.f64 	%fd100, %fd99, %fd92, 0dBEA1CCE305C4C9F7;
	fma.rn.f64 	%fd101, %fd100, %fd92, 0dBED232C77E29E1BB;
	fma.rn.f64 	%fd102, %fd101, %fd92, 0d3F06ED3B9F0EF757;
	fma.rn.f64 	%fd103, %fd102, %fd92, 0d3F315382BA096A62;
	fma.rn.f64 	%fd104, %fd103, %fd92, 0dBF61F992590D1AE4;
	fma.rn.f64 	%fd105, %fd104, %fd92, 0dBF81BB1CBE1A465F;
	fma.rn.f64 	%fd106, %fd105, %fd92, 0d3FACFAE864368D84;
	fma.rn.f64 	%fd107, %fd106, %fd92, 0d3FBBA1DEEA0294A3;
	fma.rn.f64 	%fd108, %fd107, %fd92, 0dBFE09CDB36551280;
	mul.f64 	%fd336, %fd92, %fd108;
	bra.uni 	$L__BB12_22;
$L__BB12_10:
	setp.gtu.f64 	%p7, %fd1, 0d401C58FD1A62F5EC;
	@%p7 bra 	$L__BB12_12;
	add.f64 	%fd109, %fd1, 0dC016148F5B2C2E45;
	add.f64 	%fd110, %fd109, 0dBC975054CD60A517;
	fma.rn.f64 	%fd111, %fd110, 0d3CBCB0A8F126B343, 0d3CF83FD1F333EB61;
	fma.rn.f64 	%fd112, %fd111, %fd110, 0dBD4100E33E3FB413;
	fma.rn.f64 	%fd113, %fd112, %fd110, 0dBD7846076D004627;
	fma.rn.f64 	%fd114, %fd113, %fd110, 0d3DBE2F1D4F90720D;
	fma.rn.f64 	%fd115, %fd114, %fd110, 0d3DF1D03B1E4A119B;
	fma.rn.f64 	%fd116, %fd115, %fd110, 0dBE341D72B1B3BCE9;
	fma.rn.f64 	%fd117, %fd116, %fd110, 0dBE62DA37CE2A9EF8;
	fma.rn.f64 	%fd118, %fd117, %fd110, 0d3EA32E6D9974F763;
	fma.rn.f64 	%fd119, %fd118, %fd110, 0d3ECAD77D744A1879;
	fma.rn.f64 	%fd120, %fd119, %fd110, 0dBF0863F481A37337;
	fma.rn.f64 	%fd121, %fd120, %fd110, 0dBF26F641F418F0F4;
	fma.rn.f64 	%fd122, %fd121, %fd110, 0d3F627E31FE9A969E;
	fma.rn.f64 	%fd123, %fd122, %fd110, 0d3F72F7FFE9025628;
	fma.rn.f64 	%fd124, %fd123, %fd110, 0dBFAB2150CB41E8BF;
	fma.rn.f64 	%fd125, %fd124, %fd110, 0dBF9F8F72E7A848DE;
	fma.rn.f64 	%fd126, %fd125, %fd110, 0d3FD5C6E60A097823;
	mul.f64 	%fd336, %fd110, %fd126;
	bra.uni 	$L__BB12_22;
$L__BB12_12:
	setp.gtu.f64 	%p8, %fd1, 0d402471FCB6A7A8C0;
	@%p8 bra 	$L__BB12_14;
	add.f64 	%fd127, %fd1, 0dC0214EB56CCCDECA;
	add.f64 	%fd128, %fd127, 0d3CB51970714C7C25;
	fma.rn.f64 	%fd129, %fd128, 0dBCBDB7FFCF659E24, 0dBCF4B3A71AAAC629;
	fma.rn.f64 	%fd130, %fd129, %fd128, 0d3D417EC150ECDCE7;
	fma.rn.f64 	%fd131, %fd130, %fd128, 0d3D7438F5EA1D10B2;
	fma.rn.f64 	%fd132, %fd131, %fd128, 0dBDBEDAE7EC2C9E87;
	fma.rn.f64 	%fd133, %fd132, %fd128, 0dBDECADD2C4B91F58;
	fma.rn.f64 	%fd134, %fd133, %fd128, 0d3E34582C8EE12204;
	fma.rn.f64 	%fd135, %fd134, %fd128, 0d3E5CEDA451DD20F8;
	fma.rn.f64 	%fd136, %fd135, %fd128, 0dBEA30E8CC3165E2F;
	fma.rn.f64 	%fd137, %fd136, %fd128, 0dBEC3324842BB1A2E;
	fma.rn.f64 	%fd138, %fd137, %fd128, 0d3F07800BC54FBDDB;
	fma.rn.f64 	%fd139, %fd138, %fd128, 0d3F1D79605276949A;
	fma.rn.f64 	%fd140, %fd139, %fd128, 0dBF60E0D60385A629;
	fma.rn.f64 	%fd141, %fd140, %fd128, 0dBF648E63600D82F3;
	fma.rn.f64 	%fd142, %fd141, %fd128, 0d3FA68B984EC6493A;
	fma.rn.f64 	%fd143, %fd142, %fd128, 0d3F900F7FCF183E0B;
	fma.rn.f64 	%fd144, %fd143, %fd128, 0dBFD15F7977A772D4;
	mul.f64 	%fd336, %fd128, %fd144;
	bra.uni 	$L__BB12_22;
$L__BB12_14:
	rcp.approx.ftz.f64 	%fd145, %fd1;
	neg.f64 	%fd146, %fd1;
	fma.rn.f64 	%fd147, %fd146, %fd145, 0d3FF0000000000000;
	fma.rn.f64 	%fd148, %fd147, %fd147, %fd147;
	fma.rn.f64 	%fd149, %fd148, %fd145, %fd145;
	mul.f64 	%fd150, %fd149, %fd149;
	fma.rn.f64 	%fd151, %fd150, 0dC0D115CB8C11A9DC, 0d409927467A655012;
	fma.rn.f64 	%fd152, %fd151, %fd150, 0dC05751787E247BD4;
	fma.rn.f64 	%fd153, %fd152, %fd150, 0d401704C4E5FC36B2;
	fma.rn.f64 	%fd154, %fd153, %fd150, 0dBFE15B747A2FD531;
	fma.rn.f64 	%fd155, %fd154, %fd150, 0d3FBA7FEACF6CB79B;
	fma.rn.f64 	%fd156, %fd155, %fd150, 0dBFAFFFFFEDDCF548;
	fma.rn.f64 	%fd157, %fd156, %fd150, 0d3FEFFFFFFFFFC9E5;
	fma.rn.f64 	%fd158, %fd150, 0dC14602FE1C34685E, 0d410ECD4523B12B84;
	fma.rn.f64 	%fd159, %fd158, %fd150, 0dC0C7A2FC1972F05A;
	fma.rn.f64 	%fd160, %fd159, %fd150, 0d407EBA131F7E5BEB;
	fma.rn.f64 	%fd161, %fd160, %fd150, 0dC0373B92E6E7CC7D;
	fma.rn.f64 	%fd162, %fd161, %fd150, 0d3FFA31BEE63A2F08;
	fma.rn.f64 	%fd163, %fd162, %fd150, 0dBFCAD320104D5D05;
	fma.rn.f64 	%fd164, %fd163, %fd150, 0d3FB0AAAA9C76D07E;
	fma.rn.f64 	%fd165, %fd164, %fd150, 0dBFBFFFFFFFFDACEC;
	fma.rn.f64 	%fd14, %fd165, %fd149, %fd1;
	rsqrt.approx.f64 	%fd166, %fd1;
	mul.f64 	%fd167, %fd166, 0d3FE9884533D43651;
	mul.f64 	%fd15, %fd167, %fd157;
	mul.f64 	%fd168, %fd14, 0d3FE45F306DC9C883;
	cvt.rni.s32.f64 	%r59, %fd168;
	cvt.rn.f64.s32 	%fd169, %r59;
	fma.rn.f64 	%fd170, %fd169, 0dBFF921FB54442D18, %fd14;
	fma.rn.f64 	%fd171, %fd169, 0dBC91A62633145C00, %fd170;
	fma.rn.f64 	%fd333, %fd169, 0dB97B839A252049C0, %fd171;
	abs.f64 	%fd172, %fd14;
	setp.ltu.f64 	%p9, %fd172, 0d41E0000000000000;
	@%p9 bra 	$L__BB12_16;
	{ // callseq 4, 0
	.param .b64 param0;
	st.param.f64 	[param0], %fd14;
	.param .align 16 .b8 retval0[16];
	call.uni (retval0), 
	__internal_trig_reduction_slowpathd, 
	(
	param0
	);
	ld.param.f64 	%fd333, [retval0];
	ld.param.b32 	%r59, [retval0+8];
	} // callseq 4
$L__BB12_16:
	and.b32  	%r42, %r59, 3;
	cvt.rn.f64.u32 	%fd174, %r42;
	add.f64 	%fd175, %fd333, 0dBFE921FB54442D18;
	fma.rn.f64 	%fd19, %fd174, 0d3FF921FB54442D18, %fd175;
	abs.f64 	%fd20, %fd19;
	setp.neu.f64 	%p10, %fd20, 0d7FF0000000000000;
	@%p10 bra 	$L__BB12_18;
	mov.f64 	%fd181, 0d0000000000000000;
	mul.rn.f64 	%fd335, %fd19, %fd181;
	mov.b32 	%r61, 1;
	bra.uni 	$L__BB12_21;
$L__BB12_18:
	mul.f64 	%fd176, %fd19, 0d3FE45F306DC9C883;
	cvt.rni.s32.f64 	%r60, %fd176;
	cvt.rn.f64.s32 	%fd177, %r60;
	fma.rn.f64 	%fd178, %fd177, 0dBFF921FB54442D18, %fd19;
	fma.rn.f64 	%fd179, %fd177, 0dBC91A62633145C00, %fd178;
	fma.rn.f64 	%fd335, %fd177, 0dB97B839A252049C0, %fd179;
	setp.ltu.f64 	%p11, %fd20, 0d41E0000000000000;
	@%p11 bra 	$L__BB12_20;
	{ // callseq 5, 0
	.param .b64 param0;
	st.param.f64 	[param0], %fd19;
	.param .align 16 .b8 retval0[16];
	call.uni (retval0), 
	__internal_trig_reduction_slowpathd, 
	(
	param0
	);
	ld.param.f64 	%fd335, [retval0];
	ld.param.b32 	%r60, [retval0+8];
	} // callseq 5
$L__BB12_20:
	add.s32 	%r61, %r60, 1;
$L__BB12_21:
	shl.b32 	%r45, %r61, 6;
	cvt.u64.u32 	%rd2, %r45;
	and.b64  	%rd3, %rd2, 64;
	mov.u64 	%rd4, __cudart_sin_cos_coeffs;
	add.s64 	%rd5, %rd4, %rd3;
	mul.rn.f64 	%fd182, %fd335, %fd335;
	and.b32  	%r46, %r61, 1;
	setp.eq.b32 	%p12, %r46, 1;
	selp.f64 	%fd183, 0dBDA8FF8320FD8164, 0d3DE5DB65F9785EBA, %p12;
	ld.global.nc.v2.f64 	{%fd184, %fd185}, [%rd5];
	fma.rn.f64 	%fd186, %fd183, %fd182, %fd184;
	fma.rn.f64 	%fd187, %fd186, %fd182, %fd185;
	ld.global.nc.v2.f64 	{%fd188, %fd189}, [%rd5+16];
	fma.rn.f64 	%fd190, %fd187, %fd182, %fd188;
	fma.rn.f64 	%fd191, %fd190, %fd182, %fd189;
	ld.global.nc.v2.f64 	{%fd192, %fd193}, [%rd5+32];
	fma.rn.f64 	%fd194, %fd191, %fd182, %fd192;
	fma.rn.f64 	%fd195, %fd194, %fd182, %fd193;
	fma.rn.f64 	%fd196, %fd195, %fd335, %fd335;
	fma.rn.f64 	%fd197, %fd195, %fd182, 0d3FF0000000000000;
	selp.f64 	%fd198, %fd197, %fd196, %p12;
	and.b32  	%r47, %r61, 2;
	setp.eq.s32 	%p13, %r47, 0;
	mov.f64 	%fd199, 0d0000000000000000;
	sub.f64 	%fd200, %fd199, %fd198;
	selp.f64 	%fd201, %fd198, %fd200, %p13;
	mul.f64 	%fd336, %fd15, %fd201;
$L__BB12_22:
	mul.f64 	%fd202, %fd332, 0d3FE45F306DC9C883;
	fma.rn.f64 	%fd340, %fd202, %fd336, %fd2;
	bra.uni 	$L__BB12_38;
$L__BB12_23:
	setp.gtu.f64 	%p14, %fd1, 0d4000347C4AB37B18;
	@%p14 bra 	$L__BB12_25;
	add.f64 	%fd203, %fd1, 0dBFEC982EB8D417EA;
	add.f64 	%fd204, %fd203, 0dBC7EA9D270347F83;
	fma.rn.f64 	%fd205, %fd204, 0dBF01630132D75FC3, 0d3F3D054B05D3C52D;
	fma.rn.f64 	%fd206, %fd205, %fd204, 0dBF66DAC0B314B2E5;
	fma.rn.f64 	%fd207, %fd206, %fd204, 0d3F86A5D1DE76263F;
	fma.rn.f64 	%fd208, %fd207, %fd204, 0dBF9FD16652824592;
	fma.rn.f64 	%fd209, %fd208, %fd204, 0d3FB0F69A9CC79FBD;
	fma.rn.f64 	%fd210, %fd209, %fd204, 0dBFBCCE40EF15583E;
	fma.rn.f64 	%fd211, %fd210, %fd204, 0d3FC446B11780E4FC;
	fma.rn.f64 	%fd212, %fd211, %fd204, 0dBFC89AE7E19621F7;
	fma.rn.f64 	%fd213, %fd212, %fd204, 0d3FCACBA1B38EF7B8;
	fma.rn.f64 	%fd214, %fd213, %fd204, 0dBFCB4166A03BBFA5;
	fma.rn.f64 	%fd215, %fd214, %fd204, 0d3FCACCA4D5D4889A;
	fma.rn.f64 	%fd216, %fd215, %fd204, 0dBFCA1455932B9392;
	fma.rn.f64 	%fd217, %fd216, %fd204, 0d3FC96D8DB8D844EC;
	fma.rn.f64 	%fd218, %fd217, %fd204, 0dBFC8F7FB77522EDF;
	fma.rn.f64 	%fd219, %fd218, %fd204, 0d3FC8C0926ABC9AB0;
	fma.rn.f64 	%fd220, %fd219, %fd204, 0dBFC8D35B8FEA468C;
	fma.rn.f64 	%fd221, %fd220, %fd204, 0d3FC9424B8A0C8F94;
	fma.rn.f64 	%fd222, %fd221, %fd204, 0dBFCA396A7F3403EF;
	fma.rn.f64 	%fd223, %fd222, %fd204, 0d3FCC068086C37055;
	fma.rn.f64 	%fd224, %fd223, %fd204, 0dBFCCF18E6A4C5C4E;
	fma.rn.f64 	%fd225, %fd224, %fd204, 0d3FCC3B1338AF4239;
	fma.rn.f64 	%fd226, %fd225, %fd204, 0dBFDF7E38A46D70DB;
	fma.rn.f64 	%fd227, %fd226, %fd204, 0d3FEC24371844B88A;
	mul.f64 	%fd340, %fd204, %fd227;
	bra.uni 	$L__BB12_38;
$L__BB12_25:
	setp.gtu.f64 	%p15, %fd1, 0d40161663B5D9A628;
	@%p15 bra 	$L__BB12_27;
	add.f64 	%fd228, %fd1, 0dC00FA9534D98569C;
	add.f64 	%fd229, %fd228, 0d3C9F06AE7804384E;
	fma.rn.f64 	%fd230, %fd229, 0dBCDAEA62AC8BDA68, 0dBCD2434958151AC7;
	fma.rn.f64 	%fd231, %fd230, %fd229, 0d3D11C24A40D33FE1;
	fma.rn.f64 	%fd232, %fd231, %fd229, 0d3D237CD62FA08CA4;
	fma.rn.f64 	%fd233, %fd232, %fd229, 0dBD43902E0298C52A;
	fma.rn.f64 	%fd234, %fd233, %fd229, 0dBD1DDAAD11CAB40F;
	fma.rn.f64 	%fd235, %fd234, %fd229, 0dBD5209D9F06D7DE4;
	fma.rn.f64 	%fd236, %fd235, %fd229, 0d3D8BB9F464468E1A;
	fma.rn.f64 	%fd237, %fd236, %fd229, 0dBDA8F67B07D1B440;
	fma.rn.f64 	%fd238, %fd237, %fd229, 0d3DC7C8D60F9EAECF;
	fma.rn.f64 	%fd239, %fd238, %fd229, 0dBDE9703405B49A8D;
	fma.rn.f64 	%fd240, %fd239, %fd229, 0d3E0A6B64E76417E4;
	fma.rn.f64 	%fd241, %fd240, %fd229, 0dBE2F6B5AFB2F1359;
	fma.rn.f64 	%fd242, %fd241, %fd229, 0d3E54526B71C21EC1;
	fma.rn.f64 	%fd243, %fd242, %fd229, 0dBE5776DBCBBC8E1D;
	fma.rn.f64 	%fd244, %fd243, %fd229, 0dBE93B211FC2DF90E;
	fma.rn.f64 	%fd245, %fd244, %fd229, 0dBED486372E8562DC;
	fma.rn.f64 	%fd246, %fd245, %fd229, 0d3F0AB2C1FBC3A254;
	fma.rn.f64 	%fd247, %fd246, %fd229, 0d3F299827653353B8;
	fma.rn.f64 	%fd248, %fd247, %fd229, 0dBF61E32BC4ED7084;
	fma.rn.f64 	%fd249, %fd248, %fd229, 0dBF7C116FDC599A09;
	fma.rn.f64 	%fd250, %fd249, %fd229, 0d3FADF6D59BF50C77;
	fma.rn.f64 	%fd251, %fd250, %fd229, 0d3FAA09C92903680B;
	fma.rn.f64 	%fd252, %fd251, %fd229, 0dBFD9C34256A12A0B;
	mul.f64 	%fd340, %fd229, %fd252;
	bra.uni 	$L__BB12_38;
$L__BB12_27:
	setp.gtu.f64 	%p16, %fd1, 0d40214EF30C0C06ED;
	@%p16 bra 	$L__BB12_29;
	add.f64 	%fd253, %fd1, 0dC01C581DC4E72103;
	add.f64 	%fd254, %fd253, 0d3C99774A495F56CF;
	fma.rn.f64 	%fd255, %fd254, 0d3CF1CB3ABA718B8E, 0dBD3F443BB4F53D75;
	fma.rn.f64 	%fd256, %fd255, %fd254, 0dBD770F737BD6A786;
	fma.rn.f64 	%fd257, %fd256, %fd254, 0d3DBF0E9A20459E14;
	fma.rn.f64 	%fd258, %fd257, %fd254, 0d3DEFA6B137D5E108;
	fma.rn.f64 	%fd259, %fd258, %fd254, 0dBE344296729FB7FA;
	fma.rn.f64 	%fd260, %fd259, %fd254, 0dBE60A2813A80DFAA;
	fma.rn.f64 	%fd261, %fd260, %fd254, 0d3EA34AA737A83EB4;
	fma.rn.f64 	%fd262, %fd261, %fd254, 0d3EC6A9227332D03C;
	fma.rn.f64 	%fd263, %fd262, %fd254, 0dBF08177E4F93C81E;
	fma.rn.f64 	%fd264, %fd263, %fd254, 0dBF226DD71E391775;
	fma.rn.f64 	%fd265, %fd264, %fd254, 0d3F61D35E85FD7B22;
	fma.rn.f64 	%fd266, %fd265, %fd254, 0d3F6B2F14A955285C;
	fma.rn.f64 	%fd267, %fd266, %fd254, 0dBFA8969C64CBF388;
	fma.rn.f64 	%fd268, %fd267, %fd254, 0dBF95AEF611FC4D5A;
	fma.rn.f64 	%fd269, %fd268, %fd254, 0d3FD334CCA0697A5A;
	mul.f64 	%fd340, %fd254, %fd269;
	bra.uni 	$L__BB12_38;
$L__BB12_29:
	setp.eq.f64 	%p17, %fd1, 0d7FF0000000000000;
	mov.f64 	%fd340, 0d0000000000000000;
	@%p17 bra 	$L__BB12_38;
	rcp.approx.ftz.f64 	%fd271, %fd1;
	neg.f64 	%fd272, %fd1;
	fma.rn.f64 	%fd273, %fd272, %fd271, 0d3FF0000000000000;
	fma.rn.f64 	%fd274, %fd273, %fd273, %fd273;
	fma.rn.f64 	%fd275, %fd274, %fd271, %fd271;
	mul.f64 	%fd276, %fd275, %fd275;
	fma.rn.f64 	%fd277, %fd276, 0dC0C5E91E6AC3AD03, 0d4093F56A049CDDE7;
	fma.rn.f64 	%fd278, %fd277, %fd276, 0dC05572D39DFB8433;
	fma.rn.f64 	%fd279, %fd278, %fd276, 0d4016A6041CAA59E5;
	fma.rn.f64 	%fd280, %fd279, %fd276, 0dBFE155E3A0493880;
	fma.rn.f64 	%fd281, %fd280, %fd276, 0d3FBA7FB92F417F7F;
	fma.rn.f64 	%fd282, %fd281, %fd276, 0dBFAFFFFFB12E32F5;
	fma.rn.f64 	%fd283, %fd282, %fd276, 0d3FEFFFFFFFFECED5;
	fma.rn.f64 	%fd284, %fd276, 0d418A86A64BE101DC, 0dC15709C79AAC5813;
	fma.rn.f64 	%fd285, %fd284, %fd276, 0d41142A31C980A287;
	fma.rn.f64 	%fd286, %fd285, %fd276, 0dC0C9CBE68930485D;
	fma.rn.f64 	%fd287, %fd286, %fd276, 0d407F583E14E8A4E8;
	fma.rn.f64 	%fd288, %fd287, %fd276, 0dC0374A629C650680;
	fma.rn.f64 	%fd289, %fd288, %fd276, 0d3FFA32A7AF17FAE9;
	fma.rn.f64 	%fd290, %fd289, %fd276, 0dBFCAD32497785CD6;
	fma.rn.f64 	%fd291, %fd290, %fd276, 0d3FB0AAAA9FB75F7B;
	fma.rn.f64 	%fd292, %fd291, %fd276, 0dBFBFFFFFFFFE320F;
	fma.rn.f64 	%fd32, %fd292, %fd275, %fd1;
	rsqrt.approx.f64 	%fd293, %fd1;
	mul.f64 	%fd294, %fd293, 0d3FE9884533D43651;
	mul.f64 	%fd33, %fd294, %fd283;
	mul.f64 	%fd295, %fd32, 0d3FE45F306DC9C883;
	cvt.rni.s32.f64 	%r62, %fd295;
	cvt.rn.f64.s32 	%fd296, %r62;
	fma.rn.f64 	%fd297, %fd296, 0dBFF921FB54442D18, %fd32;
	fma.rn.f64 	%fd298, %fd296, 0dBC91A62633145C00, %fd297;
	fma.rn.f64 	%fd337, %fd296, 0dB97B839A252049C0, %fd298;
	abs.f64 	%fd299, %fd32;
	setp.ltu.f64 	%p18, %fd299, 0d41E0000000000000;
	@%p18 bra 	$L__BB12_32;
	{ // callseq 6, 0
	.param .b64 param0;
	st.param.f64 	[param0], %fd32;
	.param .align 16 .b8 retval0[16];
	call.uni (retval0), 
	__internal_trig_reduction_slowpathd, 
	(
	param0
	);
	ld.param.f64 	%fd337, [retval0];
	ld.param.b32 	%r62, [retval0+8];
	} // callseq 6
$L__BB12_32:
	and.b32  	%r49, %r62, 3;
	cvt.rn.f64.u32 	%fd301, %r49;
	add.f64 	%fd302, %fd337, 0dC002D97C7F3321D2;
	fma.rn.f64 	%fd37, %fd301, 0d3FF921FB54442D18, %fd302;
	abs.f64 	%fd38, %fd37;
	setp.neu.f64 	%p19, %fd38, 0d7FF0000000000000;
	@%p19 bra 	$L__BB12_34;
	mov.f64 	%fd308, 0d0000000000000000;
	mul.rn.f64 	%fd339, %fd37, %fd308;
	mov.b32 	%r64, 1;
	bra.uni 	$L__BB12_37;
$L__BB12_34:
	mul.f64 	%fd303, %fd37, 0d3FE45F306DC9C883;
	cvt.rni.s32.f64 	%r63, %fd303;
	cvt.rn.f64.s32 	%fd304, %r63;
	fma.rn.f64 	%fd305, %fd304, 0dBFF921FB54442D18, %fd37;
	fma.rn.f64 	%fd306, %fd304, 0dBC91A62633145C00, %fd305;
	fma.rn.f64 	%fd339, %fd304, 0dB97B839A252049C0, %fd306;
	setp.ltu.f64 	%p20, %fd38, 0d41E0000000000000;
	@%p20 bra 	$L__BB12_36;
	{ // callseq 7, 0
	.param .b64 param0;
	st.param.f64 	[param0], %fd37;
	.param .align 16 .b8 retval0[16];
	call.uni (retval0), 
	__internal_trig_reduction_slowpathd, 
	(
	param0
	);
	ld.param.f64 	%fd339, [retval0];
	ld.param.b32 	%r63, [retval0+8];
	} // callseq 7
$L__BB12_36:
	add.s32 	%r64, %r63, 1;
$L__BB12_37:
	shl.b32 	%r52, %r64, 6;
	cvt.u64.u32 	%rd6, %r52;
	and.b64  	%rd7, %rd6, 64;
	mov.u64 	%rd8, __cudart_sin_cos_coeffs;
	add.s64 	%rd9, %rd8, %rd7;
	mul.rn.f64 	%fd309, %fd339, %fd339;
	and.b32  	%r53, %r64, 1;
	setp.eq.b32 	%p21, %r53, 1;
	selp.f64 	%fd310, 0dBDA8FF8320FD8164, 0d3DE5DB65F9785EBA, %p21;
	ld.global.nc.v2.f64 	{%fd311, %fd312}, [%rd9];
	fma.rn.f64 	%fd313, %fd310, %fd309, %fd311;
	fma.rn.f64 	%fd314, %fd313, %fd309, %fd312;
	ld.global.nc.v2.f64 	{%fd315, %fd316}, [%rd9+16];
	fma.rn.f64 	%fd317, %fd314, %fd309, %fd315;
	fma.rn.f64 	%fd318, %fd317, %fd309, %fd316;
	ld.global.nc.v2.f64 	{%fd319, %fd320}, [%rd9+32];
	fma.rn.f64 	%fd321, %fd318, %fd309, %fd319;
	fma.rn.f64 	%fd322, %fd321, %fd309, %fd320;
	fma.rn.f64 	%fd323, %fd322, %fd339, %fd339;
	fma.rn.f64 	%fd324, %fd322, %fd309, 0d3FF0000000000000;
	selp.f64 	%fd325, %fd324, %fd323, %p21;
	and.b32  	%r54, %r64, 2;
	setp.eq.s32 	%p22, %r54, 0;
	mov.f64 	%fd326, 0d0000000000000000;
	sub.f64 	%fd327, %fd326, %fd325;
	selp.f64 	%fd328, %fd325, %fd327, %p22;
	mul.f64 	%fd340, %fd33, %fd328;
$L__BB12_38:
	cvta.to.global.u64 	%rd10, %rd1;
	setp.lt.f64 	%p23, %fd46, 0d0000000000000000;
	selp.f64 	%fd329, 0dFFF8000000000000, %fd340, %p23;
	st.global.f64 	[%rd10], %fd329;
	ret;

}
	// .globl	_Z3_y1Pdd
.visible .entry _Z3_y1Pdd(
	.param .u64 .ptr .align 1 _Z3_y1Pdd_param_0,
	.param .f64 _Z3_y1Pdd_param_1
)
{
	.reg .pred 	%p<27>;
	.reg .b32 	%r<65>;
	.reg .b64 	%rd<11>;
	.reg .b64 	%fd<338>;

	ld.param.u64 	%rd1, [_Z3_y1Pdd_param_0];
	ld.param.f64 	%fd46, [_Z3_y1Pdd_param_1];
	abs.f64 	%fd1, %fd46;
	setp.geu.f64 	%p1, %fd1, 0d000730D67819E8D2;
	@%p1 bra 	$L__BB13_2;
	mov.f64 	%fd324, 0dBFE45F306DC9C883;
	div.rn.f64 	%fd337, %fd324, %fd1;
	bra.uni 	$L__BB13_40;
$L__BB13_2:
	setp.gtu.f64 	%p2, %fd1, 0d3FF4C6F208132576;
	@%p2 bra 	$L__BB13_25;
	setp.gtu.f64 	%p3, %fd1, 0d400353AABAD7B784;
	@%p3 bra 	$L__BB13_5;
	fma.rn.f64 	%fd47, %fd1, 0d3D020E4ADCDE2AD3, 0dBD4DD167A0DC3F55;
	fma.rn.f64 	%fd48, %fd47, %fd1, 0d3D5503F5A491E487;
	fma.rn.f64 	%fd49, %fd48, %fd1, 0d3DC1F29940C2403A;
	fma.rn.f64 	%fd50, %fd49, %fd1, 0d3D84CF9302EACDEF;
	fma.rn.f64 	%fd51, %fd50, %fd1, 0dBE384A53DBBCA436;
	fma.rn.f64 	%fd52, %fd51, %fd1, 0d3D9779BEE4F63BCC;
	fma.rn.f64 	%fd53, %fd52, %fd1, 0d3EA6C160E414F3F0;
	fma.rn.f64 	%fd54, %fd53, %fd1, 0d3D8F3D2F12430699;
	fma.rn.f64 	%fd55, %fd54, %fd1, 0dBF0C71C72C0CED04;
	fma.rn.f64 	%fd56, %fd55, %fd1, 0d3D659BCA506F1128;
	fma.rn.f64 	%fd57, %fd56, %fd1, 0d3F65555555506982;
	fma.rn.f64 	%fd58, %fd57, %fd1, 0d3D15BA0B425F1BFB;
	fma.rn.f64 	%fd59, %fd58, %fd1, 0dBFB0000000000065;
	fma.rn.f64 	%fd60, %fd59, %fd1, 0d3C8729A7253FB679;
	fma.rn.f64 	%fd61, %fd60, %fd1, 0d3FE0000000000000;
	mul.f64 	%fd330, %fd1, %fd61;
	bra.uni 	$L__BB13_17;
$L__BB13_5:
	setp.gtu.f64 	%p4, %fd1, 0d4015B1D0574614EA;
	@%p4 bra 	$L__BB13_7;
	add.f64 	%fd62, %fd1, 0dC00EA75575AF6F09;
	add.f64 	%fd63, %fd62, 0d3CA60155A9D1B256;
	fma.rn.f64 	%fd64, %fd63, 0dBCF8D3CDBB60175E, 0d3D41011A1DF02DAD;
	fma.rn.f64 	%fd65, %fd64, %fd63, 0d3D76013AC1E5E222;
	fma.rn.f64 	%fd66, %fd65, %fd63, 0dBDBEC315D96D5F03;
	fma.rn.f64 	%fd67, %fd66, %fd63, 0dBDF03BE1B4B57207;
	fma.rn.f64 	%fd68, %fd67, %fd63, 0d3E345695F8B660F7;
	fma.rn.f64 	%fd69, %fd68, %fd63, 0d3E617069FCFCFFF4;
	fma.rn.f64 	%fd70, %fd69, %fd63, 0dBEA33825C36745EB;
	fma.rn.f64 	%fd71, %fd70, %fd63, 0dBEC9799D4F90931B;
	fma.rn.f64 	%fd72, %fd71, %fd63, 0d3F083A06E2F7DF13;
	fma.rn.f64 	%fd73, %fd72, %fd63, 0d3F26E4C2D53A7CF6;
	fma.rn.f64 	%fd74, %fd73, %fd63, 0dBF624B3409957B1C;
	fma.rn.f64 	%fd75, %fd74, %fd63, 0dBF7537544C3325DF;
	fma.rn.f64 	%fd76, %fd75, %fd63, 0d3FAB589D1DA138E2;
	fma.rn.f64 	%fd77, %fd76, %fd63, 0d3FAAE8A39F51AD13;
	fma.rn.f64 	%fd78, %fd77, %fd63, 0dBFD9C6CF582CBF7F;
	mul.f64 	%fd330, %fd63, %fd78;
	bra.uni 	$L__BB13_17;
$L__BB13_7:
	setp.gtu.f64 	%p5, %fd1, 0d40213065E54C1AA9;
	@%p5 bra 	$L__BB13_9;
	add.f64 	%fd79, %fd1, 0dC01C0FF5F3B47250;
	add.f64 	%fd80, %fd79, 0d3C9B226D9D243827;
	fma.rn.f64 	%fd81, %fd80, 0d3CF3EB867515FAD6, 0dBD40E8363DB649A9;
	fma.rn.f64 	%fd82, %fd81, %fd80, 0dBD73B7DD4A6608FB;
	fma.rn.f64 	%fd83, %fd82, %fd80, 0d3DBEC5E01482C750;
	fma.rn.f64 	%fd84, %fd83, %fd80, 0d3DEC62BB9E882103;
	fma.rn.f64 	%fd85, %fd84, %fd80, 0dBE34462EED732A23;
	fma.rn.f64 	%fd86, %fd85, %fd80, 0dBE5D48DCAD7DC59B;
	fma.rn.f64 	%fd87, %fd86, %fd80, 0d3EA3026DF29167E9;
	fma.rn.f64 	%fd88, %fd87, %fd80, 0d3EC4255B0119666C;
	fma.rn.f64 	%fd89, %fd88, %fd80, 0dBF0796A751B32693;
	fma.rn.f64 	%fd90, %fd89, %fd80, 0dBF207358BBDBA284;
	fma.rn.f64 	%fd91, %fd90, %fd80, 0d3F613FBC7D6927B1;
	fma.rn.f64 	%fd92, %fd91, %fd80, 0d3F69A4B292E3DD75;
	fma.rn.f64 	%fd93, %fd92, %fd80, 0dBFA80C83BDEEE4FB;
	fma.rn.f64 	%fd94, %fd93, %fd80, 0dBF95E70DC60362BF;
	fma.rn.f64 	%fd95, %fd94, %fd80, 0d3FD33518B3874E8A;
	mul.f64 	%fd330, %fd80, %fd95;
	bra.uni 	$L__BB13_17;
$L__BB13_9:
	rcp.approx.ftz.f64 	%fd96, %fd1;
	neg.f64 	%fd97, %fd1;
	fma.rn.f64 	%fd98, %fd97, %fd96, 0d3FF0000000000000;
	fma.rn.f64 	%fd99, %fd98, %fd98, %fd98;
	fma.rn.f64 	%fd100, %fd99, %fd96, %fd96;
	mul.f64 	%fd101, %fd100, %fd100;
	fma.rn.f64 	%fd102, %fd101, 0d40CD02EA3F2F6751, 0dC099C06322A3F8BE;
	fma.rn.f64 	%fd103, %fd102, %fd101, 0d405B89354DA77324;
	fma.rn.f64 	%fd104, %fd103, %fd101, 0dC01E352294653188;
	fma.rn.f64 	%fd105, %fd104, %fd101, 0d3FE9BC7DB16BD7A7;
	fma.rn.f64 	%fd106, %fd105, %fd101, 0dBFC8BFE1C3A4F741;
	fma.rn.f64 	%fd107, %fd106, %fd101, 0d3FC7FFFFF0D00BE2;
	fma.rn.f64 	%fd6, %fd107, %fd101, 0d3FF00000000068CC;
	fma.rn.f64 	%fd108, %fd101, 0dC18DA26B212FDC9A, 0d415A30AC6857BEE0;
	fma.rn.f64 	%fd109, %fd108, %fd101, 0dC11764222AD7C910;
	fma.rn.f64 	%fd110, %fd109, %fd101, 0d40CEB02E0C306857;
	fma.rn.f64 	%fd111, %fd110, %fd101, 0dC08351859FA2B23B;
	fma.rn.f64 	%fd112, %fd111, %fd101, 0d403E65A07AF51F42;
	fma.rn.f64 	%fd113, %fd112, %fd101, 0dC002F2B817F77A57;
	fma.rn.f64 	%fd114, %fd113, %fd101, 0d3FD7BCC34DA069FD;
	fma.rn.f64 	%fd115, %fd114, %fd101, 0dBFC4FFFFF8A44463;
	fma.rn.f64 	%fd116, %fd115, %fd101, 0d3FD7FFFFFFFF5CD7;
	fma.rn.f64 	%fd7, %fd116, %fd100, %fd1;
	mul.f64 	%fd117, %fd7, 0d3FE45F306DC9C883;
	cvt.rni.s32.f64 	%r55, %fd117;
	cvt.rn.f64.s32 	%fd118, %r55;
	fma.rn.f64 	%fd119, %fd118, 0dBFF921FB54442D18, %fd7;
	fma.rn.f64 	%fd120, %fd118, 0dBC91A62633145C00, %fd119;
	fma.rn.f64 	%fd327, %fd118, 0dB97B839A252049C0, %fd120;
	abs.f64 	%fd121, %fd7;
	setp.ltu.f64 	%p6, %fd121, 0d41E0000000000000;
	@%p6 bra 	$L__BB13_11;
	{ // callseq 8, 0
	.param .b64 param0;
	st.param.f64 	[param0], %fd7;
	.param .align 16 .b8 retval0[16];
	call.uni (retval0), 
	__internal_trig_reduction_slowpathd, 
	(
	param0
	);
	ld.param.f64 	%fd327, [retval0];
	ld.param.b32 	%r55, [retval0+8];
	} // callseq 8
$L__BB13_11:
	and.b32  	%r28, %r55, 3;
	cvt.rn.f64.u32 	%fd123, %r28;
	add.f64 	%fd124, %fd327, 0dC002D97C7F3321D2;
	fma.rn.f64 	%fd11, %fd123, 0d3FF921FB54442D18, %fd124;
	abs.f64 	%fd12, %fd11;
	setp.neu.f64 	%p7, %fd12, 0d7FF0000000000000;
	@%p7 bra 	$L__BB13_13;
	mov.f64 	%fd130, 0d0000000000000000;
	mul.rn.f64 	%fd329, %fd11, %fd130;
	mov.b32 	%r57, 1;
	bra.uni 	$L__BB13_16;
$L__BB13_13:
	mul.f64 	%fd125, %fd11, 0d3FE45F306DC9C883;
	cvt.rni.s32.f64 	%r56, %fd125;
	cvt.rn.f64.s32 	%fd126, %r56;
	fma.rn.f64 	%fd127, %fd126, 0dBFF921FB54442D18, %fd11;
	fma.rn.f64 	%fd128, %fd126, 0dBC91A62633145C00, %fd127;
	fma.rn.f64 	%fd329, %fd126, 0dB97B839A252049C0, %fd128;
	setp.ltu.f64 	%p8, %fd12, 0d41E0000000000000;
	@%p8 bra 	$L__BB13_15;
	{ // callseq 9, 0
	.param .b64 param0;
	st.param.f64 	[param0], %fd11;
	.param .align 16 .b8 retval0[16];
	call.uni (retval0), 
	__internal_trig_reduction_slowpathd, 
	(
	param0
	);
	ld.param.f64 	%fd329, [retval0];
	ld.param.b32 	%r56, [retval0+8];
	} // callseq 9
$L__BB13_15:
	add.s32 	%r57, %r56, 1;
$L__BB13_16:
	shl.b32 	%r31, %r57, 6;
	cvt.u64.u32 	%rd2, %r31;
	and.b64  	%rd3, %rd2, 64;
	mov.u64 	%rd4, __cudart_sin_cos_coeffs;
	add.s64 	%rd5, %rd4, %rd3;
	mul.rn.f64 	%fd131, %fd329, %fd329;
	and.b32  	%r32, %r57, 1;
	setp.eq.b32 	%p9, %r32, 1;
	selp.f64 	%fd132, 0dBDA8FF8320FD8164, 0d3DE5DB65F9785EBA, %p9;
	ld.global.nc.v2.f64 	{%fd133, %fd134}, [%rd5];
	fma.rn.f64 	%fd135, %fd132, %fd131, %fd133;
	fma.rn.f64 	%fd136, %fd135, %fd131, %fd134;
	ld.global.nc.v2.f64 	{%fd137, %fd138}, [%rd5+16];
	fma.rn.f64 	%fd139, %fd136, %fd131, %fd137;
	fma.rn.f64 	%fd140, %fd139, %fd131, %fd138;
	ld.global.nc.v2.f64 	{%fd141, %fd142}, [%rd5+32];
	fma.rn.f64 	%fd143, %fd140, %fd131, %fd141;
	fma.rn.f64 	%fd144, %fd143, %fd131, %fd142;
	fma.rn.f64 	%fd145, %fd144, %fd329, %fd329;
	fma.rn.f64 	%fd146, %fd144, %fd131, 0d3FF0000000000000;
	selp.f64 	%fd147, %fd146, %fd145, %p9;
	and.b32  	%r33, %r57, 2;
	setp.eq.s32 	%p10, %r33, 0;
	mov.f64 	%fd148, 0d0000000000000000;
	sub.f64 	%fd149, %fd148, %fd147;
	selp.f64 	%fd150, %fd147, %fd149, %p10;
	rsqrt.approx.f64 	%fd151, %fd1;
	mul.f64 	%fd152, %fd151, 0d3FE9884533D43651;
	mul.f64 	%fd153, %fd152, %fd6;
	mul.f64 	%fd330, %fd153, %fd150;
$L__BB13_17:
	{
	.reg .b32 %temp; 
	mov.b64 	{%temp, %r58}, %fd1;
	}
	{
	.reg .b32 %temp; 
	mov.b64 	{%r59, %temp}, %fd1;
	}
	setp.gt.s32 	%p11, %r58, 1048575;
	mov.b32 	%r60, -1023;
	mov.f64 	%fd331, %fd1;
	@%p11 bra 	$L__BB13_19;
	mul.f64 	%fd331, %fd1, 0d4350000000000000;
	{
	.reg .b32 %temp; 
	mov.b64 	{%temp, %r58}, %fd331;
	}
	{
	.reg .b32 %temp; 
	mov.b64 	{%r59, %temp}, %fd331;
	}
	mov.b32 	%r60, -1077;
$L__BB13_19:
	add.s32 	%r36, %r58, -1;
	setp.gt.u32 	%p12, %r36, 2146435070;
	@%p12 bra 	$L__BB13_23;
	shr.u32 	%r39, %r58, 20;
	add.s32 	%r61, %r60, %r39;
	and.b32  	%r40, %r58, 1048575;
	or.b32  	%r41, %r40, 1072693248;
	mov.b64 	%fd332, {%r59, %r41};
	setp.lt.u32 	%p14, %r41, 1073127583;
	@%p14 bra 	$L__BB13_22;
	{
	.reg .b32 %temp; 
	mov.b64 	{%r42, %temp}, %fd332;
	}
	{
	.reg .b32 %temp; 
	mov.b64 	{%temp, %r43}, %fd332;
	}
	add.s32 	%r44, %r43, -1048576;
	mov.b64 	%fd332, {%r42, %r44};
	add.s32 	%r61, %r61, 1;
$L__BB13_22:
	add.f64 	%fd155, %fd332, 0dBFF0000000000000;
	add.f64 	%fd156, %fd332, 0d3FF0000000000000;
	rcp.approx.ftz.f64 	%fd157, %fd156;
	neg.f64 	%fd158, %fd156;
	fma.rn.f64 	%fd159, %fd158, %fd157, 0d3FF0000000000000;
	fma.rn.f64 	%fd160, %fd159, %fd159, %fd159;
	fma.rn.f64 	%fd161, %fd160, %fd157, %fd157;
	mul.f64 	%fd162, %fd155, %fd161;
	fma.rn.f64 	%fd163, %fd155, %fd161, %fd162;
	mul.f64 	%fd164, %fd163, %fd163;
	fma.rn.f64 	%fd165, %fd164, 0d3EB1380B3AE80F1E, 0d3ED0EE258B7A8B04;
	fma.rn.f64 	%fd166, %fd165, %fd164, 0d3EF3B2669F02676F;
	fma.rn.f64 	%fd167, %fd166, %fd164, 0d3F1745CBA9AB0956;
	fma.rn.f64 	%fd168, %fd167, %fd164, 0d3F3C71C72D1B5154;
	fma.rn.f64 	%fd169, %fd168, %fd164, 0d3F624924923BE72D;
	fma.rn.f64 	%fd170, %fd169, %fd164, 0d3F8999999999A3C4;
	fma.rn.f64 	%fd171, %fd170, %fd164, 0d3FB5555555555554;
	sub.f64 	%fd172, %fd155, %fd163;
	add.f64 	%fd173, %fd172, %fd172;
	neg.f64 	%fd174, %fd163;
	fma.rn.f64 	%fd175, %fd174, %fd155, %fd173;
	mul.f64 	%fd176, %fd161, %fd175;
	mul.f64 	%fd177, %fd164, %fd171;
	fma.rn.f64 	%fd178, %fd177, %fd163, %fd176;
	xor.b32  	%r45, %r61, -2147483648;
	mov.b32 	%r46, 1127219200;
	mov.b64 	%fd179, {%r45, %r46};
	mov.b32 	%r47, -2147483648;
	mov.b64 	%fd180, {%r47, %r46};
	sub.f64 	%fd181, %fd179, %fd180;
	fma.rn.f64 	%fd182, %fd181, 0d3FE62E42FEFA39EF, %fd163;
	fma.rn.f64 	%fd183, %fd181, 0dBFE62E42FEFA39EF, %fd182;
	sub.f64 	%fd184, %fd183, %fd163;
	sub.f64 	%fd185, %fd178, %fd184;
	fma.rn.f64 	%fd186, %fd181, 0d3C7ABC9E3B39803F, %fd185;
	add.f64 	%fd333, %fd182, %fd186;
	bra.uni 	$L__BB13_24;
$L__BB13_23:
	fma.rn.f64 	%fd154, %fd331, 0d7FF0000000000000, 0d7FF0000000000000;
	{
	.reg .b32 %temp; 
	mov.b64 	{%temp, %r37}, %fd331;
	}
	and.b32  	%r38, %r37, 2147483647;
	setp.eq.s32 	%p13, %r38, 0;
	selp.f64 	%fd333, 0dFFF0000000000000, %fd154, %p13;
$L__BB13_24:
	mul.f64 	%fd187, %fd46, %fd46;
	mul.f64 	%fd188, %fd1, 0d3FE0000000000000;
	setp.lt.f64 	%p15, %fd1, 0d39B4484BFEEBC2A0;
	selp.f64 	%fd189, %fd188, %fd330, %p15;
	rcp.rn.f64 	%fd190, %fd1;
	neg.f64 	%fd191, %fd190;
	fma.rn.f64 	%fd192, %fd189, %fd333, %fd191;
	mul.f64 	%fd193, %fd192, 0d3FE45F306DC9C883;
	fma.rn.f64 	%fd194, %fd187, 0d3D5249F90687428C, 0dBDCF0B5B1FB7B95E;
	fma.rn.f64 	%fd195, %fd194, %fd187, 0d3E432E589311FA14;
	fma.rn.f64 	%fd196, %fd195, %fd187, 0dBEB0A780AA4A92E9;
	fma.rn.f64 	%fd197, %fd196, %fd187, 0d3F12C7DBFFCAEC2B;
	fma.rn.f64 	%fd198, %fd197, %fd187, 0dBF6835B97894BA4A;
	fma.rn.f64 	%fd199, %fd198, %fd187, 0d3FABD3975C75B4A3;
	fma.rn.f64 	%fd200, %fd199, %fd187, 0dBFC91866143CBC8A;
	fma.rn.f64 	%fd337, %fd1, %fd200, %fd193;
	bra.uni 	$L__BB13_40;
$L__BB13_25:
	setp.gtu.f64 	%p16, %fd1, 0d4009B510EC2ADC83;
	@%p16 bra 	$L__BB13_27;
	add.f64 	%fd201, %fd1, 0dC00193BED4DFF243;
	add.f64 	%fd202, %fd201, 0d3C8BD1E50D219BFD;
	fma.rn.f64 	%fd203, %fd202, 0dBE2B87B0BE2AA150, 0d3E4833AAE4D8B975;
	fma.rn.f64 	%fd204, %fd203, %fd202, 0dBE44E279B423E68F;
	fma.rn.f64 	%fd205, %fd204, %fd202, 0d3E129DC6A747EB4F;
	fma.rn.f64 	%fd206, %fd205, %fd202, 0dBE61D15534496CD8;
	fma.rn.f64 	%fd207, %fd206, %fd202, 0d3E7EEC8D48FECE00;
	fma.rn.f64 	%fd208, %fd207, %fd202, 0dBE8D1180AF70A134;
	fma.rn.f64 	%fd209, %fd208, %fd202, 0d3E9C8386A0EA1388;
	fma.rn.f64 	%fd210, %fd209, %fd202, 0dBEB01A014E7F3250;
	fma.rn.f64 	%fd211, %fd210, %fd202, 0d3EC1FB752010A320;
	fma.rn.f64 	%fd212, %fd211, %fd202, 0dBED3AA0AFF4E332B;
	fma.rn.f64 	%fd213, %fd212, %fd202, 0d3EE584A6C77F6700;
	fma.rn.f64 	%fd214, %fd213, %fd202, 0dBEF794C520FC2EBB;
	fma.rn.f64 	%fd215, %fd214, %fd202, 0d3F09D18D2D35CC71;
	fma.rn.f64 	%fd216, %fd215, %fd202, 0dBF1C3FB7315C4599;
	fma.rn.f64 	%fd217, %fd216, %fd202, 0d3F2EEA7ADECCE927;
	fma.rn.f64 	%fd218, %fd217, %fd202, 0dBF40B2D85257446F;
	fma.rn.f64 	%fd219, %fd218, %fd202, 0d3F517AB4B1FE5D5B;
	fma.rn.f64 	%fd220, %fd219, %fd202, 0dBF65429DC6516C0D;
	fma.rn.f64 	%fd221, %fd220, %fd202, 0d3F7E671C7D0B090B;
	fma.rn.f64 	%fd222, %fd221, %fd202, 0dBF73A6DEC36FB27C;
	fma.rn.f64 	%fd223, %fd222, %fd202, 0dBFA0D2AF4E931FD1;
	fma.rn.f64 	%fd224, %fd223, %fd202, 0dBFBE56F82217B964;
	fma.rn.f64 	%fd225, %fd224, %fd202, 0d3FE0AA48442F014B;
	mul.f64 	%fd337, %fd202, %fd225;
	bra.uni 	$L__BB13_40;
$L__BB13_27:
	setp.gtu.f64 	%p17, %fd1, 0d401C0D26D5A541CB;
	@%p17 bra 	$L__BB13_29;
	add.f64 	%fd226, %fd1, 0dC015B7FE4E87B02E;
	add.f64 	%fd227, %fd226, 0dBCBDFE7BAC228E8C;
	fma.rn.f64 	%fd228, %fd227, 0d3CBA3C76069F1D8C, 0d3CC69A30996793E2;
	fma.rn.f64 	%fd229, %fd228, %fd227, 0dBCDDD8432FE756E7;
	fma.rn.f64 	%fd230, %fd229, %fd227, 0dBD143158EEE220F7;
	fma.rn.f64 	%fd231, %fd230, %fd227, 0d3D28D44491230F5A;
	fma.rn.f64 	%fd232, %fd231, %fd227, 0dBD438842EAF4EDBC;
	fma.rn.f64 	%fd233, %fd232, %fd227, 0d3D74958DAFBFAF5A;
	fma.rn.f64 	%fd234, %fd233, %fd227, 0dBD9449A60E664848;
	fma.rn.f64 	%fd235, %fd234, %fd227, 0d3D838BC8CD594A76;
	fma.rn.f64 	%fd236, %fd235, %fd227, 0dBDFA798002141323;
	fma.rn.f64 	%fd237, %fd236, %fd227, 0d3E380B4198956AAA;
	fma.rn.f64 	%fd238, %fd237, %fd227, 0d3E5B62B5F21BACD4;
	fma.rn.f64 	%fd239, %fd238, %fd227, 0dBEA255E729FB6AAE;
	fma.rn.f64 	%fd240, %fd239, %fd227, 0dBEC80618F6BAE5AA;
	fma.rn.f64 	%fd241, %fd240, %fd227, 0d3F085B940F8E8D36;
	fma.rn.f64 	%fd242, %fd241, %fd227, 0d3F2337C7E10E14E8;
	fma.rn.f64 	%fd243, %fd242, %fd227, 0dBF61BE6DB99332CA;
	fma.rn.f64 	%fd244, %fd243, %fd227, 0dBF710A329E2BE9B8;
	fma.rn.f64 	%fd245, %fd244, %fd227, 0d3FAA15D92DFE3FCF;
	fma.rn.f64 	%fd246, %fd245, %fd227, 0d3FA00B9F8571C9BE;
	fma.rn.f64 	%fd247, %fd246, %fd227, 0dBFD5C7C556F0C19A;
	mul.f64 	%fd337, %fd227, %fd247;
	bra.uni 	$L__BB13_40;
$L__BB13_29:
	setp.gtu.f64 	%p18, %fd1, 0d4022585C739ACDDD;
	@%p18 bra 	$L__BB13_31;
	add.f64 	%fd248, %fd1, 0dC0213127AE6169B4;
	add.f64 	%fd249, %fd248, 0dBCB479CC068D9046;
	fma.rn.f64 	%fd250, %fd249, 0d3CB09CCC22945996, 0dBD43515F67644276;
	fma.rn.f64 	%fd251, %fd250, %fd249, 0dBD72C5B978E9F5C7;
	fma.rn.f64 	%fd252, %fd251, %fd249, 0d3DBEC1151613913C;
	fma.rn.f64 	%fd253, %fd252, %fd249, 0d3DE9E38D13C4A824;
	fma.rn.f64 	%fd254, %fd253, %fd249, 0dBE341E75E1088EB5;
	fma.rn.f64 	%fd255, %fd254, %fd249, 0dBE5A384EBB13CFE1;
	fma.rn.f64 	%fd256, %fd255, %fd249, 0d3EA2BECB27F8C8F8;
	fma.rn.f64 	%fd257, %fd256, %fd249, 0d3EC176E72B989FD8;
	fma.rn.f64 	%fd258, %fd257, %fd249, 0dBF06F7BAB102F822;
	fma.rn.f64 	%fd259, %fd258, %fd249, 0dBF1B50D7E1D278E1;
	fma.rn.f64 	%fd260, %fd259, %fd249, 0d3F607A678D60004F;
	fma.rn.f64 	%fd261, %fd260, %fd249, 0d3F63CED2A2E69115;
	fma.rn.f64 	%fd262, %fd261, %fd249, 0dBFA6395DFE49FCD4;
	fma.rn.f64 	%fd263, %fd262, %fd249, 0dBF902B3933CF21B1;
	fma.rn.f64 	%fd264, %fd263, %fd249, 0d3FD15F993FCEAB5C;
	mul.f64 	%fd337, %fd249, %fd264;
	bra.uni 	$L__BB13_40;
$L__BB13_31:
	setp.eq.f64 	%p19, %fd1, 0d7FF0000000000000;
	mov.f64 	%fd337, 0d0000000000000000;
	@%p19 bra 	$L__BB13_40;
	rcp.approx.ftz.f64 	%fd266, %fd1;
	neg.f64 	%fd267, %fd1;
	fma.rn.f64 	%fd268, %fd267, %fd266, 0d3FF0000000000000;
	fma.rn.f64 	%fd269, %fd268, %fd268, %fd268;
	fma.rn.f64 	%fd270, %fd269, %fd266, %fd266;
	mul.f64 	%fd271, %fd270, %fd270;
	fma.rn.f64 	%fd272, %fd271, 0d40D13DB326ECEBFE, 0dC09C26E89385D5B1;
	fma.rn.f64 	%fd273, %fd272, %fd271, 0d405C6AB923C6F55E;
	fma.rn.f64 	%fd274, %fd273, %fd271, 0dC01E61EAF3BD2FA1;
	fma.rn.f64 	%fd275, %fd274, %fd271, 0d3FE9BF15D9B97DD1;
	fma.rn.f64 	%fd276, %fd275, %fd271, 0dBFC8BFECF93D7D19;
	fma.rn.f64 	%fd277, %fd276, %fd271, 0d3FC7FFFFF756AA6C;
	fma.rn.f64 	%fd278, %fd277, %fd271, 0d3FF0000000003646;
	fma.rn.f64 	%fd279, %fd271, 0dC1943281A050209C, 0d416024E99BA46E7B;
	fma.rn.f64 	%fd280, %fd279, %fd271, 0dC11A6875D7DFBD65;
	fma.rn.f64 	%fd281, %fd280, %fd271, 0d40D032C041790233;
	fma.rn.f64 	%fd282, %fd281, %fd271, 0dC0839F895BC22946;
	fma.rn.f64 	%fd283, %fd282, %fd271, 0d403E77CC78ECD2D8;
	fma.rn.f64 	%fd284, %fd283, %fd271, 0dC002F368D0117BE9;
	fma.rn.f64 	%fd285, %fd284, %fd271, 0d3FD7BCC786009A25;
	fma.rn.f64 	%fd286, %fd285, %fd271, 0dBFC4FFFFFC51BC7A;
	fma.rn.f64 	%fd287, %fd286, %fd271, 0d3FD7FFFFFFFFB5EA;
	fma.rn.f64 	%fd32, %fd287, %fd270, %fd1;
	rsqrt.approx.f64 	%fd288, %fd1;
	mul.f64 	%fd289, %fd288, 0d3FE9884533D43651;
	mul.f64 	%fd33, %fd289, %fd278;
	mul.f64 	%fd290, %fd32, 0d3FE45F306DC9C883;
	cvt.rni.s32.f64 	%r62, %fd290;
	cvt.rn.f64.s32 	%fd291, %r62;
	fma.rn.f64 	%fd292, %fd291, 0dBFF921FB54442D18, %fd32;
	fma.rn.f64 	%fd293, %fd291, 0dBC91A62633145C00, %fd292;
	fma.rn.f64 	%fd334, %fd291, 0dB97B839A252049C0, %fd293;
	abs.f64 	%fd294, %fd32;
	setp.ltu.f64 	%p20, %fd294, 0d41E0000000000000;
	@%p20 bra 	$L__BB13_34;
	{ // callseq 10, 0
	.param .b64 param0;
	st.param.f64 	[param0], %fd32;
	.param .align 16 .b8 retval0[16];
	call.uni (retval0), 
	__internal_trig_reduction_slowpathd, 
	(
	param0
	);
	ld.param.f64 	%fd334, [retval0];
	ld.param.b32 	%r62, [retval0+8];
	} // callseq 10
$L__BB13_34:
	and.b32  	%r49, %r62, 3;
	cvt.rn.f64.u32 	%fd296, %r49;
	add.f64 	%fd297, %fd334, 0dC00F6A7A2955385E;
	fma.rn.f64 	%fd37, %fd296, 0d3FF921FB54442D18, %fd297;
	abs.f64 	%fd38, %fd37;
	setp.neu.f64 	%p21, %fd38, 0d7FF0000000000000;
	@%p21 bra 	$L__BB13_36;
	mov.f64 	%fd303, 0d0000000000000000;
	mul.rn.f64 	%fd336, %fd37, %fd303;
	mov.b32 	%r64, 1;
	bra.uni 	$L__BB13_39;
$L__BB13_36:
	mul.f64 	%fd298, %fd37, 0d3FE45F306DC9C883;
	cvt.rni.s32.f64 	%r63, %fd298;
	cvt.rn.f64.s32 	%fd299, %r63;
	fma.rn.f64 	%fd300, %fd299, 0dBFF921FB54442D18, %fd37;
	fma.rn.f64 	%fd301, %fd299, 0dBC91A62633145C00, %fd300;
	fma.rn.f64 	%fd336, %fd299, 0dB97B839A252049C0, %fd301;
	setp.ltu.f64 	%p22, %fd38, 0d41E0000000000000;
	@%p22 bra 	$L__BB13_38;
	{ // callseq 11, 0
	.param .b64 param0;
	st.param.f64 	[param0], %fd37;
	.param .align 16 .b8 retval0[16];
	call.uni (retval0), 
	__internal_trig_reduction_slowpathd, 
	(
	param0
	);
	ld.param.f64 	%fd336, [retval0];
	ld.param.b32 	%r63, [retval0+8];
	} // callseq 11
$L__BB13_38:
	add.s32 	%r64, %r63, 1;
$L__BB13_39:
	shl.b32 	%r52, %r64, 6;
	cvt.u64.u32 	%rd6, %r52;
	and.b64  	%rd7, %rd6, 64;
	mov.u64 	%rd8, __cudart_sin_cos_coeffs;
	add.s64 	%rd9, %rd8, %rd7;
	mul.rn.f64 	%fd304, %fd336, %fd336;
	and.b32  	%r53, %r64, 1;
	setp.eq.b32 	%p23, %r53, 1;
	selp.f64 	%fd305, 0dBDA8FF8320FD8164, 0d3DE5DB65F9785EBA, %p23;
	ld.global.nc.v2.f64 	{%fd306, %fd307}, [%rd9];
	fma.rn.f64 	%fd308, %fd305, %fd304, %fd306;
	fma.rn.f64 	%fd309, %fd308, %fd304, %fd307;
	ld.global.nc.v2.f64 	{%fd310, %fd311}, [%rd9+16];
	fma.rn.f64 	%fd312, %fd309, %fd304, %fd310;
	fma.rn.f64 	%fd313, %fd312, %fd304, %fd311;
	ld.global.nc.v2.f64 	{%fd314, %fd315}, [%rd9+32];
	fma.rn.f64 	%fd316, %fd313, %fd304, %fd314;
	fma.rn.f64 	%fd317, %fd316, %fd304, %fd315;
	fma.rn.f64 	%fd318, %fd317, %fd336, %fd336;
	fma.rn.f64 	%fd319, %fd317, %fd304, 0d3FF0000000000000;
	selp.f64 	%fd320, %fd319, %fd318, %p23;
	and.b32  	%r54, %r64, 2;
	setp.eq.s32 	%p24, %r54, 0;
	mov.f64 	%fd321, 0d0000000000000000;
	sub.f64 	%fd322, %fd321, %fd320;
	selp.f64 	%fd323, %fd320, %fd322, %p24;
	mul.f64 	%fd337, %fd33, %fd323;
$L__BB13_40:
	cvta.to.global.u64 	%rd10, %rd1;
	setp.gtu.f64 	%p25, %fd46, 0d0000000000000000;
	setp.eq.f64 	%p26, %fd46, 0d0000000000000000;
	selp.f64 	%fd325, 0dFFF0000000000000, 0dFFF8000000000000, %p26;
	selp.f64 	%fd326, %fd337, %fd325, %p25;
	st.global.f64 	[%rd10], %fd326;
	ret;

}
.func  (.param .align 16 .b8 func_retval0[16]) __internal_trig_reduction_slowpathd(
	.param .b64 __internal_trig_reduction_slowpathd_param_0
)
{
	.local .align 8 .b8 	__local_depot14[40];
	.reg .b64 	%SP;
	.reg .b64 	%SPL;
	.reg .pred 	%p<10>;
	.reg .b32 	%r<47>;
	.reg .b64 	%rd<74>;
	.reg .b64 	%fd<5>;

	mov.u64 	%SPL, __local_depot14;
	ld.param.f64 	%fd4, [__internal_trig_reduction_slowpathd_param_0];
	add.u64 	%rd1, %SPL, 0;
	{
	.reg .b32 %temp; 
	mov.b64 	{%temp, %r1}, %fd4;
	}
	shr.u32 	%r2, %r1, 20;
	and.b32  	%r3, %r2, 2047;
	setp.eq.s32 	%p1, %r3, 2047;
	mov.b32 	%r46, 0;
	@%p1 bra 	$L__BB14_9;
	add.s32 	%r20, %r3, -1024;
	mov.b64 	%rd20, %fd4;
	shl.b64 	%rd2, %rd20, 11;
	shr.u32 	%r4, %r20, 6;
	sub.s32 	%r45, 15, %r4;
	sub.s32 	%r21, 19, %r4;
	setp.lt.u32 	%p2, %r20, 128;
	selp.b32 	%r6, 18, %r21, %p2;
	setp.ge.s32 	%p3, %r45, %r6;
	mov.b64 	%rd70, 0;
	@%p3 bra 	$L__BB14_4;
	add.s32 	%r23, %r6, %r4;
	neg.s32 	%r43, %r23;
	or.b64  	%rd3, %rd2, -9223372036854775808;
	mov.b64 	%rd70, 0;
	mov.b32 	%r42, 0;
	mov.u64 	%rd25, __cudart_i2opi_d;
	mov.u32 	%r44, %r45;
$L__BB14_3:
	.pragma "nounroll";
	mul.wide.s32 	%rd22, %r42, 8;
	add.s64 	%rd23, %rd1, %rd22;
	mul.wide.s32 	%rd24, %r44, 8;
	add.s64 	%rd26, %rd25, %rd24;
	ld.global.nc.u64 	%rd27, [%rd26];
	{
	.reg .u32 %r0, %r1, %r2, %r3, %alo, %ahi, %blo, %bhi, %clo, %chi;
	mov.b64 	{%alo,%ahi}, %rd27;
	mov.b64 	{%blo,%bhi}, %rd3;
	mov.b64 	{%clo,%chi}, %rd70;
	mad.lo.cc.u32 	%r0, %alo, %blo, %clo;
	madc.hi.cc.u32 	%r1, %alo, %blo, %chi;
	madc.hi.u32 	%r2, %alo, %bhi, 0;
	mad.lo.cc.u32 	%r1, %alo, %bhi, %r1;
	madc.hi.cc.u32 	%r2, %ahi, %blo, %r2;
	madc.hi.u32 	%r3, %ahi, %bhi, 0;
	mad.lo.cc.u32 	%r1, %ahi, %blo, %r1;
	madc.lo.cc.u32 	%r2, %ahi, %bhi, %r2;
	addc.u32 	%r3, %r3, 0;
	mov.b64 	%rd28, {%r0,%r1};
	mov.b64 	%rd70, {%r2,%r3};
	}
	st.local.u64 	[%rd23], %rd28;
	add.s32 	%r44, %r44, 1;
	add.s32 	%r43, %r43, 1;
	add.s32 	%r42, %r42, 1;
	setp.ne.s32 	%p4, %r43, -15;
	mov.u32 	%r45, %r6;
	@%p4 bra 	$L__BB14_3;
$L__BB14_4:
	cvt.s64.s32 	%rd29, %r45;
	cvt.u64.u32 	%rd30, %r4;
	add.s64 	%rd31, %rd30, %rd29;
	shl.b64 	%rd32, %rd31, 3;
	add.s64 	%rd33, %rd1, %rd32;
	st.local.u64 	[%rd33+-120], %rd70;
	and.b32  	%r15, %r2, 63;
	ld.local.u64 	%rd72, [%rd1+16];
	ld.local.u64 	%rd71, [%rd1+24];
	setp.eq.s32 	%p5, %r15, 0;
	@%p5 bra 	$L__BB14_6;
	shl.b64 	%rd34, %rd71, %r15;
	shr.u64 	%rd35, %rd72, 1;
	xor.b32  	%r24, %r15, 63;
	shr.u64 	%rd36, %rd35, %r24;
	or.b64  	%rd71, %rd34, %rd36;
	ld.local.u64 	%rd37, [%rd1+8];
	shl.b64 	%rd38, %rd72, %r15;
	shr.u64 	%rd39, %rd37, 1;
	shr.u64 	%rd40, %rd39, %r24;
	or.b64  	%rd72, %rd38, %rd40;
$L__BB14_6:
	and.b32  	%r25, %r1, -2147483648;
	shr.u64 	%rd41, %rd71, 62;
	cvt.u32.u64 	%r26, %rd41;
	mov.b64 	{%r27, %r28}, %rd71;
	mov.b64 	{%r29, %r30}, %rd72;
	shf.l.wrap.b32 	%r31, %r30, %r27, 2;
	shf.l.wrap.b32 	%r32, %r27, %r28, 2;
	mov.b64 	%rd42, {%r31, %r32};
	shl.b64 	%rd43, %rd72, 2;
	shr.u64 	%rd44, %rd42, 63;
	cvt.u32.u64 	%r33, %rd44;
	add.s32 	%r34, %r33, %r26;
	setp.eq.s32 	%p6, %r25, 0;
	neg.s32 	%r35, %r34;
	selp.b32 	%r46, %r34, %r35, %p6;
	setp.gt.s64 	%p7, %rd42, -1;
	mov.b64 	%rd45, 0;
	{
	.reg .u32 %r0, %r1, %r2, %r3, %a0, %a1, %a2, %a3, %b0, %b1, %b2, %b3;
	mov.b64 	{%a0,%a1}, %rd45;
	mov.b64 	{%a2,%a3}, %rd45;
	mov.b64 	{%b0,%b1}, %rd43;
	mov.b64 	{%b2,%b3}, %rd42;
	sub.cc.u32 	%r0, %a0, %b0;
	subc.cc.u32 	%r1, %a1, %b1;
	subc.cc.u32 	%r2, %a2, %b2;
	subc.u32 	%r3, %a3, %b3;
	mov.b64 	%rd46, {%r0,%r1};
	mov.b64 	%rd47, {%r2,%r3};
	}
	xor.b32  	%r36, %r25, -2147483648;
	selp.b64 	%rd73, %rd42, %rd47, %p7;
	selp.b64 	%rd14, %rd43, %rd46, %p7;
	selp.b32 	%r17, %r25, %r36, %p7;
	clz.b64 	%r37, %rd73;
	cvt.u64.u32 	%rd15, %r37;
	setp.eq.s32 	%p8, %r37, 0;
	@%p8 bra 	$L__BB14_8;
	cvt.u32.u64 	%r38, %rd15;
	and.b32  	%r39, %r38, 63;
	shl.b64 	%rd48, %rd73, %r39;
	shr.u64 	%rd49, %rd14, 1;
	not.b32 	%r40, %r38;
	and.b32  	%r41, %r40, 63;
	shr.u64 	%rd50, %rd49, %r41;
	or.b64  	%rd73, %rd48, %rd50;
$L__BB14_8:
	mov.b64 	%rd51, -3958705157555305931;
	{
	.reg .u32 %r0, %r1, %r2, %r3, %alo, %ahi, %blo, %bhi;
	mov.b64 	{%alo,%ahi}, %rd73;
	mov.b64 	{%blo,%bhi}, %rd51;
	mul.lo.u32 	%r0, %alo, %blo;
	mul.hi.u32 	%r1, %alo, %blo;
	mad.lo.cc.u32 	%r1, %alo, %bhi, %r1;
	madc.hi.u32 	%r2, %alo, %bhi, 0;
	mad.lo.cc.u32 	%r1, %ahi, %blo, %r1;
	madc.hi.cc.u32 	%r2, %ahi, %blo, %r2;
	madc.hi.u32 	%r3, %ahi, %bhi, 0;
	mad.lo.cc.u32 	%r2, %ahi, %bhi, %r2;
	addc.u32 	%r3, %r3, 0;
	mov.b64 	%rd52, {%r0,%r1};
	mov.b64 	%rd53, {%r2,%r3};
	}
	setp.gt.s64 	%p9, %rd53, 0;
	{
	.reg .u32 %r0, %r1, %r2, %r3, %a0, %a1, %a2, %a3, %b0, %b1, %b2, %b3;
	mov.b64 	{%a0,%a1}, %rd52;
	mov.b64 	{%a2,%a3}, %rd53;
	mov.b64 	{%b0,%b1}, %rd52;
	mov.b64 	{%b2,%b3}, %rd53;
	add.cc.u32 	%r0, %a0, %b0;
	addc.cc.u32 	%r1, %a1, %b1;
	addc.cc.u32 	%r2, %a2, %b2;
	addc.u32 	%r3, %a3, %b3;
	mov.b64 	%rd54, {%r0,%r1};
	mov.b64 	%rd55, {%r2,%r3};
	}
	selp.b64 	%rd56, %rd55, %rd53, %p9;
	selp.s64 	%rd57, -1, 0, %p9;
	sub.s64 	%rd58, %rd57, %rd15;
	cvt.u64.u32 	%rd59, %r17;
	shl.b64 	%rd60, %rd59, 32;
	add.s64 	%rd61, %rd56, 1;
	shr.u64 	%rd62, %rd61, 10;
	add.s64 	%rd63, %rd62, 1;
	shr.u64 	%rd64, %rd63, 1;
	shl.b64 	%rd65, %rd58, 52;
	add.s64 	%rd66, %rd65, %rd64;
	add.s64 	%rd67, %rd66, 4602678819172646912;
	or.b64  	%rd68, %rd67, %rd60;
	mov.b64 	%fd4, %rd68;
$L__BB14_9:
	st.param.f64 	[func_retval0], %fd4;
	st.param.b32 	[func_retval0+8], %r46;
	ret;

}


// ===== COMPILED SASS (sm_100) =====

	.target	sm_100

	.elftype	@"ET_EXEC"


//--------------------- .note.nv.tkinfo           --------------------------
	.section	.note.nv.tkinfo,"",@"SHT_NOTE"
	.sectionflags	@"SHF_NOTE_NV_TKINFO"
	.tkinfo
        /*0018*/ 	.word	0x00000002
        /*0030*/ 	.string	""
        /*0030*/ 	.string	"ptxas"
        /*0030*/ 	.string	"Cuda compilation tools, release 13.0, V13.0.88"
        /*0030*/ 	.string	"Build cuda_13.0.r13.0/compiler.36424714_0"
        /*0030*/ 	.string	"-arch sm_100 -m 64 "



//--------------------- .note.nv.cuinfo           --------------------------
	.section	.note.nv.cuinfo,"",@"SHT_NOTE"
	.sectionflags	@"SHF_NOTE_NV_CUINFO"
        /*0018*/ 	.short	0x0002
        /*001a*/ 	.short	0x0064
        /*001c*/ 	.short	0x0082
	.zero		2


//--------------------- .nv.info                  --------------------------
	.section	.nv.info,"",@"SHT_CUDA_INFO"
	.align	4


	//----- nvinfo : EIATTR_REGCOUNT
	.align		4
        /*0000*/ 	.byte	0x04, 0x2f
        /*0002*/ 	.short	(.L_3 - .L_2)
	.align		4
.L_2:
        /*0004*/ 	.word	index@(_Z15double2bfloat16Pfd)
        /*0008*/ 	.word	0x00000008


	//----- nvinfo : EIATTR_FRAME_SIZE
	.align		4
.L_3:
        /*000c*/ 	.byte	0x04, 0x11
        /*000e*/ 	.short	(.L_5 - .L_4)
	.align		4
.L_4:
        /*0010*/ 	.word	index@(_Z15double2bfloat16Pfd)
        /*0014*/ 	.word	0x00000000


	//----- nvinfo : EIATTR_REGCOUNT
	.align		4
.L_5:
        /*0018*/ 	.byte	0x04, 0x2f
        /*001a*/ 	.short	(.L_7 - .L_6)
	.align		4
.L_6:
        /*001c*/ 	.word	index@(_Z11cylBesselI0Pdd)
        /*0020*/ 	.word	0x00000016


	//----- nvinfo : EIATTR_FRAME_SIZE
	.align		4
.L_7:
        /*0024*/ 	.byte	0x04, 0x11
        /*0026*/ 	.short	(.L_9 - .L_8)
	.align		4
.L_8:
        /*0028*/ 	.word	index@(_Z11cylBesselI0Pdd)
        /*002c*/ 	.word	0x00000000


	//----- nvinfo : EIATTR_REGCOUNT
	.align		4
.L_9:
        /*0030*/ 	.byte	0x04, 0x2f
        /*0032*/ 	.short	(.L_11 - .L_10)
	.align		4
.L_10:
        /*0034*/ 	.word	index@(_Z11cylBesselI1Pdd)
        /*0038*/ 	.word	0x00000016


	//----- nvinfo : EIATTR_FRAME_SIZE
	.align		4
.L_11:
        /*003c*/ 	.byte	0x04, 0x11
        /*003e*/ 	.short	(.L_13 - .L_12)
	.align		4
.L_12:
        /*0040*/ 	.word	index@(_Z11cylBesselI1Pdd)
        /*0044*/ 	.word	0x00000000


	//----- nvinfo : EIATTR_REGCOUNT
	.align		4
.L_13:
        /*0048*/ 	.byte	0x04, 0x2f
        /*004a*/ 	.short	(.L_15 - .L_14)
	.align		4
.L_14:
        /*004c*/ 	.word	index@(_Z8_erfcinvPdd)
        /*0050*/ 	.word	0x00000018


	//----- nvinfo : EIATTR_FRAME_SIZE
	.align		4
.L_15:
        /*0054*/ 	.byte	0x04, 0x11
        /*0056*/ 	.short	(.L_17 - .L_16)
	.align		4
.L_16:
        /*0058*/ 	.word	index@($__internal_11_$__cuda_sm20_drsqrt_f64_slowpath_v2)
        /*005c*/ 	.word	0x00000000


	//----- nvinfo : EIATTR_FRAME_SIZE
	.align		4
.L_17:
        /*0060*/ 	.byte	0x04, 0x11
        /*0062*/ 	.short	(.L_19 - .L_18)
	.align		4
.L_18:
        /*0064*/ 	.word	index@($__internal_10_$__cuda_sm20_div_rn_f64_full)
        /*0068*/ 	.word	0x00000000


	//----- nvinfo : EIATTR_FRAME_SIZE
	.align		4
.L_19:
        /*006c*/ 	.byte	0x04, 0x11
        /*006e*/ 	.short	(.L_21 - .L_20)
	.align		4
.L_20:
        /*0070*/ 	.word	index@(_Z8_erfcinvPdd)
        /*0074*/ 	.word	0x00000000


	//----- nvinfo : EIATTR_REGCOUNT
	.align		4
.L_21:
        /*0078*/ 	.byte	0x04, 0x2f
        /*007a*/ 	.short	(.L_23 - .L_22)
	.align		4
.L_22:
        /*007c*/ 	.word	index@(_Z7_erfinvPdd)
        /*0080*/ 	.word	0x00000012


	//----- nvinfo : EIATTR_FRAME_SIZE
	.align		4
.L_23:
        /*0084*/ 	.byte	0x04, 0x11
        /*0086*/ 	.short	(.L_25 - .L_24)
	.align		4
.L_24:
        /*0088*/ 	.word	index@($__internal_9_$__cuda_sm20_dsqrt_rn_f64_mediumpath_v1)
        /*008c*/ 	.word	0x00000000


	//----- nvinfo : EIATTR_FRAME_SIZE
	.align		4
.L_25:
        /*0090*/ 	.byte	0x04, 0x11
        /*0092*/ 	.short	(.L_27 - .L_26)
	.align		4
.L_26:
        /*0094*/ 	.word	index@(_Z7_erfinvPdd)
        /*0098*/ 	.word	0x00000000


	//----- nvinfo : EIATTR_REGCOUNT
	.align		4
.L_27:
        /*009c*/ 	.byte	0x04, 0x2f
        /*009e*/ 	.short	(.L_29 - .L_28)
	.align		4
.L_28:
        /*00a0*/ 	.word	index@(_Z3_j0Pdd)
        /*00a4*/ 	.word	0x0000001c


	//----- nvinfo : EIATTR_FRAME_SIZE
	.align		4
.L_29:
        /*00a8*/ 	.byte	0x04, 0x11
        /*00aa*/ 	.short	(.L_31 - .L_30)
	.align		4
.L_30:
        /*00ac*/ 	.word	index@($_Z3_j0Pdd$__internal_trig_reduction_slowpathd)
        /*00b0*/ 	.word	0x00000028


	//----- nvinfo : EIATTR_FRAME_SIZE
	.align		4
.L_31:
        /*00b4*/ 	.byte	0x04, 0x11
        /*00b6*/ 	.short	(.L_33 - .L_32)
	.align		4
.L_32:
        /*00b8*/ 	.word	index@($__internal_8_$__cuda_sm20_drsqrt_f64_slowpath_v2)
        /*00bc*/ 	.word	0x00000028


	//----- nvinfo : EIATTR_FRAME_SIZE
	.align		4
.L_33:
        /*00c0*/ 	.byte	0x04, 0x11
        /*00c2*/ 	.short	(.L_35 - .L_34)
	.align		4
.L_34:
        /*00c4*/ 	.word	index@(_Z3_j0Pdd)
        /*00c8*/ 	.word	0x00000028


	//----- nvinfo : EIATTR_REGCOUNT
	.align		4
.L_35:
        /*00cc*/ 	.byte	0x04, 0x2f
        /*00ce*/ 	.short	(.L_37 - .L_36)
	.align		4
.L_36:
        /*00d0*/ 	.word	index@(_Z3_j1Pdd)
        /*00d4*/ 	.word	0x0000001c


	//----- nvinfo : EIATTR_FRAME_SIZE
	.align		4
.L_37:
        /*00d8*/ 	.byte	0x04, 0x11
        /*00da*/ 	.short	(.L_39 - .L_38)
	.align		4
.L_38:
        /*00dc*/ 	.word	index@($_Z3_j1Pdd$__internal_trig_reduction_slowpathd)
        /*00e0*/ 	.word	0x00000028


	//----- nvinfo : EIATTR_FRAME_SIZE
	.align		4
.L_39:
        /*00e4*/ 	.byte	0x04, 0x11
        /*00e6*/ 	.short	(.L_41 - .L_40)
	.align		4
.L_40:
        /*00e8*/ 	.word	index@($__internal_7_$__cuda_sm20_drsqrt_f64_slowpath_v2)
        /*00ec*/ 	.word	0x00000028


	//----- nvinfo : EIATTR_FRAME_SIZE
	.align		4
.L_41:
        /*00f0*/ 	.byte	0x04, 0x11
        /*00f2*/ 	.short	(.L_43 - .L_42)
	.align		4
.L_42:
        /*00f4*/ 	.word	index@(_Z3_j1Pdd)
        /*00f8*/ 	.word	0x00000028


	//----- nvinfo : EIATTR_REGCOUNT
	.align		4
.L_43:
        /*00fc*/ 	.byte	0x04, 0x2f
        /*00fe*/ 	.short	(.L_45 - .L_44)
	.align		4
.L_44:
        /*0100*/ 	.word	index@(_Z11setVecValuePdd)
        /*0104*/ 	.word	0x00000008


	//----- nvinfo : EIATTR_FRAME_SIZE
	.align		4
.L_45:
        /*0108*/ 	.byte	0x04, 0x11
        /*010a*/ 	.short	(.L_47 - .L_46)
	.align		4
.L_46:
        /*010c*/ 	.word	index@(_Z11setVecValuePdd)
        /*0110*/ 	.word	0x00000000


	//----- nvinfo : EIATTR_REGCOUNT
	.align		4
.L_47:
        /*0114*/ 	.byte	0x04, 0x2f
        /*0116*/ 	.short	(.L_49 - .L_48)
	.align		4
.L_48:
        /*0118*/ 	.word	index@(_Z5_normPdiPKd)
        /*011c*/ 	.word	0x0000001e


	//----- nvinfo : EIATTR_FRAME_SIZE
	.align		4
.L_49:
        /*0120*/ 	.byte	0x04, 0x11
        /*0122*/ 	.short	(.L_51 - .L_50)
	.align		4
.L_50:
        /*0124*/ 	.word	index@(_Z5_normPdiPKd)
        /*0128*/ 	.word	0x00000000


	//----- nvinfo : EIATTR_REGCOUNT
	.align		4
.L_51:
        /*012c*/ 	.byte	0x04, 0x2f
        /*012e*/ 	.short	(.L_53 - .L_52)
	.align		4
.L_52:
        /*0130*/ 	.word	index@(_Z8_normcdfPdd)
        /*0134*/ 	.word	0x0000001e


	//----- nvinfo : EIATTR_FRAME_SIZE
	.align		4
.L_53:
        /*0138*/ 	.byte	0x04, 0x11
        /*013a*/ 	.short	(.L_55 - .L_54)
	.align		4
.L_54:
        /*013c*/ 	.word	index@(_Z8_normcdfPdd)
        /*0140*/ 	.word	0x00000000


	//----- nvinfo : EIATTR_REGCOUNT
	.align		4
.L_55:
        /*0144*/ 	.byte	0x04, 0x2f
        /*0146*/ 	.short	(.L_57 - .L_56)
	.align		4
.L_56:
        /*0148*/ 	.word	index@(_Z11_normcdfinvPdd)
        /*014c*/ 	.word	0x0000001a


	//----- nvinfo : EIATTR_FRAME_SIZE
	.align		4
.L_57:
        /*0150*/ 	.byte	0x04, 0x11
        /*0152*/ 	.short	(.L_59 - .L_58)
	.align		4
.L_58:
        /*0154*/ 	.word	index@($__internal_6_$__cuda_sm20_drsqrt_f64_slowpath_v2)
        /*0158*/ 	.word	0x00000000


	//----- nvinfo : EIATTR_FRAME_SIZE
	.align		4
.L_59:
        /*015c*/ 	.byte	0x04, 0x11
        /*015e*/ 	.short	(.L_61 - .L_60)
	.align		4
.L_60:
        /*0160*/ 	.word	index@($__internal_5_$__cuda_sm20_div_rn_f64_full)
        /*0164*/ 	.word	0x00000000


	//----- nvinfo : EIATTR_FRAME_SIZE
	.align		4
.L_61:
        /*0168*/ 	.byte	0x04, 0x11
        /*016a*/ 	.short	(.L_63 - .L_62)
	.align		4
.L_62:
        /*016c*/ 	.word	index@(_Z11_normcdfinvPdd)
        /*0170*/ 	.word	0x00000000


	//----- nvinfo : EIATTR_REGCOUNT
	.align		4
.L_63:
        /*0174*/ 	.byte	0x04, 0x2f
        /*0176*/ 	.short	(.L_65 - .L_64)
	.align		4
.L_64:
        /*0178*/ 	.word	index@(_Z6_rnormPdiPKd)
        /*017c*/ 	.word	0x0000001e


	//----- nvinfo : EIATTR_FRAME_SIZE
	.align		4
.L_65:
        /*0180*/ 	.byte	0x04, 0x11
        /*0182*/ 	.short	(.L_67 - .L_66)
	.align		4
.L_66:
        /*0184*/ 	.word	index@($__internal_4_$__cuda_sm20_drsqrt_f64_slowpath_v2)
        /*0188*/ 	.word	0x00000000


	//----- nvinfo : EIATTR_FRAME_SIZE
	.align		4
.L_67:
        /*018c*/ 	.byte	0x04, 0x11
        /*018e*/ 	.short	(.L_69 - .L_68)
	.align		4
.L_68:
        /*0190*/ 	.word	index@(_Z6_rnormPdiPKd)
        /*0194*/ 	.word	0x00000000


	//----- nvinfo : EIATTR_REGCOUNT
	.align		4
.L_69:
        /*0198*/ 	.byte	0x04, 0x2f
        /*019a*/ 	.short	(.L_71 - .L_70)
	.align		4
.L_70:
        /*019c*/ 	.word	index@(_Z3_y0Pdd)
        /*01a0*/ 	.word	0x00000020


	//----- nvinfo : EIATTR_FRAME_SIZE
	.align		4
.L_71:
        /*01a4*/ 	.byte	0x04, 0x11
        /*01a6*/ 	.short	(.L_73 - .L_72)
	.align		4
.L_72:
        /*01a8*/ 	.word	index@($_Z3_y0Pdd$__internal_trig_reduction_slowpathd)
        /*01ac*/ 	.word	0x00000028


	//----- nvinfo : EIATTR_FRAME_SIZE
	.align		4
.L_73:
        /*01b0*/ 	.byte	0x04, 0x11
        /*01b2*/ 	.short	(.L_75 - .L_74)
	.align		4
.L_74:
        /*01b4*/ 	.word	index@($__internal_3_$__cuda_sm20_drsqrt_f64_slowpath_v2)
        /*01b8*/ 	.word	0x00000028


	//----- nvinfo : EIATTR_FRAME_SIZE
	.align		4
.L_75:
        /*01bc*/ 	.byte	0x04, 0x11
        /*01be*/ 	.short	(.L_77 - .L_76)
	.align		4
.L_76:
        /*01c0*/ 	.word	index@(_Z3_y0Pdd)
        /*01c4*/ 	.word	0x00000028


	//----- nvinfo : EIATTR_REGCOUNT
	.align		4
.L_77:
        /*01c8*/ 	.byte	0x04, 0x2f
        /*01ca*/ 	.short	(.L_79 - .L_78)
	.align		4
.L_78:
        /*01cc*/ 	.word	index@(_Z3_y1Pdd)
        /*01d0*/ 	.word	0x0000001c


	//----- nvinfo : EIATTR_FRAME_SIZE
	.align		4
.L_79:
        /*01d4*/ 	.byte	0x04, 0x11
        /*01d6*/ 	.short	(.L_81 - .L_80)
	.align		4
.L_80:
        /*01d8*/ 	.word	index@($_Z3_y1Pdd$__internal_trig_reduction_slowpathd)
        /*01dc*/ 	.word	0x00000028


	//----- nvinfo : EIATTR_FRAME_SIZE
	.align		4
.L_81:
        /*01e0*/ 	.byte	0x04, 0x11
        /*01e2*/ 	.short	(.L_83 - .L_82)
	.align		4
.L_82:
        /*01e4*/ 	.word	index@($__internal_2_$__cuda_sm20_drsqrt_f64_slowpath_v2)
        /*01e8*/ 	.word	0x00000028


	//----- nvinfo : EIATTR_FRAME_SIZE
	.align		4
.L_83:
        /*01ec*/ 	.byte	0x04, 0x11
        /*01ee*/ 	.short	(.L_85 - .L_84)
	.align		4
.L_84:
        /*01f0*/ 	.word	index@($__internal_1_$__cuda_sm20_div_rn_f64_full)
        /*01f4*/ 	.word	0x00000028


	//----- nvinfo : EIATTR_FRAME_SIZE
	.align		4
.L_85:
        /*01f8*/ 	.byte	0x04, 0x11
        /*01fa*/ 	.short	(.L_87 - .L_86)
	.align		4
.L_86:
        /*01fc*/ 	.word	index@($__internal_0_$__cuda_sm20_dblrcp_rn_slowpath_v3)
        /*0200*/ 	.word	0x00000028


	//----- nvinfo : EIATTR_FRAME_SIZE
	.align		4
.L_87:
        /*0204*/ 	.byte	0x04, 0x11
        /*0206*/ 	.short	(.L_89 - .L_88)
	.align		4
.L_88:
        /*0208*/ 	.word	index@(_Z3_y1Pdd)
        /*020c*/ 	.word	0x00000028


	//----- nvinfo : EIATTR_MIN_STACK_SIZE
	.align		4
.L_89:
        /*0210*/ 	.byte	0x04, 0x12
        /*0212*/ 	.short	(.L_91 - .L_90)
	.align		4
.L_90:
        /*0214*/ 	.word	index@(_Z3_y1Pdd)
        /*0218*/ 	.word	0x00000028


	//----- nvinfo : EIATTR_MIN_STACK_SIZE
	.align		4
.L_91:
        /*021c*/ 	.byte	0x04, 0x12
        /*021e*/ 	.short	(.L_93 - .L_92)
	.align		4
.L_92:
        /*0220*/ 	.word	index@(_Z3_y0Pdd)
        /*0224*/ 	.word	0x00000028


	//----- nvinfo : EIATTR_MIN_STACK_SIZE
	.align		4
.L_93:
        /*0228*/ 	.byte	0x04, 0x12
        /*022a*/ 	.short	(.L_95 - .L_94)
	.align		4
.L_94:
        /*022c*/ 	.word	index@(_Z6_rnormPdiPKd)
        /*0230*/ 	.word	0x00000000


	//----- nvinfo : EIATTR_MIN_STACK_SIZE
	.align		4
.L_95:
        /*0234*/ 	.byte	0x04, 0x12
        /*0236*/ 	.short	(.L_97 - .L_96)
	.align		4
.L_96:
        /*0238*/ 	.word	index@(_Z11_normcdfinvPdd)
        /*023c*/ 	.word	0x00000000


	//----- nvinfo : EIATTR_MIN_STACK_SIZE
	.align		4
.L_97:
        /*0240*/ 	.byte	0x04, 0x12
        /*0242*/ 	.short	(.L_99 - .L_98)
	.align		4
.L_98:
        /*0244*/ 	.word	index@(_Z8_normcdfPdd)
        /*0248*/ 	.word	0x00000000


	//----- nvinfo : EIATTR_MIN_STACK_SIZE
	.align		4
.L_99:
        /*024c*/ 	.byte	0x04, 0x12
        /*024e*/ 	.short	(.L_101 - .L_100)
	.align		4
.L_100:
        /*0250*/ 	.word	index@(_Z5_normPdiPKd)
        /*0254*/ 	.word	0x00000000


	//----- nvinfo : EIATTR_MIN_STACK_SIZE
	.align		4
.L_101:
        /*0258*/ 	.byte	0x04, 0x12
        /*025a*/ 	.short	(.L_103 - .L_102)
	.align		4
.L_102:
        /*025c*/ 	.word	index@(_Z11setVecValuePdd)
        /*0260*/ 	.word	0x00000000


	//----- nvinfo : EIATTR_MIN_STACK_SIZE
	.align		4
.L_103:
        /*0264*/ 	.byte	0x04, 0x12
        /*0266*/ 	.short	(.L_105 - .L_104)
	.align		4
.L_104:
        /*0268*/ 	.word	index@(_Z3_j1Pdd)
        /*026c*/ 	.word	0x00000028


	//----- nvinfo : EIATTR_MIN_STACK_SIZE
	.align		4
.L_105:
        /*0270*/ 	.byte	0x04, 0x12
        /*0272*/ 	.short	(.L_107 - .L_106)
	.align		4
.L_106:
        /*0274*/ 	.word	index@(_Z3_j0Pdd)
        /*0278*/ 	.word	0x00000028


	//----- nvinfo : EIATTR_MIN_STACK_SIZE
	.align		4
.L_107:
        /*027c*/ 	.byte	0x04, 0x12
        /*027e*/ 	.short	(.L_109 - .L_108)
	.align		4
.L_108:
        /*0280*/ 	.word	index@(_Z7_erfinvPdd)
        /*0284*/ 	.word	0x00000000


	//----- nvinfo : EIATTR_MIN_STACK_SIZE
	.align		4
.L_109:
        /*0288*/ 	.byte	0x04, 0x12
        /*028a*/ 	.short	(.L_111 - .L_110)
	.align		4
.L_110:
        /*028c*/ 	.word	index@(_Z8_erfcinvPdd)
        /*0290*/ 	.word	0x00000000


	//----- nvinfo : EIATTR_MIN_STACK_SIZE
	.align		4
.L_111:
        /*0294*/ 	.byte	0x04, 0x12
        /*0296*/ 	.short	(.L_113 - .L_112)
	.align		4
.L_112:
        /*0298*/ 	.word	index@(_Z11cylBesselI1Pdd)
        /*029c*/ 	.word	0x00000000


	//----- nvinfo : EIATTR_MIN_STACK_SIZE
	.align		4
.L_113:
        /*02a0*/ 	.byte	0x04, 0x12
        /*02a2*/ 	.short	(.L_115 - .L_114)
	.align		4
.L_114:
        /*02a4*/ 	.word	index@(_Z11cylBesselI0Pdd)
        /*02a8*/ 	.word	0x00000000


	//----- nvinfo : EIATTR_MIN_STACK_SIZE
	.align		4
.L_115:
        /*02ac*/ 	.byte	0x04, 0x12
        /*02ae*/ 	.short	(.L_117 - .L_116)
	.align		4
.L_116:
        /*02b0*/ 	.word	index@(_Z15double2bfloat16Pfd)
        /*02b4*/ 	.word	0x00000000
.L_117:


//--------------------- .nv.compat                --------------------------
	.section	.nv.compat,"",@"SHT_CUDA_COMPAT_INFO"
	.align	4
        /*0000*/ 	.byte	0x02, 0x09, 0x00, 0x00, 0x02, 0x02, 0x01, 0x00, 0x02, 0x05, 0x05, 0x00, 0x03, 0x07, 0x01, 0x01
        /*0010*/ 	.byte	0x02, 0x03, 0x00, 0x00, 0x02, 0x06, 0x01, 0x00, 0x04, 0x0b, 0x08, 0x00, 0x01, 0x00, 0x00, 0x00
        /*0020*/ 	.byte	0x00, 0x00, 0x00, 0x00


//--------------------- .nv.info._Z3_y1Pdd        --------------------------
	.section	.nv.info._Z3_y1Pdd,"",@"SHT_CUDA_INFO"
	.sectionflags	@""
	.align	4


	//----- nvinfo : EIATTR_CUDA_API_VERSION
	.align		4
        /*0000*/ 	.byte	0x04, 0x37
        /*0002*/ 	.short	(.L_119 - .L_118)
.L_118:
        /*0004*/ 	.word	0x00000082


	//----- nvinfo : EIATTR_KPARAM_INFO
	.align		4
.L_119:
        /*0008*/ 	.byte	0x04, 0x17
        /*000a*/ 	.short	(.L_121 - .L_120)
.L_120:
        /*000c*/ 	.word	0x00000000
        /*0010*/ 	.short	0x0001
        /*0012*/ 	.short	0x0008
        /*0014*/ 	.byte	0x00, 0xf0, 0x21, 0x00


	//----- nvinfo : EIATTR_KPARAM_INFO
	.align		4
.L_121:
        /*0018*/ 	.byte	0x04, 0x17
        /*001a*/ 	.short	(.L_123 - .L_122)
.L_122:
        /*001c*/ 	.word	0x00000000
        /*0020*/ 	.short	0x0000
        /*0022*/ 	.short	0x0000
        /*0024*/ 	.byte	0x00, 0xf5, 0x21, 0x00


	//----- nvinfo : EIATTR_SPARSE_MMA_MASK
	.align		4
.L_123:
        /*0028*/ 	.byte	0x03, 0x50
        /*002a*/ 	.short	0x0000


	//----- nvinfo : EIATTR_MAXREG_COUNT
	.align		4
        /*002c*/ 	.byte	0x03, 0x1b
        /*002e*/ 	.short	0x00ff


	//----- nvinfo : EIATTR_MERCURY_ISA_VERSION
	.align		4
        /*0030*/ 	.byte	0x03, 0x5f
        /*0032*/ 	.short	0x0101


	//----- nvinfo : EIATTR_VRC_CTA_INIT_COUNT
	.align		4
        /*0034*/ 	.byte	0x02, 0x4a
	.zero		1
	.zero		1


	//----- nvinfo : EIATTR_EXIT_INSTR_OFFSETS
	.align		4
        /*0038*/ 	.byte	0x04, 0x1c
        /*003a*/ 	.short	(.L_125 - .L_124)


	//   ....[0]....
.L_124:
        /*003c*/ 	.word	0x000037f0


	//----- nvinfo : EIATTR_CRS_STACK_SIZE
	.align		4
.L_125:
        /*0040*/ 	.byte	0x04, 0x1e
        /*0042*/ 	.short	(.L_127 - .L_126)
.L_126:
        /*0044*/ 	.word	0x00000000


	//----- nvinfo : EIATTR_CBANK_PARAM_SIZE
	.align		4
.L_127:
        /*0048*/ 	.byte	0x03, 0x19
        /*004a*/ 	.short	0x0010


	//----- nvinfo : EIATTR_PARAM_CBANK
	.align		4
        /*004c*/ 	.byte	0x04, 0x0a
        /*004e*/ 	.short	(.L_129 - .L_128)
	.align		4
.L_128:
        /*0050*/ 	.word	index@(.nv.constant0._Z3_y1Pdd)
        /*0054*/ 	.short	0x0380
        /*0056*/ 	.short	0x0010


	//----- nvinfo : EIATTR_SW_WAR
	.align		4
.L_129:
        /*0058*/ 	.byte	0x04, 0x36
        /*005a*/ 	.short	(.L_131 - .L_130)
.L_130:
        /*005c*/ 	.word	0x00000008
.L_131:


//--------------------- .nv.info._Z3_y0Pdd        --------------------------
	.section	.nv.info._Z3_y0Pdd,"",@"SHT_CUDA_INFO"
	.sectionflags	@""
	.align	4


	//----- nvinfo : EIATTR_CUDA_API_VERSION
	.align		4
        /*0000*/ 	.byte	0x04, 0x37
        /*0002*/ 	.short	(.L_133 - .L_132)
.L_132:
        /*0004*/ 	.word	0x00000082


	//----- nvinfo : EIATTR_KPARAM_INFO
	.align		4
.L_133:
        /*0008*/ 	.byte	0x04, 0x17
        /*000a*/ 	.short	(.L_135 - .L_134)
.L_134:
        /*000c*/ 	.word	0x00000000
        /*0010*/ 	.short	0x0001
        /*0012*/ 	.short	0x0008
        /*0014*/ 	.byte	0x00, 0xf0, 0x21, 0x00


	//----- nvinfo : EIATTR_KPARAM_INFO
	.align		4
.L_135:
        /*0018*/ 	.byte	0x04, 0x17
        /*001a*/ 	.short	(.L_137 - .L_136)
.L_136:
        /*001c*/ 	.word	0x00000000
        /*0020*/ 	.short	0x0000
        /*0022*/ 	.short	0x0000
        /*0024*/ 	.byte	0x00, 0xf5, 0x21, 0x00


	//----- nvinfo : EIATTR_SPARSE_MMA_MASK
	.align		4
.L_137:
        /*0028*/ 	.byte	0x03, 0x50
        /*002a*/ 	.short	0x0000


	//----- nvinfo : EIATTR_MAXREG_COUNT
	.align		4
        /*002c*/ 	.byte	0x03, 0x1b
        /*002e*/ 	.short	0x00ff


	//----- nvinfo : EIATTR_MERCURY_ISA_VERSION
	.align		4
        /*0030*/ 	.byte	0x03, 0x5f
        /*0032*/ 	.short	0x0101


	//----- nvinfo : EIATTR_VRC_CTA_INIT_COUNT
	.align		4
        /*0034*/ 	.byte	0x02, 0x4a
	.zero		1
	.zero		1


	//----- nvinfo : EIATTR_EXIT_INSTR_OFFSETS
	.align		4
        /*0038*/ 	.byte	0x04, 0x1c
        /*003a*/ 	.short	(.L_139 - .L_138)


	//   ....[0]....
.L_138:
        /*003c*/ 	.word	0x000036c0


	//----- nvinfo : EIATTR_CRS_STACK_SIZE
	.align		4
.L_139:
        /*0040*/ 	.byte	0x04, 0x1e
        /*0042*/ 	.short	(.L_141 - .L_140)
.L_140:
        /*0044*/ 	.word	0x00000000


	//----- nvinfo : EIATTR_CBANK_PARAM_SIZE
	.align		4
.L_141:
        /*0048*/ 	.byte	0x03, 0x19
        /*004a*/ 	.short	0x0010


	//----- nvinfo : EIATTR_PARAM_CBANK
	.align		4
        /*004c*/ 	.byte	0x04, 0x0a
        /*004e*/ 	.short	(.L_143 - .L_142)
	.align		4
.L_142:
        /*0050*/ 	.word	index@(.nv.constant0._Z3_y0Pdd)
        /*0054*/ 	.short	0x0380
        /*0056*/ 	.short	0x0010


	//----- nvinfo : EIATTR_SW_WAR
	.align		4
.L_143:
        /*0058*/ 	.byte	0x04, 0x36
        /*005a*/ 	.short	(.L_145 - .L_144)
.L_144:
        /*005c*/ 	.word	0x00000008
.L_145:


//--------------------- .nv.info._Z6_rnormPdiPKd  --------------------------
	.section	.nv.info._Z6_rnormPdiPKd,"",@"SHT_CUDA_INFO"
	.sectionflags	@""
	.align	4


	//----- nvinfo : EIATTR_CUDA_API_VERSION
	.align		4
        /*0000*/ 	.byte	0x04, 0x37
        /*0002*/ 	.short	(.L_147 - .L_146)
.L_146:
        /*0004*/ 	.word	0x00000082


	//----- nvinfo : EIATTR_KPARAM_INFO
	.align		4
.L_147:
        /*0008*/ 	.byte	0x04, 0x17
        /*000a*/ 	.short	(.L_149 - .L_148)
.L_148:
        /*000c*/ 	.word	0x00000000
        /*0010*/ 	.short	0x0002
        /*0012*/ 	.short	0x0010
        /*0014*/ 	.byte	0x00, 0xf5, 0x21, 0x00


	//----- nvinfo : EIATTR_KPARAM_INFO
	.align		4
.L_149:
        /*0018*/ 	.byte	0x04, 0x17
        /*001a*/ 	.short	(.L_151 - .L_150)
.L_150:
        /*001c*/ 	.word	0x00000000
        /*0020*/ 	.short	0x0001
        /*0022*/ 	.short	0x0008
        /*0024*/ 	.byte	0x00, 0xf0, 0x11, 0x00


	//----- nvinfo : EIATTR_KPARAM_INFO
	.align		4
.L_151:
        /*0028*/ 	.byte	0x04, 0x17
        /*002a*/ 	.short	(.L_153 - .L_152)
.L_152:
        /*002c*/ 	.word	0x00000000
        /*0030*/ 	.short	0x0000
        /*0032*/ 	.short	0x0000
        /*0034*/ 	.byte	0x00, 0xf5, 0x21, 0x00


	//----- nvinfo : EIATTR_SPARSE_MMA_MASK
	.align		4
.L_153:
        /*0038*/ 	.byte	0x03, 0x50
        /*003a*/ 	.short	0x0000


	//----- nvinfo : EIATTR_MAXREG_COUNT
	.align		4
        /*003c*/ 	.byte	0x03, 0x1b
        /*003e*/ 	.short	0x00ff


	//----- nvinfo : EIATTR_MERCURY_ISA_VERSION
	.align		4
        /*0040*/ 	.byte	0x03, 0x5f
        /*0042*/ 	.short	0x0101


	//----- nvinfo : EIATTR_VRC_CTA_INIT_COUNT
	.align		4
        /*0044*/ 	.byte	0x02, 0x4a
	.zero		1
	.zero		1


	//----- nvinfo : EIATTR_EXIT_INSTR_OFFSETS
	.align		4
        /*0048*/ 	.byte	0x04, 0x1c
        /*004a*/ 	.short	(.L_155 - .L_154)


	//   ....[0]....
.L_154:
        /*004c*/ 	.word	0x00001fe0


	//----- nvinfo : EIATTR_CRS_STACK_SIZE
	.align		4
.L_155:
        /*0050*/ 	.byte	0x04, 0x1e
        /*0052*/ 	.short	(.L_157 - .L_156)
.L_156:
        /*0054*/ 	.word	0x00000000


	//----- nvinfo : EIATTR_CBANK_PARAM_SIZE
	.align		4
.L_157:
        /*0058*/ 	.byte	0x03, 0x19
        /*005a*/ 	.short	0x0018


	//----- nvinfo : EIATTR_PARAM_CBANK
	.align		4
        /*005c*/ 	.byte	0x04, 0x0a
        /*005e*/ 	.short	(.L_159 - .L_158)
	.align		4
.L_158:
        /*0060*/ 	.word	index@(.nv.constant0._Z6_rnormPdiPKd)
        /*0064*/ 	.short	0x0380
        /*0066*/ 	.short	0x0018


	//----- nvinfo : EIATTR_SW_WAR
	.align		4
.L_159:
        /*0068*/ 	.byte	0x04, 0x36
        /*006a*/ 	.short	(.L_161 - .L_160)
.L_160:
        /*006c*/ 	.word	0x00000008
.L_161:


//--------------------- .nv.info._Z11_normcdfinvPdd --------------------------
	.section	.nv.info._Z11_normcdfinvPdd,"",@"SHT_CUDA_INFO"
	.sectionflags	@""
	.align	4


	//----- nvinfo : EIATTR_CUDA_API_VERSION
	.align		4
        /*0000*/ 	.byte	0x04, 0x37
        /*0002*/ 	.short	(.L_163 - .L_162)
.L_162:
        /*0004*/ 	.word	0x00000082


	//----- nvinfo : EIATTR_KPARAM_INFO
	.align		4
.L_163:
        /*0008*/ 	.byte	0x04, 0x17
        /*000a*/ 	.short	(.L_165 - .L_164)
.L_164:
        /*000c*/ 	.word	0x00000000
        /*0010*/ 	.short	0x0001
        /*0012*/ 	.short	0x0008
        /*0014*/ 	.byte	0x00, 0xf0, 0x21, 0x00


	//----- nvinfo : EIATTR_KPARAM_INFO
	.align		4
.L_165:
        /*0018*/ 	.byte	0x04, 0x17
        /*001a*/ 	.short	(.L_167 - .L_166)
.L_166:
        /*001c*/ 	.word	0x00000000
        /*0020*/ 	.short	0x0000
        /*0022*/ 	.short	0x0000
        /*0024*/ 	.byte	0x00, 0xf5, 0x21, 0x00


	//----- nvinfo : EIATTR_SPARSE_MMA_MASK
	.align		4
.L_167:
        /*0028*/ 	.byte	0x03, 0x50
        /*002a*/ 	.short	0x0000


	//----- nvinfo : EIATTR_MAXREG_COUNT
	.align		4
        /*002c*/ 	.byte	0x03, 0x1b
        /*002e*/ 	.short	0x00ff


	//----- nvinfo : EIATTR_MERCURY_ISA_VERSION
	.align		4
        /*0030*/ 	.byte	0x03, 0x5f
        /*0032*/ 	.short	0x0101


	//----- nvinfo : EIATTR_VRC_CTA_INIT_COUNT
	.align		4
        /*0034*/ 	.byte	0x02, 0x4a
	.zero		1
	.zero		1


	//----- nvinfo : EIATTR_EXIT_INSTR_OFFSETS
	.align		4
        /*0038*/ 	.byte	0x04, 0x1c
        /*003a*/ 	.short	(.L_169 - .L_168)


	//   ....[0]....
.L_168:
        /*003c*/ 	.word	0x00001b70


	//----- nvinfo : EIATTR_CRS_STACK_SIZE
	.align		4
.L_169:
        /*0040*/ 	.byte	0x04, 0x1e
        /*0042*/ 	.short	(.L_171 - .L_170)
.L_170:
        /*0044*/ 	.word	0x00000000


	//----- nvinfo : EIATTR_CBANK_PARAM_SIZE
	.align		4
.L_171:
        /*0048*/ 	.byte	0x03, 0x19
        /*004a*/ 	.short	0x0010


	//----- nvinfo : EIATTR_PARAM_CBANK
	.align		4
        /*004c*/ 	.byte	0x04, 0x0a
        /*004e*/ 	.short	(.L_173 - .L_172)
	.align		4
.L_172:
        /*0050*/ 	.word	index@(.nv.constant0._Z11_normcdfinvPdd)
        /*0054*/ 	.short	0x0380
        /*0056*/ 	.short	0x0010


	//----- nvinfo : EIATTR_SW_WAR
	.align		4
.L_173:
        /*0058*/ 	.byte	0x04, 0x36
        /*005a*/ 	.short	(.L_175 - .L_174)
.L_174:
        /*005c*/ 	.word	0x00000008
.L_175:


//--------------------- .nv.info._Z8_normcdfPdd   --------------------------
	.section	.nv.info._Z8_normcdfPdd,"",@"SHT_CUDA_INFO"
	.sectionflags	@""
	.align	4


	//----- nvinfo : EIATTR_CUDA_API_VERSION
	.align		4
        /*0000*/ 	.byte	0x04, 0x37
        /*0002*/ 	.short	(.L_177 - .L_176)
.L_176:
        /*0004*/ 	.word	0x00000082


	//----- nvinfo : EIATTR_KPARAM_INFO
	.align		4
.L_177:
        /*0008*/ 	.byte	0x04, 0x17
        /*000a*/ 	.short	(.L_179 - .L_178)
.L_178:
        /*000c*/ 	.word	0x00000000
        /*0010*/ 	.short	0x0001
        /*0012*/ 	.short	0x0008
        /*0014*/ 	.byte	0x00, 0xf0, 0x21, 0x00


	//----- nvinfo : EIATTR_KPARAM_INFO
	.align		4
.L_179:
        /*0018*/ 	.byte	0x04, 0x17
        /*001a*/ 	.short	(.L_181 - .L_180)
.L_180:
        /*001c*/ 	.word	0x00000000
        /*0020*/ 	.short	0x0000
        /*0022*/ 	.short	0x0000
        /*0024*/ 	.byte	0x00, 0xf5, 0x21, 0x00


	//----- nvinfo : EIATTR_SPARSE_MMA_MASK
	.align		4
.L_181:
        /*0028*/ 	.byte	0x03, 0x50
        /*002a*/ 	.short	0x0000


	//----- nvinfo : EIATTR_MAXREG_COUNT
	.align		4
        /*002c*/ 	.byte	0x03, 0x1b
        /*002e*/ 	.short	0x00ff


	//----- nvinfo : EIATTR_MERCURY_ISA_VERSION
	.align		4
        /*0030*/ 	.byte	0x03, 0x5f
        /*0032*/ 	.short	0x0101


	//----- nvinfo : EIATTR_VRC_CTA_INIT_COUNT
	.align		4
        /*0034*/ 	.byte	0x02, 0x4a
	.zero		1
	.zero		1


	//----- nvinfo : EIATTR_EXIT_INSTR_OFFSETS
	.align		4
        /*0038*/ 	.byte	0x04, 0x1c
        /*003a*/ 	.short	(.L_183 - .L_182)


	//   ....[0]....
.L_182:
        /*003c*/ 	.word	0x00000c00


	//----- nvinfo : EIATTR_CBANK_PARAM_SIZE
	.align		4
.L_183:
        /*0040*/ 	.byte	0x03, 0x19
        /*0042*/ 	.short	0x0010


	//----- nvinfo : EIATTR_PARAM_CBANK
	.align		4
        /*0044*/ 	.byte	0x04, 0x0a
        /*0046*/ 	.short	(.L_185 - .L_184)
	.align		4
.L_184:
        /*0048*/ 	.word	index@(.nv.constant0._Z8_normcdfPdd)
        /*004c*/ 	.short	0x0380
        /*004e*/ 	.short	0x0010


	//----- nvinfo : EIATTR_SW_WAR
	.align		4
.L_185:
        /*0050*/ 	.byte	0x04, 0x36
        /*0052*/ 	.short	(.L_187 - .L_186)
.L_186:
        /*0054*/ 	.word	0x00000008
.L_187:


//--------------------- .nv.info._Z5_normPdiPKd   --------------------------
	.section	.nv.info._Z5_normPdiPKd,"",@"SHT_CUDA_INFO"
	.sectionflags	@""
	.align	4


	//----- nvinfo : EIATTR_CUDA_API_VERSION
	.align		4
        /*0000*/ 	.byte	0x04, 0x37
        /*0002*/ 	.short	(.L_189 - .L_188)
.L_188:
        /*0004*/ 	.word	0x00000082


	//----- nvinfo : EIATTR_KPARAM_INFO
	.align		4
.L_189:
        /*0008*/ 	.byte	0x04, 0x17
        /*000a*/ 	.short	(.L_191 - .L_190)
.L_190:
        /*000c*/ 	.word	0x00000000
        /*0010*/ 	.short	0x0002
        /*0012*/ 	.short	0x0010
        /*0014*/ 	.byte	0x00, 0xf5, 0x21, 0x00


	//----- nvinfo : EIATTR_KPARAM_INFO
	.align		4
.L_191:
        /*0018*/ 	.byte	0x04, 0x17
        /*001a*/ 	.short	(.L_193 - .L_192)
.L_192:
        /*001c*/ 	.word	0x00000000
        /*0020*/ 	.short	0x0001
        /*0022*/ 	.short	0x0008
        /*0024*/ 	.byte	0x00, 0xf0, 0x11, 0x00


	//----- nvinfo : EIATTR_KPARAM_INFO
	.align		4
.L_193:
        /*0028*/ 	.byte	0x04, 0x17
        /*002a*/ 	.short	(.L_195 - .L_194)
.L_194:
        /*002c*/ 	.word	0x00000000
        /*0030*/ 	.short	0x0000
        /*0032*/ 	.short	0x0000
        /*0034*/ 	.byte	0x00, 0xf5, 0x21, 0x00


	//----- nvinfo : EIATTR_SPARSE_MMA_MASK
	.align		4
.L_195:
        /*0038*/ 	.byte	0x03, 0x50
        /*003a*/ 	.short	0x0000


	//----- nvinfo : EIATTR_MAXREG_COUNT
	.align		4
        /*003c*/ 	.byte	0x03, 0x1b
        /*003e*/ 	.short	0x00ff


	//----- nvinfo : EIATTR_MERCURY_ISA_VERSION
	.align		4
        /*0040*/ 	.byte	0x03, 0x5f
        /*0042*/ 	.short	0x0101


	//----- nvinfo : EIATTR_VRC_CTA_INIT_COUNT
	.align		4
        /*0044*/ 	.byte	0x02, 0x4a
	.zero		1
	.zero		1


	//----- nvinfo : EIATTR_EXIT_INSTR_OFFSETS
	.align		4
        /*0048*/ 	.byte	0x04, 0x1c
        /*004a*/ 	.short	(.L_197 - .L_196)


	//   ....[0]....
.L_196:
        /*004c*/ 	.word	0x00002070


	//----- nvinfo : EIATTR_CBANK_PARAM_SIZE
	.align		4
.L_197:
        /*0050*/ 	.byte	0x03, 0x19
        /*0052*/ 	.short	0x0018


	//----- nvinfo : EIATTR_PARAM_CBANK
	.align		4
        /*0054*/ 	.byte	0x04, 0x0a
        /*0056*/ 	.short	(.L_199 - .L_198)
	.align		4
.L_198:
        /*0058*/ 	.word	index@(.nv.constant0._Z5_normPdiPKd)
        /*005c*/ 	.short	0x0380
        /*005e*/ 	.short	0x0018


	//----- nvinfo : EIATTR_SW_WAR
	.align		4
.L_199:
        /*0060*/ 	.byte	0x04, 0x36
        /*0062*/ 	.short	(.L_201 - .L_200)
.L_200:
        /*0064*/ 	.word	0x00000008
.L_201:


//--------------------- .nv.info._Z11setVecValuePdd --------------------------
	.section	.nv.info._Z11setVecValuePdd,"",@"SHT_CUDA_INFO"
	.sectionflags	@""
	.align	4


	//----- nvinfo : EIATTR_CUDA_API_VERSION
	.align		4
        /*0000*/ 	.byte	0x04, 0x37
        /*0002*/ 	.short	(.L_203 - .L_202)
.L_202:
        /*0004*/ 	.word	0x00000082


	//----- nvinfo : EIATTR_KPARAM_INFO
	.align		4
.L_203:
        /*0008*/ 	.byte	0x04, 0x17
        /*000a*/ 	.short	(.L_205 - .L_204)
.L_204:
        /*000c*/ 	.word	0x00000000
        /*0010*/ 	.short	0x0001
        /*0012*/ 	.short	0x0008
        /*0014*/ 	.byte	0x00, 0xf0, 0x21, 0x00


	//----- nvinfo : EIATTR_KPARAM_INFO
	.align		4
.L_205:
        /*0018*/ 	.byte	0x04, 0x17
        /*001a*/ 	.short	(.L_207 - .L_206)
.L_206:
        /*001c*/ 	.word	0x00000000
        /*0020*/ 	.short	0x0000
        /*0022*/ 	.short	0x0000
        /*0024*/ 	.byte	0x00, 0xf5, 0x21, 0x00


	//----- nvinfo : EIATTR_SPARSE_MMA_MASK
	.align		4
.L_207:
        /*0028*/ 	.byte	0x03, 0x50
        /*002a*/ 	.short	0x0000


	//----- nvinfo : EIATTR_MAXREG_COUNT
	.align		4
        /*002c*/ 	.byte	0x03, 0x1b
        /*002e*/ 	.short	0x00ff


	//----- nvinfo : EIATTR_MERCURY_ISA_VERSION
	.align		4
        /*0030*/ 	.byte	0x03, 0x5f
        /*0032*/ 	.short	0x0101


	//----- nvinfo : EIATTR_VRC_CTA_INIT_COUNT
	.align		4
        /*0034*/ 	.byte	0x02, 0x4a
	.zero		1
	.zero		1


	//----- nvinfo : EIATTR_EXIT_INSTR_OFFSETS
	.align		4
        /*0038*/ 	.byte	0x04, 0x1c
        /*003a*/ 	.short	(.L_209 - .L_208)


	//   ....[0]....
.L_208:
        /*003c*/ 	.word	0x00000050


	//----- nvinfo : EIATTR_CBANK_PARAM_SIZE
	.align		4
.L_209:
        /*0040*/ 	.byte	0x03, 0x19
        /*0042*/ 	.short	0x0010


	//----- nvinfo : EIATTR_PARAM_CBANK
	.align		4
        /*0044*/ 	.byte	0x04, 0x0a
        /*0046*/ 	.short	(.L_211 - .L_210)
	.align		4
.L_210:
        /*0048*/ 	.word	index@(.nv.constant0._Z11setVecValuePdd)
        /*004c*/ 	.short	0x0380
        /*004e*/ 	.short	0x0010


	//----- nvinfo : EIATTR_SW_WAR
	.align		4
.L_211:
        /*0050*/ 	.byte	0x04, 0x36
        /*0052*/ 	.short	(.L_213 - .L_212)
.L_212:
        /*0054*/ 	.word	0x00000008
.L_213:


//--------------------- .nv.info._Z3_j1Pdd        --------------------------
	.section	.nv.info._Z3_j1Pdd,"",@"SHT_CUDA_INFO"
	.sectionflags	@""
	.align	4


	//----- nvinfo : EIATTR_CUDA_API_VERSION
	.align		4
        /*0000*/ 	.byte	0x04, 0x37
        /*0002*/ 	.short	(.L_215 - .L_214)
.L_214:
        /*0004*/ 	.word	0x00000082


	//----- nvinfo : EIATTR_KPARAM_INFO
	.align		4
.L_215:
        /*0008*/ 	.byte	0x04, 0x17
        /*000a*/ 	.short	(.L_217 - .L_216)
.L_216:
        /*000c*/ 	.word	0x00000000
        /*0010*/ 	.short	0x0001
        /*0012*/ 	.short	0x0008
        /*0014*/ 	.byte	0x00, 0xf0, 0x21, 0x00


	//----- nvinfo : EIATTR_KPARAM_INFO
	.align		4
.L_217:
        /*0018*/ 	.byte	0x04, 0x17
        /*001a*/ 	.short	(.L_219 - .L_218)
.L_218:
        /*001c*/ 	.word	0x00000000
        /*0020*/ 	.short	0x0000
        /*0022*/ 	.short	0x0000
        /*0024*/ 	.byte	0x00, 0xf5, 0x21, 0x00


	//----- nvinfo : EIATTR_SPARSE_MMA_MASK
	.align		4
.L_219:
        /*0028*/ 	.byte	0x03, 0x50
        /*002a*/ 	.short	0x0000


	//----- nvinfo : EIATTR_MAXREG_COUNT
	.align		4
        /*002c*/ 	.byte	0x03, 0x1b
        /*002e*/ 	.short	0x00ff


	//----- nvinfo : EIATTR_MERCURY_ISA_VERSION
	.align		4
        /*0030*/ 	.byte	0x03, 0x5f
        /*0032*/ 	.short	0x0101


	//----- nvinfo : EIATTR_VRC_CTA_INIT_COUNT
	.align		4
        /*0034*/ 	.byte	0x02, 0x4a
	.zero		1
	.zero		1


	//----- nvinfo : EIATTR_EXIT_INSTR_OFFSETS
	.align		4
        /*0038*/ 	.byte	0x04, 0x1c
        /*003a*/ 	.short	(.L_221 - .L_220)


	//   ....[0]....
.L_220:
        /*003c*/ 	.word	0x00001610


	//----- nvinfo : EIATTR_CRS_STACK_SIZE
	.align		4
.L_221:
        /*0040*/ 	.byte	0x04, 0x1e
        /*0042*/ 	.short	(.L_223 - .L_222)
.L_222:
        /*0044*/ 	.word	0x00000000


	//----- nvinfo : EIATTR_CBANK_PARAM_SIZE
	.align		4
.L_223:
        /*0048*/ 	.byte	0x03, 0x19
        /*004a*/ 	.short	0x0010


	//----- nvinfo : EIATTR_PARAM_CBANK
	.align		4
        /*004c*/ 	.byte	0x04, 0x0a
        /*004e*/ 	.short	(.L_225 - .L_224)
	.align		4
.L_224:
        /*0050*/ 	.word	index@(.nv.constant0._Z3_j1Pdd)
        /*0054*/ 	.short	0x0380
        /*0056*/ 	.short	0x0010


	//----- nvinfo : EIATTR_SW_WAR
	.align		4
.L_225:
        /*0058*/ 	.byte	0x04, 0x36
        /*005a*/ 	.short	(.L_227 - .L_226)
.L_226:
        /*005c*/ 	.word	0x00000008
.L_227:


//--------------------- .nv.info._Z3_j0Pdd        --------------------------
	.section	.nv.info._Z3_j0Pdd,"",@"SHT_CUDA_INFO"
	.sectionflags	@""
	.align	4


	//----- nvinfo : EIATTR_CUDA_API_VERSION
	.align		4
        /*0000*/ 	.byte	0x04, 0x37
        /*0002*/ 	.short	(.L_229 - .L_228)
.L_228:
        /*0004*/ 	.word	0x00000082


	//----- nvinfo : EIATTR_KPARAM_INFO
	.align		4
.L_229:
        /*0008*/ 	.byte	0x04, 0x17
        /*000a*/ 	.short	(.L_231 - .L_230)
.L_230:
        /*000c*/ 	.word	0x00000000
        /*0010*/ 	.short	0x0001
        /*0012*/ 	.short	0x0008
        /*0014*/ 	.byte	0x00, 0xf0, 0x21, 0x00


	//----- nvinfo : EIATTR_KPARAM_INFO
	.align		4
.L_231:
        /*0018*/ 	.byte	0x04, 0x17
        /*001a*/ 	.short	(.L_233 - .L_232)
.L_232:
        /*001c*/ 	.word	0x00000000
        /*0020*/ 	.short	0x0000
        /*0022*/ 	.short	0x0000
        /*0024*/ 	.byte	0x00, 0xf5, 0x21, 0x00


	//----- nvinfo : EIATTR_SPARSE_MMA_MASK
	.align		4
.L_233:
        /*0028*/ 	.byte	0x03, 0x50
        /*002a*/ 	.short	0x0000


	//----- nvinfo : EIATTR_MAXREG_COUNT
	.align		4
        /*002c*/ 	.byte	0x03, 0x1b
        /*002e*/ 	.short	0x00ff


	//----- nvinfo : EIATTR_MERCURY_ISA_VERSION
	.align		4
        /*0030*/ 	.byte	0x03, 0x5f
        /*0032*/ 	.short	0x0101


	//----- nvinfo : EIATTR_VRC_CTA_INIT_COUNT
	.align		4
        /*0034*/ 	.byte	0x02, 0x4a
	.zero		1
	.zero		1


	//----- nvinfo : EIATTR_EXIT_INSTR_OFFSETS
	.align		4
        /*0038*/ 	.byte	0x04, 0x1c
        /*003a*/ 	.short	(.L_235 - .L_234)


	//   ....[0]....
.L_234:
        /*003c*/ 	.word	0x000015e0


	//----- nvinfo : EIATTR_CRS_STACK_SIZE
	.align		4
.L_235:
        /*0040*/ 	.byte	0x04, 0x1e
        /*0042*/ 	.short	(.L_237 - .L_236)
.L_236:
        /*0044*/ 	.word	0x00000000


	//----- nvinfo : EIATTR_CBANK_PARAM_SIZE
	.align		4
.L_237:
        /*0048*/ 	.byte	0x03, 0x19
        /*004a*/ 	.short	0x0010


	//----- nvinfo : EIATTR_PARAM_CBANK
	.align		4
        /*004c*/ 	.byte	0x04, 0x0a
        /*004e*/ 	.short	(.L_239 - .L_238)
	.align		4
.L_238:
        /*0050*/ 	.word	index@(.nv.constant0._Z3_j0Pdd)
        /*0054*/ 	.short	0x0380
        /*0056*/ 	.short	0x0010


	//----- nvinfo : EIATTR_SW_WAR
	.align		4
.L_239:
        /*0058*/ 	.byte	0x04, 0x36
        /*005a*/ 	.short	(.L_241 - .L_240)
.L_240:
        /*005c*/ 	.word	0x00000008
.L_241:


//--------------------- .nv.info._Z7_erfinvPdd    --------------------------
	.section	.nv.info._Z7_erfinvPdd,"",@"SHT_CUDA_INFO"
	.sectionflags	@""
	.align	4


	//----- nvinfo : EIATTR_CUDA_API_VERSION
	.align		4
        /*0000*/ 	.byte	0x04, 0x37
        /*0002*/ 	.short	(.L_243 - .L_242)
.L_242:
        /*0004*/ 	.word	0x00000082


	//----- nvinfo : EIATTR_KPARAM_INFO
	.align		4
.L_243:
        /*0008*/ 	.byte	0x04, 0x17
        /*000a*/ 	.short	(.L_245 - .L_244)
.L_244:
        /*000c*/ 	.word	0x00000000
        /*0010*/ 	.short	0x0001
        /*0012*/ 	.short	0x0008
        /*0014*/ 	.byte	0x00, 0xf0, 0x21, 0x00


	//----- nvinfo : EIATTR_KPARAM_INFO
	.align		4
.L_245:
        /*0018*/ 	.byte	0x04, 0x17
        /*001a*/ 	.short	(.L_247 - .L_246)
.L_246:
        /*001c*/ 	.word	0x00000000
        /*0020*/ 	.short	0x0000
        /*0022*/ 	.short	0x0000
        /*0024*/ 	.byte	0x00, 0xf5, 0x21, 0x00


	//----- nvinfo : EIATTR_SPARSE_MMA_MASK
	.align		4
.L_247:
        /*0028*/ 	.byte	0x03, 0x50
        /*002a*/ 	.short	0x0000


	//----- nvinfo : EIATTR_MAXREG_COUNT
	.align		4
        /*002c*/ 	.byte	0x03, 0x1b
        /*002e*/ 	.short	0x00ff


	//----- nvinfo : EIATTR_MERCURY_ISA_VERSION
	.align		4
        /*0030*/ 	.byte	0x03, 0x5f
        /*0032*/ 	.short	0x0101


	//----- nvinfo : EIATTR_VRC_CTA_INIT_COUNT
	.align		4
        /*0034*/ 	.byte	0x02, 0x4a
	.zero		1
	.zero		1


	//----- nvinfo : EIATTR_EXIT_INSTR_OFFSETS
	.align		4
        /*0038*/ 	.byte	0x04, 0x1c
        /*003a*/ 	.short	(.L_249 - .L_248)


	//   ....[0]....
.L_248:
        /*003c*/ 	.word	0x00001160


	//----- nvinfo : EIATTR_CRS_STACK_SIZE
	.align		4
.L_249:
        /*0040*/ 	.byte	0x04, 0x1e
        /*0042*/ 	.short	(.L_251 - .L_250)
.L_250:
        /*0044*/ 	.word	0x00000000


	//----- nvinfo : EIATTR_CBANK_PARAM_SIZE
	.align		4
.L_251:
        /*0048*/ 	.byte	0x03, 0x19
        /*004a*/ 	.short	0x0010


	//----- nvinfo : EIATTR_PARAM_CBANK
	.align		4
        /*004c*/ 	.byte	0x04, 0x0a
        /*004e*/ 	.short	(.L_253 - .L_252)
	.align		4
.L_252:
        /*0050*/ 	.word	index@(.nv.constant0._Z7_erfinvPdd)
        /*0054*/ 	.short	0x0380
        /*0056*/ 	.short	0x0010


	//----- nvinfo : EIATTR_SW_WAR
	.align		4
.L_253:
        /*0058*/ 	.byte	0x04, 0x36
        /*005a*/ 	.short	(.L_255 - .L_254)
.L_254:
        /*005c*/ 	.word	0x00000008
.L_255:


//--------------------- .nv.info._Z8_erfcinvPdd   --------------------------
	.section	.nv.info._Z8_erfcinvPdd,"",@"SHT_CUDA_INFO"
	.sectionflags	@""
	.align	4


	//----- nvinfo : EIATTR_CUDA_API_VERSION
	.align		4
        /*0000*/ 	.byte	0x04, 0x37
        /*0002*/ 	.short	(.L_257 - .L_256)
.L_256:
        /*0004*/ 	.word	0x00000082


	//----- nvinfo : EIATTR_KPARAM_INFO
	.align		4
.L_257:
        /*0008*/ 	.byte	0x04, 0x17
        /*000a*/ 	.short	(.L_259 - .L_258)
.L_258:
        /*000c*/ 	.word	0x00000000
        /*0010*/ 	.short	0x0001
        /*0012*/ 	.short	0x0008
        /*0014*/ 	.byte	0x00, 0xf0, 0x21, 0x00


	//----- nvinfo : EIATTR_KPARAM_INFO
	.align		4
.L_259:
        /*0018*/ 	.byte	0x04, 0x17
        /*001a*/ 	.short	(.L_261 - .L_260)
.L_260:
        /*001c*/ 	.word	0x00000000
        /*0020*/ 	.short	0x0000
        /*0022*/ 	.short	0x0000
        /*0024*/ 	.byte	0x00, 0xf5, 0x21, 0x00


	//----- nvinfo : EIATTR_SPARSE_MMA_MASK
	.align		4
.L_261:
        /*0028*/ 	.byte	0x03, 0x50
        /*002a*/ 	.short	0x0000


	//----- nvinfo : EIATTR_MAXREG_COUNT
	.align		4
        /*002c*/ 	.byte	0x03, 0x1b
        /*002e*/ 	.short	0x00ff


	//----- nvinfo : EIATTR_MERCURY_ISA_VERSION
	.align		4
        /*0030*/ 	.byte	0x03, 0x5f
        /*0032*/ 	.short	0x0101


	//----- nvinfo : EIATTR_VRC_CTA_INIT_COUNT
	.align		4
        /*0034*/ 	.byte	0x02, 0x4a
	.zero		1
	.zero		1


	//----- nvinfo : EIATTR_EXIT_INSTR_OFFSETS
	.align		4
        /*0038*/ 	.byte	0x04, 0x1c
        /*003a*/ 	.short	(.L_263 - .L_262)


	//   ....[0]....
.L_262:
        /*003c*/ 	.word	0x00001b10


	//----- nvinfo : EIATTR_CRS_STACK_SIZE
	.align		4
.L_263:
        /*0040*/ 	.byte	0x04, 0x1e
        /*0042*/ 	.short	(.L_265 - .L_264)
.L_264:
        /*0044*/ 	.word	0x00000000


	//----- nvinfo : EIATTR_CBANK_PARAM_SIZE
	.align		4
.L_265:
        /*0048*/ 	.byte	0x03, 0x19
        /*004a*/ 	.short	0x0010


	//----- nvinfo : EIATTR_PARAM_CBANK
	.align		4
        /*004c*/ 	.byte	0x04, 0x0a
        /*004e*/ 	.short	(.L_267 - .L_266)
	.align		4
.L_266:
        /*0050*/ 	.word	index@(.nv.constant0._Z8_erfcinvPdd)
        /*0054*/ 	.short	0x0380
        /*0056*/ 	.short	0x0010


	//----- nvinfo : EIATTR_SW_WAR
	.align		4
.L_267:
        /*0058*/ 	.byte	0x04, 0x36
        /*005a*/ 	.short	(.L_269 - .L_268)
.L_268:
        /*005c*/ 	.word	0x00000008
.L_269:


//--------------------- .nv.info._Z11cylBesselI1Pdd --------------------------
	.section	.nv.info._Z11cylBesselI1Pdd,"",@"SHT_CUDA_INFO"
	.sectionflags	@""
	.align	4


	//----- nvinfo : EIATTR_CUDA_API_VERSION
	.align		4
        /*0000*/ 	.byte	0x04, 0x37
        /*0002*/ 	.short	(.L_271 - .L_270)
.L_270:
        /*0004*/ 	.word	0x00000082


	//----- nvinfo : EIATTR_KPARAM_INFO
	.align		4
.L_271:
        /*0008*/ 	.byte	0x04, 0x17
        /*000a*/ 	.short	(.L_273 - .L_272)
.L_272:
        /*000c*/ 	.word	0x00000000
        /*0010*/ 	.short	0x0001
        /*0012*/ 	.short	0x0008
        /*0014*/ 	.byte	0x00, 0xf0, 0x21, 0x00


	//----- nvinfo : EIATTR_KPARAM_INFO
	.align		4
.L_273:
        /*0018*/ 	.byte	0x04, 0x17
        /*001a*/ 	.short	(.L_275 - .L_274)
.L_274:
        /*001c*/ 	.word	0x00000000
        /*0020*/ 	.short	0x0000
        /*0022*/ 	.short	0x0000
        /*0024*/ 	.byte	0x00, 0xf5, 0x21, 0x00


	//----- nvinfo : EIATTR_SPARSE_MMA_MASK
	.align		4
.L_275:
        /*0028*/ 	.byte	0x03, 0x50
        /*002a*/ 	.short	0x0000


	//----- nvinfo : EIATTR_MAXREG_COUNT
	.align		4
        /*002c*/ 	.byte	0x03, 0x1b
        /*002e*/ 	.short	0x00ff


	//----- nvinfo : EIATTR_MERCURY_ISA_VERSION
	.align		4
        /*0030*/ 	.byte	0x03, 0x5f
        /*0032*/ 	.short	0x0101


	//----- nvinfo : EIATTR_VRC_CTA_INIT_COUNT
	.align		4
        /*0034*/ 	.byte	0x02, 0x4a
	.zero		1
	.zero		1


	//----- nvinfo : EIATTR_EXIT_INSTR_OFFSETS
	.align		4
        /*0038*/ 	.byte	0x04, 0x1c
        /*003a*/ 	.short	(.L_277 - .L_276)


	//   ....[0]....
.L_276:
        /*003c*/ 	.word	0x00000c00


	//----- nvinfo : EIATTR_CBANK_PARAM_SIZE
	.align		4
.L_277:
        /*0040*/ 	.byte	0x03, 0x19
        /*0042*/ 	.short	0x0010


	//----- nvinfo : EIATTR_PARAM_CBANK
	.align		4
        /*0044*/ 	.byte	0x04, 0x0a
        /*0046*/ 	.short	(.L_279 - .L_278)
	.align		4
.L_278:
        /*0048*/ 	.word	index@(.nv.constant0._Z11cylBesselI1Pdd)
        /*004c*/ 	.short	0x0380
        /*004e*/ 	.short	0x0010


	//----- nvinfo : EIATTR_SW_WAR
	.align		4
.L_279:
        /*0050*/ 	.byte	0x04, 0x36
        /*0052*/ 	.short	(.L_281 - .L_280)
.L_280:
        /*0054*/ 	.word	0x00000008
.L_281:


//--------------------- .nv.info._Z11cylBesselI0Pdd --------------------------
	.section	.nv.info._Z11cylBesselI0Pdd,"",@"SHT_CUDA_INFO"
	.sectionflags	@""
	.align	4


	//----- nvinfo : EIATTR_CUDA_API_VERSION
	.align		4
        /*0000*/ 	.byte	0x04, 0x37
        /*0002*/ 	.short	(.L_283 - .L_282)
.L_282:
        /*0004*/ 	.word	0x00000082


	//----- nvinfo : EIATTR_KPARAM_INFO
	.align		4
.L_283:
        /*0008*/ 	.byte	0x04, 0x17
        /*000a*/ 	.short	(.L_285 - .L_284)
.L_284:
        /*000c*/ 	.word	0x00000000
        /*0010*/ 	.short	0x0001
        /*0012*/ 	.short	0x0008
        /*0014*/ 	.byte	0x00, 0xf0, 0x21, 0x00


	//----- nvinfo : EIATTR_KPARAM_INFO
	.align		4
.L_285:
        /*0018*/ 	.byte	0x04, 0x17
        /*001a*/ 	.short	(.L_287 - .L_286)
.L_286:
        /*001c*/ 	.word	0x00000000
        /*0020*/ 	.short	0x0000
        /*0022*/ 	.short	0x0000
        /*0024*/ 	.byte	0x00, 0xf5, 0x21, 0x00


	//----- nvinfo : EIATTR_SPARSE_MMA_MASK
	.align		4
.L_287:
        /*0028*/ 	.byte	0x03, 0x50
        /*002a*/ 	.short	0x0000


	//----- nvinfo : EIATTR_MAXREG_COUNT
	.align		4
        /*002c*/ 	.byte	0x03, 0x1b
        /*002e*/ 	.short	0x00ff


	//----- nvinfo : EIATTR_MERCURY_ISA_VERSION
	.align		4
        /*0030*/ 	.byte	0x03, 0x5f
        /*0032*/ 	.short	0x0101


	//----- nvinfo : EIATTR_VRC_CTA_INIT_COUNT
	.align		4
        /*0034*/ 	.byte	0x02, 0x4a
	.zero		1
	.zero		1


	//----- nvinfo : EIATTR_EXIT_INSTR_OFFSETS
	.align		4
        /*0038*/ 	.byte	0x04, 0x1c
        /*003a*/ 	.short	(.L_289 - .L_288)


	//   ....[0]....
.L_288:
        /*003c*/ 	.word	0x00000bd0


	//----- nvinfo : EIATTR_CBANK_PARAM_SIZE
	.align		4
.L_289:
        /*0040*/ 	.byte	0x03, 0x19
        /*0042*/ 	.short	0x0010


	//----- nvinfo : EIATTR_PARAM_CBANK
	.align		4
        /*0044*/ 	.byte	0x04, 0x0a
        /*0046*/ 	.short	(.L_291 - .L_290)
	.align		4
.L_290:
        /*0048*/ 	.word	index@(.nv.constant0._Z11cylBesselI0Pdd)
        /*004c*/ 	.short	0x0380
        /*004e*/ 	.short	0x0010


	//----- nvinfo : EIATTR_SW_WAR
	.align		4
.L_291:
        /*0050*/ 	.byte	0x04, 0x36
        /*0052*/ 	.short	(.L_293 - .L_292)
.L_292:
        /*0054*/ 	.word	0x00000008
.L_293:


//--------------------- .nv.info._Z15double2bfloat16Pfd --------------------------
	.section	.nv.info._Z15double2bfloat16Pfd,"",@"SHT_CUDA_INFO"
	.sectionflags	@""
	.align	4


	//----- nvinfo : EIATTR_CUDA_API_VERSION
	.align		4
        /*0000*/ 	.byte	0x04, 0x37
        /*0002*/ 	.short	(.L_295 - .L_294)
.L_294:
        /*0004*/ 	.word	0x00000082


	//----- nvinfo : EIATTR_KPARAM_INFO
	.align		4
.L_295:
        /*0008*/ 	.byte	0x04, 0x17
        /*000a*/ 	.short	(.L_297 - .L_296)
.L_296:
        /*000c*/ 	.word	0x00000000
        /*0010*/ 	.short	0x0001
        /*0012*/ 	.short	0x0008
        /*0014*/ 	.byte	0x00, 0xf0, 0x21, 0x00


	//----- nvinfo : EIATTR_KPARAM_INFO
	.align		4
.L_297:
        /*0018*/ 	.byte	0x04, 0x17
        /*001a*/ 	.short	(.L_299 - .L_298)
.L_298:
        /*001c*/ 	.word	0x00000000
        /*0020*/ 	.short	0x0000
        /*0022*/ 	.short	0x0000
        /*0024*/ 	.byte	0x00, 0xf5, 0x21, 0x00


	//----- nvinfo : EIATTR_SPARSE_MMA_MASK
	.align		4
.L_299:
        /*0028*/ 	.byte	0x03, 0x50
        /*002a*/ 	.short	0x0000


	//----- nvinfo : EIATTR_MAXREG_COUNT
	.align		4
        /*002c*/ 	.byte	0x03, 0x1b
        /*002e*/ 	.short	0x00ff


	//----- nvinfo : EIATTR_MERCURY_ISA_VERSION
	.align		4
        /*0030*/ 	.byte	0x03, 0x5f
        /*0032*/ 	.short	0x0101


	//----- nvinfo : EIATTR_VRC_CTA_INIT_COUNT
	.align		4
        /*0034*/ 	.byte	0x02, 0x4a
	.zero		1
	.zero		1


	//----- nvinfo : EIATTR_EXIT_INSTR_OFFSETS
	.align		4
        /*0038*/ 	.byte	0x04, 0x1c
        /*003a*/ 	.short	(.L_301 - .L_300)


	//   ....[0]....
.L_300:
        /*003c*/ 	.word	0x00000070


	//----- nvinfo : EIATTR_CBANK_PARAM_SIZE
	.align		4
.L_301:
        /*0040*/ 	.byte	0x03, 0x19
        /*0042*/ 	.short	0x0010


	//----- nvinfo : EIATTR_PARAM_CBANK
	.align		4
        /*0044*/ 	.byte	0x04, 0x0a
        /*0046*/ 	.short	(.L_303 - .L_302)
	.align		4
.L_302:
        /*0048*/ 	.word	index@(.nv.constant0._Z15double2bfloat16Pfd)
        /*004c*/ 	.short	0x0380
        /*004e*/ 	.short	0x0010


	//----- nvinfo : EIATTR_SW_WAR
	.align		4
.L_303:
        /*0050*/ 	.byte	0x04, 0x36
        /*0052*/ 	.short	(.L_305 - .L_304)
.L_304:
        /*0054*/ 	.word	0x00000008
.L_305:


//--------------------- .nv.callgraph             --------------------------
	.section	.nv.callgraph,"",@"SHT_CUDA_CALLGRAPH"
	.align	4
	.sectionentsize	8
	.align		4
        /*0000*/ 	.word	0x00000000
	.align		4
        /*0004*/ 	.word	0xffffffff
	.align		4
        /*0008*/ 	.word	0x00000000
	.align		4
        /*000c*/ 	.word	0xfffffffe
	.align		4
        /*0010*/ 	.word	0x00000000
	.align		4
        /*0014*/ 	.word	0xfffffffd
	.align		4
        /*0018*/ 	.word	0x00000000
	.align		4
        /*001c*/ 	.word	0xfffffffc


//--------------------- .nv.constant4             --------------------------
	.section	.nv.constant4,"a",@progbits
	.align	8
	.align		8
.nv.constant4:
        /*0000*/ 	.dword	__cudart_i2opi_d
	.align		8
        /*0008*/ 	.dword	__cudart_sin_cos_coeffs


//--------------------- .text._Z3_y1Pdd           --------------------------
	.section	.text._Z3_y1Pdd,"ax",@progbits
	.align	128
        .global         _Z3_y1Pdd
        .type           _Z3_y1Pdd,@function
        .size           _Z3_y1Pdd,(.L_x_179 - _Z3_y1Pdd)
        .other          _Z3_y1Pdd,@"STO_CUDA_ENTRY STV_DEFAULT"
_Z3_y1Pdd:
.text._Z3_y1Pdd:
[----:B------:R-:W0:Y:S08]  /*0000*/  LDC R1, c[0x0][0x37c] ;  /* 0x0000df00ff017b82 */ /* 0x000e300000000800 */
[----:B------:R-:W1:Y:S01]  /*0010*/  LDC.64 R4, c[0x0][0x388] ;  /* 0x0000e200ff047b82 */ /* 0x000e620000000a00 */
[----:B------:R-:W-:Y:S01]  /*0020*/  UMOV UR6, 0x7819e8d2 ;  /* 0x7819e8d200067882 */ /* 0x000fe20000000000 */
[----:B------:R-:W-:Y:S01]  /*0030*/  UMOV UR7, 0x730d6 ;  /* 0x000730d600077882 */ /* 0x000fe20000000000 */
[----:B------:R-:W2:Y:S01]  /*0040*/  LDCU.64 UR4, c[0x0][0x358] ;  /* 0x00006b00ff0477ac */ /* 0x000ea20008000a00 */
[----:B0-----:R-:W-:Y:S01]  /*0050*/  VIADD R1, R1, 0xffffffd8 ;  /* 0xffffffd801017836 */ /* 0x001fe20000000000 */
[----:B-1----:R-:W-:-:S14]  /*0060*/  DSETP.GEU.AND P0, PT, |R4|, UR6, PT ;  /* 0x0000000604007e2a */ /* 0x002fdc000bf0e200 */
[----:B--2---:R-:W-:Y:S05]  /*0070*/  @P0 BRA `(.L_x_0) ;  /* 0x0000000000540947 */ /* 0x004fea0003800000 */
[----:B------:R-:W-:Y:S01]  /*0080*/  DADD R6, -RZ, |R4| ;  /* 0x00000000ff067229 */ /* 0x000fe20000000504 */
[----:B------:R-:W-:Y:S01]  /*0090*/  IMAD.MOV.U32 R2, RZ, RZ, 0x1 ;  /* 0x00000001ff027424 */ /* 0x000fe200078e00ff */
[----:B------:R-:W-:Y:S01]  /*00a0*/  UMOV UR6, 0x6dc9c883 ;  /* 0x6dc9c88300067882 */ /* 0x000fe20000000000 */
[----:B------:R-:W-:-:S03]  /*00b0*/  UMOV UR7, 0x3fe45f30 ;  /* 0x3fe45f3000077882 */ /* 0x000fc60000000000 */
[----:B------:R-:W0:Y:S02]  /*00c0*/  MUFU.RCP64H R3, R7 ;  /* 0x0000000700037308 */ /* 0x000e240000001800 */
[----:B0-----:R-:W-:-:S08]  /*00d0*/  DFMA R8, R2, -|R4|, 1 ;  /* 0x3ff000000208742b */ /* 0x001fd00000000c04 */
[----:B------:R-:W-:-:S08]  /*00e0*/  DFMA R8, R8, R8, R8 ;  /* 0x000000080808722b */ /* 0x000fd00000000008 */
[----:B------:R-:W-:-:S08]  /*00f0*/  DFMA R8, R2, R8, R2 ;  /* 0x000000080208722b */ /* 0x000fd00000000002 */
[----:B------:R-:W-:-:S08]  /*0100*/  DFMA R2, R8, -|R4|, 1 ;  /* 0x3ff000000802742b */ /* 0x000fd00000000c04 */
[----:B------:R-:W-:-:S08]  /*0110*/  DFMA R2, R8, R2, R8 ;  /* 0x000000020802722b */ /* 0x000fd00000000008 */
[----:B------:R-:W-:-:S08]  /*0120*/  DMUL R8, R2, -UR6 ;  /* 0x8000000602087c28 */ /* 0x000fd00008000000 */
[----:B------:R-:W-:-:S08]  /*0130*/  DFMA R4, R8, -|R4|, -UR6 ;  /* 0x8000000608047e2b */ /* 0x000fd00008000c04 */
[----:B------:R-:W-:-:S10]  /*0140*/  DFMA R2, R2, R4, R8 ;  /* 0x000000040202722b */ /* 0x000fd40000000008 */
[----:B------:R-:W-:-:S05]  /*0150*/  FFMA R0, RZ, R7, R3 ;  /* 0x00000007ff007223 */ /* 0x000fca0000000003 */
[----:B------:R-:W-:-:S13]  /*0160*/  FSETP.GT.AND P0, PT, |R0|, 1.469367938527859385e-39, PT ;  /* 0x001000000000780b */ /* 0x000fda0003f04200 */
[----:B------:R-:W-:Y:S05]  /*0170*/  @P0 BRA `(.L_x_1) ;  /* 0x0000003400780947 */ /* 0x000fea0003800000 */
[----:B------:R-:W-:-:S07]  /*0180*/  MOV R0, 0x1a0 ;  /* 0x000001a000007802 */ /* 0x000fce0000000f00 */
[----:B------:R-:W-:Y:S05]  /*0190*/  CALL.REL.NOINC `($__internal_1_$__cuda_sm20_div_rn_f64_full) ;  /* 0x0000003800387944 */ /* 0x000fea0003c00000 */
[----:B------:R-:W-:Y:S02]  /*01a0*/  IMAD.MOV.U32 R2, RZ, RZ, R10 ;  /* 0x000000ffff027224 */ /* 0x000fe400078e000a */
[----:B------:R-:W-:Y:S01]  /*01b0*/  IMAD.MOV.U32 R3, RZ, RZ, R11 ;  /* 0x000000ffff037224 */ /* 0x000fe200078e000b */
[----:B------:R-:W-:Y:S06]  /*01c0*/  BRA `(.L_x_1) ;  /* 0x0000003400647947 */ /* 0x000fec0003800000 */
.L_x_0:
[----:B------:R-:W-:Y:S01]  /*01d0*/  UMOV UR6, 0x8132576 ;  /* 0x0813257600067882 */ /* 0x000fe20000000000 */
[----:B------:R-:W-:Y:S02]  /*01e0*/  UMOV UR7, 0x3ff4c6f2 ;  /* 0x3ff4c6f200077882 */ /* 0x000fe40000000000 */
[----:B------:R-:W-:-:S14]  /*01f0*/  DSETP.GTU.AND P0, PT, |R4|, UR6, PT ;  /* 0x0000000604007e2a */ /* 0x000fdc000bf0c200 */
[----:B------:R-:W-:Y:S05]  /*0200*/  @P0 BRA `(.L_x_2) ;  /* 0x0000001c00640947 */ /* 0x000fea0003800000 */
[----:B------:R-:W-:Y:S01]  /*0210*/  UMOV UR6, 0xbad7b784 ;  /* 0xbad7b78400067882 */ /* 0x000fe20000000000 */
[----:B------:R-:W-:Y:S01]  /*0220*/  UMOV UR7, 0x400353aa ;  /* 0x400353aa00077882 */ /* 0x000fe20000000000 */
[----:B------:R-:W-:Y:S02]  /*0230*/  DADD R2, -RZ, |R4| ;  /* 0x00000000ff027229 */ /* 0x000fe40000000504 */
[----:B------:R-:W-:-:S14]  /*0240*/  DSETP.GTU.AND P0, PT, |R4|, UR6, PT ;  /* 0x0000000604007e2a */ /* 0x000fdc000bf0c200 */
[----:B------:R-:W-:Y:S05]  /*0250*/  @P0 BRA `(.L_x_3) ;  /* 0x0000000000bc0947 */ /* 0x000fea0003800000 */
[----:B------:R-:W-:Y:S01]  /*0260*/  IMAD.MOV.U32 R6, RZ, RZ, -0x5f23c0ab ;  /* 0xa0dc3f55ff067424 */ /* 0x000fe200078e00ff */
[----:B------:R-:W-:Y:S01]  /*0270*/  UMOV UR6, 0xdcde2ad3 ;  /* 0xdcde2ad300067882 */ /* 0x000fe20000000000 */
[----:B------:R-:W-:Y:S01]  /*0280*/  IMAD.MOV.U32 R7, RZ, RZ, 0x3d4dd167 ;  /* 0x3d4dd167ff077424 */ /* 0x000fe200078e00ff */
[----:B------:R-:W-:-:S05]  /*0290*/  UMOV UR7, 0x3d020e4a ;  /* 0x3d020e4a00077882 */ /* 0x000fca0000000000 */
[----:B------:R-:W-:Y:S01]  /*02a0*/  DFMA R6, |R4|, UR6, -R6 ;  /* 0x0000000604067c2b */ /* 0x000fe20008000a06 */
[----:B------:R-:W-:Y:S01]  /*02b0*/  UMOV UR6, 0xa491e487 ;  /* 0xa491e48700067882 */ /* 0x000fe20000000000 */
[----:B------:R-:W-:-:S06]  /*02c0*/  UMOV UR7, 0x3d5503f5 ;  /* 0x3d5503f500077882 */ /* 0x000fcc0000000000 */
[----:B------:R-:W-:Y:S01]  /*02d0*/  DFMA R6, R6, |R4|, UR6 ;  /* 0x0000000606067e2b */ /* 0x000fe20008000404 */
        /* <DEDUP_REMOVED lines=8> */
[----:B------:R-:W-:Y:S01]  /*0360*/  DFMA R6, R6, |R4|, -UR6 ;  /* 0x8000000606067e2b */ /* 0x000fe20008000404 */
        /* <DEDUP_REMOVED lines=26> */
[----:B------:R-:W-:-:S08]  /*0510*/  DFMA R6, R6, |R4|, UR6 ;  /* 0x0000000606067e2b */ /* 0x000fd00008000404 */
[----:B------:R-:W-:-:S08]  /*0520*/  DFMA R6, R6, |R4|, 0.5 ;  /* 0x3fe000000606742b */ /* 0x000fd00000000404 */
[----:B------:R-:W-:Y:S01]  /*0530*/  DMUL R6, R6, |R4| ;  /* 0x4000000406067228 */ /* 0x000fe20000000000 */
[----:B------:R-:W-:Y:S10]  /*0540*/  BRA `(.L_x_4) ;  /* 0x00000010007c7947 */ /* 0x000ff40003800000 */
.L_x_3:
[----:B------:R-:W-:Y:S01]  /*0550*/  UMOV UR6, 0x574614ea ;  /* 0x574614ea00067882 */ /* 0x000fe20000000000 */
[----:B------:R-:W-:Y:S02]  /*0560*/  UMOV UR7, 0x4015b1d0 ;  /* 0x4015b1d000077882 */ /* 0x000fe40000000000 */
[----:B------:R-:W-:-:S14]  /*0570*/  DSETP.GTU.AND P0, PT, |R4|, UR6, PT ;  /* 0x0000000604007e2a */ /* 0x000fdc000bf0c200 */
[----:B------:R-:W-:Y:S05]  /*0580*/  @P0 BRA `(.L_x_5) ;  /* 0x0000000000dc0947 */ /* 0x000fea0003800000 */
[----:B------:R-:W-:Y:S01]  /*0590*/  UMOV UR6, 0x75af6f09 ;  /* 0x75af6f0900067882 */ /* 0x000fe20000000000 */
[----:B------:R-:W-:Y:S01]  /*05a0*/  UMOV UR7, 0x400ea755 ;  /* 0x400ea75500077882 */ /* 0x000fe20000000000 */
[----:B------:R-:W-:Y:S01]  /*05b0*/  IMAD.MOV.U32 R6, RZ, RZ, 0x1df02dad ;  /* 0x1df02dadff067424 */ /* 0x000fe200078e00ff */
[----:B------:R-:W-:Y:S01]  /*05c0*/  DADD R4, |R4|, -UR6 ;  /* 0x8000000604047e29 */ /* 0x000fe20008000200 */
[----:B------:R-:W-:Y:S01]  /*05d0*/  UMOV UR6, 0xa9d1b256 ;  /* 0xa9d1b25600067882 */ /* 0x000fe20000000000 */
[----:B------:R-:W-:Y:S01]  /*05e0*/  UMOV UR7, 0x3ca60155 ;  /* 0x3ca6015500077882 */ /* 0x000fe20000000000 */
[----:B------:R-:W-:-:S05]  /*05f0*/  IMAD.MOV.U32 R7, RZ, RZ, 0x3d41011a ;  /* 0x3d41011aff077424 */ /* 0x000fca00078e00ff */
[----:B------:R-:W-:Y:S01]  /*0600*/  DADD R4, R4, UR6 ;  /* 0x0000000604047e29 */ /* 0x000fe20008000000 */
[----:B------:R-:W-:Y:S01]  /*0610*/  UMOV UR6, 0xbb60175e ;  /* 0xbb60175e00067882 */ /* 0x000fe20000000000 */
[----:B------:R-:W-:-:S06]  /*0620*/  UMOV UR7, 0x3cf8d3cd ;  /* 0x3cf8d3cd00077882 */ /* 0x000fcc0000000000 */
[----:B------:R-:W-:Y:S01]  /*0630*/  DFMA R6, R4, -UR6, R6 ;  /* 0x8000000604067c2b */ /* 0x000fe20008000006 */
[----:B------:R-:W-:Y:S01]  /*0640*/  UMOV UR6, 0xc1e5e222 ;  /* 0xc1e5e22200067882 */ /* 0x000fe20000000000 */
[----:B------:R-:W-:-:S06]  /*0650*/  UMOV UR7, 0x3d76013a ;  /* 0x3d76013a00077882 */ /* 0x000fcc0000000000 */
[----:B------:R-:W-:Y:S01]  /*0660*/  DFMA R6, R4, R6, UR6 ;  /* 0x0000000604067e2b */ /* 0x000fe20008000006 */
[----:B------:R-:W-:Y:S01]  /*0670*/  UMOV UR6, 0xd96d5f03 ;  /* 0xd96d5f0300067882 */ /* 0x000fe20000000000 */
[----:B------:R-:W-:-:S06]  /*0680*/  UMOV UR7, 0x3dbec315 ;  /* 0x3dbec31500077882 */ /* 0x000fcc0000000000 */
[----:B------:R-:W-:Y:S01]  /*0690*/  DFMA R6, R4, R6, -UR6 ;  /* 0x8000000604067e2b */ /* 0x000fe20008000006 */
[----:B------:R-:W-:Y:S01]  /*06a0*/  UMOV UR6, 0xb4b57207 ;  /* 0xb4b5720700067882 */ /* 0x000fe20000000000 */
[----:B------:R-:W-:-:S06]  /*06b0*/  UMOV UR7, 0x3df03be1 ;  /* 0x3df03be100077882 */ /* 0x000fcc0000000000 */
[----:B------:R-:W-:Y:S01]  /*06c0*/  DFMA R6, R4, R6, -UR6 ;  /* 0x8000000604067e2b */ /* 0x000fe20008000006 */
[----:B------:R-:W-:Y:S01]  /*06d0*/  UMOV UR6, 0xf8b660f7 ;  /* 0xf8b660f700067882 */ /* 0x000fe20000000000 */
[----:B------:R-:W-:-:S06]  /*06e0*/  UMOV UR7, 0x3e345695 ;  /* 0x3e34569500077882 */ /* 0x000fcc0000000000 */
[----:B------:R-:W-:Y:S01]  /*06f0*/  DFMA R6, R4, R6, UR6 ;  /* 0x0000000604067e2b */ /* 0x000fe20008000006 */
        /* <DEDUP_REMOVED lines=29> */
[----:B------:R-:W-:-:S08]  /*08d0*/  DFMA R6, R4, R6, -UR6 ;  /* 0x8000000604067e2b */ /* 0x000fd00008000006 */
[----:B------:R-:W-:Y:S01]  /*08e0*/  DMUL R6, R4, R6 ;  /* 0x0000000604067228 */ /* 0x000fe20000000000 */
[----:B------:R-:W-:Y:S10]  /*08f0*/  BRA `(.L_x_4) ;  /* 0x0000000c00907947 */ /* 0x000ff40003800000 */
.L_x_5:
        /* <DEDUP_REMOVED lines=14> */
[----:B------:R-:W-:Y:S01]  /*09e0*/  DFMA R6, R4, UR6, -R6 ;  /* 0x0000000604067c2b */ /* 0x000fe20008000806 */
        /* <DEDUP_REMOVED lines=41> */
[----:B------:R-:W-:-:S08]  /*0c80*/  DFMA R6, R4, R6, UR6 ;  /* 0x0000000604067e2b */ /* 0x000fd00008000006 */
[----:B------:R-:W-:Y:S01]  /*0c90*/  DMUL R6, R4, R6 ;  /* 0x0000000604067228 */ /* 0x000fe20000000000 */
[----:B------:R-:W-:Y:S10]  /*0ca0*/  BRA `(.L_x_4) ;  /* 0x0000000800a47947 */ /* 0x000ff40003800000 */
.L_x_6:
[----:B------:R-:W0:Y:S01]  /*0cb0*/  MUFU.RCP64H R3, R3 ;  /* 0x0000000300037308 */ /* 0x000e220000001800 */
[----:B------:R-:W-:Y:S01]  /*0cc0*/  IMAD.MOV.U32 R2, RZ, RZ, RZ ;  /* 0x000000ffff027224 */ /* 0x000fe200078e00ff */
[----:B------:R-:W-:Y:S01]  /*0cd0*/  UMOV UR6, 0x212fdc9a ;  /* 0x212fdc9a00067882 */ /* 0x000fe20000000000 */
[----:B------:R-:W-:Y:S01]  /*0ce0*/  IMAD.MOV.U32 R8, RZ, RZ, 0x6857bee0 ;  /* 0x6857bee0ff087424 */ /* 0x000fe200078e00ff */
[----:B------:R-:W-:Y:S01]  /*0cf0*/  UMOV UR7, 0x418da26b ;  /* 0x418da26b00077882 */ /* 0x000fe20000000000 */
[----:B------:R-:W-:Y:S01]  /*0d00*/  IMAD.MOV.U32 R9, RZ, RZ, 0x415a30ac ;  /* 0x415a30acff097424 */ /* 0x000fe200078e00ff */
[----:B------:R-:W-:Y:S01]  /*0d10*/  UMOV UR8, 0x6dc9c883 ;  /* 0x6dc9c88300087882 */ /* 0x000fe20000000000 */
[----:B------:R-:W-:Y:S01]  /*0d20*/  UMOV UR9, 0x3fe45f30 ;  /* 0x3fe45f3000097882 */ /* 0x000fe20000000000 */
[----:B0-----:R-:W-:-:S08]  /*0d30*/  DFMA R6, R2, -|R4|, 1 ;  /* 0x3ff000000206742b */ /* 0x001fd00000000c04 */
[----:B------:R-:W-:-:S08]  /*0d40*/  DFMA R6, R6, R6, R6 ;  /* 0x000000060606722b */ /* 0x000fd00000000006 */
[----:B------:R-:W-:Y:S01]  /*0d50*/  DFMA R6, R2, R6, R2 ;  /* 0x000000060206722b */ /* 0x000fe20000000002 */
[----:B------:R-:W-:Y:S02]  /*0d60*/  IMAD.MOV.U32 R2, RZ, RZ, 0x22a3f8be ;  /* 0x22a3f8beff027424 */ /* 0x000fe400078e00ff */
[----:B------:R-:W-:-:S05]  /*0d70*/  IMAD.MOV.U32 R3, RZ, RZ, 0x4099c063 ;  /* 0x4099c063ff037424 */ /* 0x000fca00078e00ff */
[----:B------:R-:W-:-:S08]  /*0d80*/  DMUL R16, R6, R6 ;  /* 0x0000000606107228 */ /* 0x000fd00000000000 */
[----:B------:R-:W-:Y:S01]  /*0d90*/  DFMA R8, R16, -UR6, R8 ;  /* 0x8000000610087c2b */ /* 0x000fe20008000008 */
        /* <DEDUP_REMOVED lines=23> */
[C---:B------:R-:W-:Y:S01]  /*0f10*/  DFMA R8, R16.reuse, R8, UR6 ;  /* 0x0000000610087e2b */ /* 0x040fe20008000008 */
[----:B------:R-:W-:Y:S01]  /*0f20*/  UMOV UR6, 0x3f2f6751 ;  /* 0x3f2f675100067882 */ /* 0x000fe20000000000 */
[----:B------:R-:W-:Y:S02]  /*0f30*/  UMOV UR7, 0x40cd02ea ;  /* 0x40cd02ea00077882 */ /* 0x000fe40000000000 */
[----:B------:R-:W-:Y:S01]  /*0f40*/  DFMA R2, R16, UR6, -R2 ;  /* 0x0000000610027c2b */ /* 0x000fe20008000802 */
[----:B------:R-:W-:Y:S01]  /*0f50*/  UMOV UR6, 0x4da77324 ;  /* 0x4da7732400067882 */ /* 0x000fe20000000000 */
[----:B------:R-:W-:Y:S02]  /*0f60*/  UMOV UR7, 0x405b8935 ;  /* 0x405b893500077882 */ /* 0x000fe40000000000 */
[----:B------:R-:W-:-:S04]  /*0f70*/  DFMA R18, R6, R8, |R4| ;  /* 0x000000080612722b */ /* 0x000fc80000000404 */
[----:B------:R-:W-:Y:S01]  /*0f80*/  DFMA R2, R16, R2, UR6 ;  /* 0x0000000610027e2b */ /* 0x000fe20008000002 */
[----:B------:R-:W-:Y:S01]  /*0f90*/  UMOV UR6, 0x94653188 ;  /* 0x9465318800067882 */ /* 0x000fe20000000000 */
[----:B------:R-:W-:Y:S02]  /*0fa0*/  UMOV UR7, 0x401e3522 ;  /* 0x401e352200077882 */ /* 0x000fe40000000000 */
[C---:B------:R-:W-:Y:S02]  /*0fb0*/  DMUL R4, R18.reuse, UR8 ;  /* 0x0000000812047c28 */ /* 0x040fe40008000000 */
[----:B------:R-:W-:Y:S02]  /*0fc0*/  DSETP.GE.AND P0, PT, |R18|, 2.14748364800000000000e+09, PT ;  /* 0x41e000001200742a */ /* 0x000fe40003f06200 */
[----:B------:R-:W-:Y:S01]  /*0fd0*/  DFMA R2, R16, R2, -UR6 ;  /* 0x8000000610027e2b */ /* 0x000fe20008000002 */
[----:B------:R-:W-:Y:S01]  /*0fe0*/  UMOV UR6, 0xb16bd7a7 ;  /* 0xb16bd7a700067882 */ /* 0x000fe20000000000 */
[----:B------:R-:W-:-:S04]  /*0ff0*/  UMOV UR7, 0x3fe9bc7d ;  /* 0x3fe9bc7d00077882 */ /* 0x000fc80000000000 */
[----:B------:R-:W0:Y:S02]  /*1000*/  F2I.F64 R4, R4 ;  /* 0x0000000400047311 */ /* 0x000e240000301100 */
[----:B------:R-:W-:Y:S01]  /*1010*/  DFMA R2, R16, R2, UR6 ;  /* 0x0000000610027e2b */ /* 0x000fe20008000002 */
[----:B------:R-:W-:Y:S01]  /*1020*/  UMOV UR6, 0xc3a4f741 ;  /* 0xc3a4f74100067882 */ /* 0x000fe20000000000 */
[----:B------:R-:W-:-:S06]  /*1030*/  UMOV UR7, 0x3fc8bfe1 ;  /* 0x3fc8bfe100077882 */ /* 0x000fcc0000000000 */
[----:B------:R-:W-:Y:S01]  /*1040*/  DFMA R2, R16, R2, -UR6 ;  /* 0x8000000610027e2b */ /* 0x000fe20008000002 */
[----:B------:R-:W-:Y:S01]  /*1050*/  UMOV UR6, 0x54442d18 ;  /* 0x54442d1800067882 */ /* 0x000fe20000000000 */
[----:B------:R-:W-:Y:S01]  /*1060*/  UMOV UR7, 0x3ff921fb ;  /* 0x3ff921fb00077882 */ /* 0x000fe20000000000 */
[----:B0-----:R-:W0:Y:S02]  /*1070*/  I2F.F64 R6, R4 ;  /* 0x0000000400067312 */ /* 0x001e240000201c00 */
[----:B0-----:R-:W-:Y:S01]  /*1080*/  DFMA R8, R6, -UR6, R18 ;  /* 0x8000000606087c2b */ /* 0x001fe20008000012 */
[----:B------:R-:W-:Y:S01]  /*1090*/  UMOV UR6, 0xf0d00be2 ;  /* 0xf0d00be200067882 */ /* 0x000fe20000000000 */
[----:B------:R-:W-:Y:S02]  /*10a0*/  UMOV UR7, 0x3fc7ffff ;  /* 0x3fc7ffff00077882 */ /* 0x000fe40000000000 */
[----:B------:R-:W-:Y:S01]  /*10b0*/  DFMA R2, R16, R2, UR6 ;  /* 0x0000000610027e2b */ /* 0x000fe20008000002 */
[----:B------:R-:W-:Y:S01]  /*10c0*/  UMOV UR6, 0x33145c00 ;  /* 0x33145c0000067882 */ /* 0x000fe20000000000 */
[----:B------:R-:W-:-:S02]  /*10d0*/  UMOV UR7, 0x3c91a626 ;  /* 0x3c91a62600077882 */ /* 0x000fc40000000000 */
[----:B------:R-:W-:Y:S01]  /*10e0*/  DFMA R8, R6, -UR6, R8 ;  /* 0x8000000606087c2b */ /* 0x000fe20008000008 */
[----:B------:R-:W-:Y:S01]  /*10f0*/  UMOV UR6, 0x68cc ;  /* 0x000068cc00067882 */ /* 0x000fe20000000000 */
[----:B------:R-:W-:Y:S02]  /*1100*/  UMOV UR7, 0x3ff00000 ;  /* 0x3ff0000000077882 */ /* 0x000fe40000000000 */
[----:B------:R-:W-:Y:S01]  /*1110*/  DFMA R16, R16, R2, UR6 ;  /* 0x0000000610107e2b */ /* 0x000fe20008000002 */
[----:B------:R-:W-:Y:S01]  /*1120*/  UMOV UR6, 0x252049c0 ;  /* 0x252049c000067882 */ /* 0x000fe20000000000 */
[----:B------:R-:W-:Y:S02]  /*1130*/  UMOV UR7, 0x397b839a ;  /* 0x397b839a00077882 */ /* 0x000fe40000000000 */
[----:B------:R-:W-:Y:S01]  /*1140*/  DFMA R6, R6, -UR6, R8 ;  /* 0x8000000606067c2b */ /* 0x000fe20008000008 */
[----:B------:R-:W-:Y:S10]  /*1150*/  @!P0 BRA `(.L_x_7) ;  /* 0x0000000000148947 */ /* 0x000ff40003800000 */
[----:B------:R-:W-:-:S07]  /*1160*/  MOV R10, 0x1180 ;  /* 0x00001180000a7802 */ /* 0x000fce0000000f00 */
[----:B------:R-:W-:Y:S05]  /*1170*/  CALL.REL.NOINC `($_Z3_y1Pdd$__internal_trig_reduction_slowpathd) ;  /* 0x0000002c00f07944 */ /* 0x000fea0003c00000 */
[----:B------:R-:W-:Y:S02]  /*1180*/  IMAD.MOV.U32 R4, RZ, RZ, R0 ;  /* 0x000000ffff047224 */ /* 0x000fe400078e0000 */
[----:B------:R-:W-:Y:S02]  /*1190*/  IMAD.MOV.U32 R6, RZ, RZ, R2 ;  /* 0x000000ffff067224 */ /* 0x000fe400078e0002 */
[----:B------:R-:W-:-:S07]  /*11a0*/  IMAD.MOV.U32 R7, RZ, RZ, R3 ;  /* 0x000000ffff077224 */ /* 0x000fce00078e0003 */
.L_x_7:
[----:B------:R-:W-:Y:S01]  /*11b0*/  LOP3.LUT R2, R4, 0x3, RZ, 0xc0, !PT ;  /* 0x0000000304027812 */ /* 0x000fe200078ec0ff */
[----:B------:R-:W-:Y:S01]  /*11c0*/  UMOV UR6, 0x7f3321d2 ;  /* 0x7f3321d200067882 */ /* 0x000fe20000000000 */
[----:B------:R-:W-:Y:S02]  /*11d0*/  UMOV UR7, 0x4002d97c ;  /* 0x4002d97c00077882 */ /* 0x000fe40000000000 */
[----:B------:R-:W-:Y:S01]  /*11e0*/  DADD R6, R6, -UR6 ;  /* 0x8000000606067e29 */ /* 0x000fe20008000000 */
[----:B------:R-:W-:Y:S01]  /*11f0*/  UMOV UR6, 0x54442d18 ;  /* 0x54442d1800067882 */ /* 0x000fe20000000000 */
[----:B------:R-:W0:Y:S01]  /*1200*/  I2F.F64.U32 R2, R2 ;  /* 0x0000000200027312 */ /* 0x000e220000201800 */
[----:B------:R-:W-:-:S05]  /*1210*/  UMOV UR7, 0x3ff921fb ;  /* 0x3ff921fb00077882 */ /* 0x000fca0000000000 */
[----:B0-----:R-:W-:-:S08]  /*1220*/  DFMA R6, R2, UR6, R6 ;  /* 0x0000000602067c2b */ /* 0x001fd00008000006 */
[----:B------:R-:W-:-:S14]  /*1230*/  DSETP.NEU.AND P0, PT, |R6|, +INF , PT ;  /* 0x7ff000000600742a */ /* 0x000fdc0003f0d200 */
[----:B------:R-:W-:Y:S01]  /*1240*/  @!P0 DMUL R18, RZ, R6 ;  /* 0x00000006ff128228 */ /* 0x000fe20000000000 */
[----:B------:R-:W-:Y:S01]  /*1250*/  @!P0 IMAD.MOV.U32 R0, RZ, RZ, 0x1 ;  /* 0x00000001ff008424 */ /* 0x000fe200078e00ff */
[----:B------:R-:W-:Y:S09]  /*1260*/  @!P0 BRA `(.L_x_8) ;  /* 0x00000000005c8947 */ /* 0x000ff20003800000 */
[----:B------:R-:W-:Y:S01]  /*1270*/  UMOV UR6, 0x6dc9c883 ;  /* 0x6dc9c88300067882 */ /* 0x000fe20000000000 */
[----:B------:R-:W-:Y:S01]  /*1280*/  UMOV UR7, 0x3fe45f30 ;  /* 0x3fe45f3000077882 */ /* 0x000fe20000000000 */
[C---:B------:R-:W-:Y:S02]  /*1290*/  DSETP.GE.AND P0, PT, |R6|.reuse, 2.14748364800000000000e+09, PT ;  /* 0x41e000000600742a */ /* 0x040fe40003f06200 */
[----:B------:R-:W-:Y:S01]  /*12a0*/  DMUL R2, R6, UR6 ;  /* 0x0000000606027c28 */ /* 0x000fe20008000000 */
[----:B------:R-:W-:Y:S01]  /*12b0*/  UMOV UR6, 0x54442d18 ;  /* 0x54442d1800067882 */ /* 0x000fe20000000000 */
[----:B------:R-:W-:-:S04]  /*12c0*/  UMOV UR7, 0x3ff921fb ;  /* 0x3ff921fb00077882 */ /* 0x000fc80000000000 */
[----:B------:R-:W0:Y:S08]  /*12d0*/  F2I.F64 R0, R2 ;  /* 0x0000000200007311 */ /* 0x000e300000301100 */
[----:B0-----:R-:W0:Y:S02]  /*12e0*/  I2F.F64 R18, R0 ;  /* 0x0000000000127312 */ /* 0x001e240000201c00 */
[----:B0-----:R-:W-:Y:S01]  /*12f0*/  DFMA R4, R18, -UR6, R6 ;  /* 0x8000000612047c2b */ /* 0x001fe20008000006 */
[----:B------:R-:W-:Y:S01]  /*1300*/  UMOV UR6, 0x33145c00 ;  /* 0x33145c0000067882 */ /* 0x000fe20000000000 */
[----:B------:R-:W-:-:S06]  /*1310*/  UMOV UR7, 0x3c91a626 ;  /* 0x3c91a62600077882 */ /* 0x000fcc0000000000 */
[----:B------:R-:W-:Y:S01]  /*1320*/  DFMA R4, R18, -UR6, R4 ;  /* 0x8000000612047c2b */ /* 0x000fe20008000004 */
[----:B------:R-:W-:Y:S01]  /*1330*/  UMOV UR6, 0x252049c0 ;  /* 0x252049c000067882 */ /* 0x000fe20000000000 */
[----:B------:R-:W-:-:S06]  /*1340*/  UMOV UR7, 0x397b839a ;  /* 0x397b839a00077882 */ /* 0x000fcc0000000000 */
[----:B------:R-:W-:Y:S01]  /*1350*/  DFMA R18, R18, -UR6, R4 ;  /* 0x8000000612127c2b */ /* 0x000fe20008000004 */
[----:B------:R-:W-:Y:S10]  /*1360*/  @!P0 BRA `(.L_x_9) ;  /* 0x0000000000188947 */ /* 0x000ff40003800000 */
[----:B------:R-:W-:Y:S01]  /*1370*/  IMAD.MOV.U32 R18, RZ, RZ, R6 ;  /* 0x000000ffff127224 */ /* 0x000fe200078e0006 */
[----:B------:R-:W-:Y:S01]  /*1380*/  MOV R10, 0x13b0 ;  /* 0x000013b0000a7802 */ /* 0x000fe20000000f00 */
[----:B------:R-:W-:-:S07]  /*1390*/  IMAD.MOV.U32 R19, RZ, RZ, R7 ;  /* 0x000000ffff137224 */ /* 0x000fce00078e0007 */
[----:B------:R-:W-:Y:S05]  /*13a0*/  CALL.REL.NOINC `($_Z3_y1Pdd$__internal_trig_reduction_slowpathd) ;  /* 0x0000002c00647944 */ /* 0x000fea0003c00000 */
[----:B------:R-:W-:Y:S02]  /*13b0*/  IMAD.MOV.U32 R18, RZ, RZ, R2 ;  /* 0x000000ffff127224 */ /* 0x000fe400078e0002 */
[----:B------:R-:W-:-:S07]  /*13c0*/  IMAD.MOV.U32 R19, RZ, RZ, R3 ;  /* 0x000000ffff137224 */ /* 0x000fce00078e0003 */
.L_x_9:
[----:B------:R-:W-:-:S07]  /*13d0*/  VIADD R0, R0, 0x1 ;  /* 0x0000000100007836 */ /* 0x000fce0000000000 */
.L_x_8:
[----:B------:R-:W0:Y:S01]  /*13e0*/  LDCU.64 UR6, c[0x4][0x8] ;  /* 0x01000100ff0677ac */ /* 0x000e220008000a00 */
[----:B------:R-:W-:-:S05]  /*13f0*/  IMAD.SHL.U32 R2, R0, 0x40, RZ ;  /* 0x0000004000027824 */ /* 0x000fca00078e00ff */
[----:B------:R-:W-:-:S04]  /*1400*/  LOP3.LUT R2, R2, 0x40, RZ, 0xc0, !PT ;  /* 0x0000004002027812 */ /* 0x000fc800078ec0ff */
[----:B0-----:R-:W-:-:S05]  /*1410*/  IADD3 R2, P0, PT, R2, UR6, RZ ;  /* 0x0000000602027c10 */ /* 0x001fca000ff1e0ff */
[----:B------:R-:W-:-:S05]  /*1420*/  IMAD.X R3, RZ, RZ, UR7, P0 ;  /* 0x00000007ff037e24 */ /* 0x000fca00080e06ff */
[----:B------:R-:W2:Y:S04]  /*1430*/  LDG.E.128.CONSTANT R12, desc[UR4][R2.64] ;  /* 0x00000004020c7981 */ /* 0x000ea8000c1e9d00 */
[----:B------:R-:W3:Y:S04]  /*1440*/  LDG.E.128.CONSTANT R4, desc[UR4][R2.64+0x10] ;  /* 0x0000100402047981 */ /* 0x000ee8000c1e9d00 */
[----:B------:R0:W4:Y:S01]  /*1450*/  LDG.E.128.CONSTANT R8, desc[UR4][R2.64+0x20] ;  /* 0x0000200402087981 */ /* 0x000122000c1e9d00 */
[----:B------:R-:W-:Y:S01]  /*1460*/  LOP3.LUT R20, R0, 0x1, RZ, 0xc0, !PT ;  /* 0x0000000100147812 */ /* 0x000fe200078ec0ff */
[----:B------:R-:W-:Y:S01]  /*1470*/  IMAD.MOV.U32 R24, RZ, RZ, 0x20fd8164 ;  /* 0x20fd8164ff187424 */ /* 0x000fe200078e00ff */
[----:B------:R-:W-:-:S02]  /*1480*/  DMUL R22, R18, R18 ;  /* 0x0000001212167228 */ /* 0x000fc40000000000 */
[----:B------:R-:W-:Y:S01]  /*1490*/  ISETP.NE.U32.AND P0, PT, R20, 0x1, PT ;  /* 0x000000011400780c */ /* 0x000fe20003f05070 */
[----:B------:R-:W-:-:S03]  /*14a0*/  IMAD.MOV.U32 R20, RZ, RZ, 0x3da8ff83 ;  /* 0x3da8ff83ff147424 */ /* 0x000fc600078e00ff */
[----:B------:R-:W-:Y:S02]  /*14b0*/  FSEL R24, R24, -8.06006814911005101289e+34, !P0 ;  /* 0xf9785eba18187808 */ /* 0x000fe40004000000 */
[----:B------:R-:W-:Y:S02]  /*14c0*/  FSEL R25, -R20, 0.11223486810922622681, !P0 ;  /* 0x3de5db6514197808 */ /* 0x000fe40004000100 */
[----:B------:R-:W0:Y:S02]  /*14d0*/  LDC.64 R20, c[0x0][0x388] ;  /* 0x0000e200ff147b82 */ /* 0x000e240000000a00 */
[----:B0-----:R-:W-:Y:S02]  /*14e0*/  DADD R2, -RZ, |R20| ;  /* 0x00000000ff027229 */ /* 0x001fe40000000514 */
[----:B--2---:R-:W-:-:S08]  /*14f0*/  DFMA R12, R22, R24, R12 ;  /* 0x00000018160c722b */ /* 0x004fd0000000000c */
[----:B------:R-:W-:Y:S01]  /*1500*/  DFMA R12, R22, R12, R14 ;  /* 0x0000000c160c722b */ /* 0x000fe2000000000e */
[----:B------:R-:W-:-:S05]  /*1510*/  VIADD R14, R3, 0xfff00000 ;  /* 0xfff00000030e7836 */ /* 0x000fca0000000000 */
[----:B------:R-:W-:Y:S02]  /*1520*/  ISETP.GE.U32.AND P1, PT, R14, 0x7fe00000, PT ;  /* 0x7fe000000e00780c */ /* 0x000fe40003f26070 */
[----:B---3--:R-:W-:-:S08]  /*1530*/  DFMA R4, R22, R12, R4 ;  /* 0x0000000c1604722b */ /* 0x008fd00000000004 */
[----:B------:R-:W-:Y:S02]  /*1540*/  DFMA R6, R22, R4, R6 ;  /* 0x000000041606722b */ /* 0x000fe40000000006 */
[----:B------:R-:W0:Y:S01]  /*1550*/  MUFU.RSQ64H R5, R3 ;  /* 0x0000000300057308 */ /* 0x000e220000001c00 */
[----:B------:R-:W-:-:S05]  /*1560*/  IMAD.MOV.U32 R4, RZ, RZ, RZ ;  /* 0x000000ffff047224 */ /* 0x000fca00078e00ff */
[----:B----4-:R-:W-:-:S08]  /*1570*/  DFMA R6, R22, R6, R8 ;  /* 0x000000061606722b */ /* 0x010fd00000000008 */
[----:B------:R-:W-:Y:S01]  /*1580*/  DFMA R6, R22, R6, R10 ;  /* 0x000000061606722b */ /* 0x000fe2000000000a */
[----:B------:R-:W-:Y:S01]  /*1590*/  IMAD.MOV.U32 R10, RZ, RZ, 0x0 ;  /* 0x00000000ff0a7424 */ /* 0x000fe200078e00ff */
[----:B0-----:R-:W-:Y:S01]  /*15a0*/  DMUL R8, R4, R4 ;  /* 0x0000000404087228 */ /* 0x001fe20000000000 */
[----:B------:R-:W-:-:S05]  /*15b0*/  IMAD.MOV.U32 R11, RZ, RZ, 0x3fd80000 ;  /* 0x3fd80000ff0b7424 */ /* 0x000fca00078e00ff */
[----:B------:R-:W-:Y:S02]  /*15c0*/  DFMA R18, R6, R18, R18 ;  /* 0x000000120612722b */ /* 0x000fe40000000012 */
[----:B------:R-:W-:Y:S02]  /*15d0*/  DFMA R6, R22, R6, 1 ;  /* 0x3ff000001606742b */ /* 0x000fe40000000006 */
[----:B------:R-:W-:-:S08]  /*15e0*/  DFMA R8, -R8, |R20|, 1 ;  /* 0x3ff000000808742b */ /* 0x000fd00000000514 */
[----:B------:R-:W-:Y:S01]  /*15f0*/  FSEL R12, R6, R18, !P0 ;  /* 0x00000012060c7208 */ /* 0x000fe20004000000 */
[----:B------:R-:W-:Y:S01]  /*1600*/  DFMA R10, R8, R10, 0.5 ;  /* 0x3fe00000080a742b */ /* 0x000fe2000000000a */
[----:B------:R-:W-:Y:S01]  /*1610*/  FSEL R13, R7, R19, !P0 ;  /* 0x00000013070d7208 */ /* 0x000fe20004000000 */
[----:B------:R-:W-:Y:S01]  /*1620*/  DMUL R8, R4, R8 ;  /* 0x0000000804087228 */ /* 0x000fe20000000000 */
[----:B------:R-:W-:-:S04]  /*1630*/  LOP3.LUT P0, RZ, R0, 0x2, RZ, 0xc0, !PT ;  /* 0x0000000200ff7812 */ /* 0x000fc8000780c0ff */
[----:B------:R-:W-:-:S03]  /*1640*/  DADD R6, RZ, -R12 ;  /* 0x00000000ff067229 */ /* 0x000fc6000000080c */
[----:B------:R-:W-:-:S07]  /*1650*/  DFMA R4, R10, R8, R4 ;  /* 0x000000080a04722b */ /* 0x000fce0000000004 */
[----:B------:R-:W-:Y:S02]  /*1660*/  FSEL R6, R12, R6, !P0 ;  /* 0x000000060c067208 */ /* 0x000fe40004000000 */
[----:B------:R-:W-:Y:S01]  /*1670*/  FSEL R7, R13, R7, !P0 ;  /* 0x000000070d077208 */ /* 0x000fe20004000000 */
[----:B------:R-:W-:Y:S06]  /*1680*/  @!P1 BRA `(.L_x_10) ;  /* 0x0000000000189947 */ /* 0x000fec0003800000 */
[----:B------:R-:W-:Y:S01]  /*1690*/  IMAD.MOV.U32 R8, RZ, RZ, R2 ;  /* 0x000000ffff087224 */ /* 0x000fe200078e0002 */
[----:B------:R-:W-:Y:S01]  /*16a0*/  MOV R0, 0x16d0 ;  /* 0x000016d000007802 */ /* 0x000fe20000000f00 */
[----:B------:R-:W-:-:S07]  /*16b0*/  IMAD.MOV.U32 R9, RZ, RZ, R3 ;  /* 0x000000ffff097224 */ /* 0x000fce00078e0003 */
[----:B------:R-:W-:Y:S05]  /*16c0*/  CALL.REL.NOINC `($__internal_2_$__cuda_sm20_drsqrt_f64_slowpath_v2) ;  /* 0x0000002800187944 */ /* 0x000fea0003c00000 */
[----:B------:R-:W-:Y:S02]  /*16d0*/  IMAD.MOV.U32 R4, RZ, RZ, R10 ;  /* 0x000000ffff047224 */ /* 0x000fe400078e000a */
[----:B------:R-:W-:-:S07]  /*16e0*/  IMAD.MOV.U32 R5, RZ, RZ, R11 ;  /* 0x000000ffff057224 */ /* 0x000fce00078e000b */
.L_x_10:
[----:B------:R-:W-:Y:S01]  /*16f0*/  UMOV UR6, 0x33d43651 ;  /* 0x33d4365100067882 */ /* 0x000fe20000000000 */
[----:B------:R-:W-:Y:S02]  /*1700*/  UMOV UR7, 0x3fe98845 ;  /* 0x3fe9884500077882 */ /* 0x000fe40000000000 */
[----:B------:R-:W-:-:S08]  /*1710*/  DMUL R4, R4, UR6 ;  /* 0x0000000604047c28 */ /* 0x000fd00008000000 */
[----:B------:R-:W-:-:S08]  /*1720*/  DMUL R4, R16, R4 ;  /* 0x0000000410047228 */ /* 0x000fd00000000000 */
[----:B------:R-:W-:-:S11]  /*1730*/  DMUL R6, R4, R6 ;  /* 0x0000000604067228 */ /* 0x000fd60000000000 */
.L_x_4:
[----:B------:R-:W0:Y:S01]  /*1740*/  LDC.64 R8, c[0x0][0x388] ;  /* 0x0000e200ff087b82 */ /* 0x000e220000000a00 */
[----:B------:R-:W-:Y:S01]  /*1750*/  ISETP.GT.AND P0, PT, R3, 0xfffff, PT ;  /* 0x000fffff0300780c */ /* 0x000fe20003f04270 */
[----:B0-----:R-:W-:-:S10]  /*1760*/  DADD R4, -RZ, |R8| ;  /* 0x00000000ff047229 */ /* 0x001fd40000000508 */
[----:B------:R-:W-:Y:S02]  /*1770*/  IMAD.MOV.U32 R10, RZ, RZ, R4 ;  /* 0x000000ffff0a7224 */ /* 0x000fe400078e0004 */
[----:B------:R-:W-:Y:S01]  /*1780*/  IMAD.MOV.U32 R11, RZ, RZ, R5 ;  /* 0x000000ffff0b7224 */ /* 0x000fe200078e0005 */
[----:B------:R-:W-:-:S10]  /*1790*/  @!P0 DMUL R10, |R8|, 1.80143985094819840000e+16 ;  /* 0x43500000080a8828 */ /* 0x000fd40000000200 */
[----:B------:R-:W-:Y:S02]  /*17a0*/  @!P0 IMAD.MOV.U32 R3, RZ, RZ, R11 ;  /* 0x000000ffff038224 */ /* 0x000fe400078e000b */
[----:B------:R-:W-:Y:S02]  /*17b0*/  @!P0 IMAD.MOV.U32 R2, RZ, RZ, R10 ;  /* 0x000000ffff028224 */ /* 0x000fe400078e000a */
[----:B------:R-:W-:-:S05]  /*17c0*/  VIADD R0, R3, 0xffffffff ;  /* 0xffffffff03007836 */ /* 0x000fca0000000000 */
[----:B------:R-:W-:Y:S01]  /*17d0*/  ISETP.GT.U32.AND P1, PT, R0, 0x7feffffe, PT ;  /* 0x7feffffe0000780c */ /* 0x000fe20003f24070 */
[----:B------:R-:W-:Y:S02]  /*17e0*/  IMAD.MOV.U32 R0, RZ, RZ, -0x3ff ;  /* 0xfffffc01ff007424 */ /* 0x000fe400078e00ff */
[----:B------:R-:W-:-:S10]  /*17f0*/  @!P0 IMAD.MOV.U32 R0, RZ, RZ, -0x435 ;  /* 0xfffffbcbff008424 */ /* 0x000fd400078e00ff */
[----:B------:R-:W-:Y:S05]  /*1800*/  @P1 BRA `(.L_x_11) ;  /* 0x0000000400041947 */ /* 0x000fea0003800000 */
[----:B------:R-:W-:Y:S01]  /*1810*/  LOP3.LUT R10, R3, 0xfffff, RZ, 0xc0, !PT ;  /* 0x000fffff030a7812 */ /* 0x000fe200078ec0ff */
[----:B------:R-:W-:Y:S01]  /*1820*/  IMAD.MOV.U32 R12, RZ, RZ, RZ ;  /* 0x000000ffff0c7224 */ /* 0x000fe200078e00ff */
[----:B------:R-:W-:Y:S01]  /*1830*/  UMOV UR6, 0x3ae80f1e ;  /* 0x3ae80f1e00067882 */ /* 0x000fe20000000000 */
[----:B------:R-:W-:Y:S01]  /*1840*/  IMAD.MOV.U32 R20, RZ, RZ, -0x748574fc ;  /* 0x8b7a8b04ff147424 */ /* 0x000fe200078e00ff */
[----:B------:R-:W-:Y:S01]  /*1850*/  LOP3.LUT R11, R10, 0x3ff00000, RZ, 0xfc, !PT ;  /* 0x3ff000000a0b7812 */ /* 0x000fe200078efcff */
[----:B------:R-:W-:Y:S01]  /*1860*/  IMAD.MOV.U32 R10, RZ, RZ, R2 ;  /* 0x000000ffff0a7224 */ /* 0x000fe200078e0002 */
[----:B------:R-:W-:Y:S01]  /*1870*/  UMOV UR7, 0x3eb1380b ;  /* 0x3eb1380b00077882 */ /* 0x000fe20000000000 */
[----:B------:R-:W-:Y:S01]  /*1880*/  IMAD.MOV.U32 R21, RZ, RZ, 0x3ed0ee25 ;  /* 0x3ed0ee25ff157424 */ /* 0x000fe200078e00ff */
[----:B------:R-:W-:Y:S01]  /*1890*/  ISETP.GE.U32.AND P0, PT, R11, 0x3ff6a09f, PT ;  /* 0x3ff6a09f0b00780c */ /* 0x000fe20003f06070 */
[----:B------:R-:W-:Y:S01]  /*18a0*/  IMAD.MOV.U32 R23, RZ, RZ, 0x43300000 ;  /* 0x43300000ff177424 */ /* 0x000fe200078e00ff */
[----:B------:R-:W-:Y:S01]  /*18b0*/  LEA.HI R0, R3, R0, RZ, 0xc ;  /* 0x0000000003007211 */ /* 0x000fe200078f60ff */
[----:B------:R-:W-:Y:S01]  /*18c0*/  UMOV UR8, 0x80000000 ;  /* 0x8000000000087882 */ /* 0x000fe20000000000 */
[----:B------:R-:W-:-:S09]  /*18d0*/  UMOV UR9, 0x43300000 ;  /* 0x4330000000097882 */ /* 0x000fd20000000000 */
[----:B------:R-:W-:Y:S02]  /*18e0*/  @P0 VIADD R13, R11, 0xfff00000 ;  /* 0xfff000000b0d0836 */ /* 0x000fe40000000000 */
[----:B------:R-:W-:Y:S02]  /*18f0*/  @P0 VIADD R0, R0, 0x1 ;  /* 0x0000000100000836 */ /* 0x000fe40000000000 */
[----:B------:R-:W-:-:S03]  /*1900*/  @P0 IMAD.MOV.U32 R11, RZ, RZ, R13 ;  /* 0x000000ffff0b0224 */ /* 0x000fc600078e000d */
[----:B------:R-:W-:-:S03]  /*1910*/  LOP3.LUT R22, R0, 0x80000000, RZ, 0x3c, !PT ;  /* 0x8000000000167812 */ /* 0x000fc600078e3cff */
[C---:B------:R-:W-:Y:S02]  /*1920*/  DADD R18, R10.reuse, 1 ;  /* 0x3ff000000a127429 */ /* 0x040fe40000000000 */
[----:B------:R-:W-:-:S04]  /*1930*/  DADD R10, R10, -1 ;  /* 0xbff000000a0a7429 */ /* 0x000fc80000000000 */
[----:B------:R-:W0:Y:S02]  /*1940*/  MUFU.RCP64H R13, R19 ;  /* 0x00000013000d7308 */ /* 0x000e240000001800 */
[----:B0-----:R-:W-:-:S08]  /*1950*/  DFMA R14, -R18, R12, 1 ;  /* 0x3ff00000120e742b */ /* 0x001fd0000000010c */
[----:B------:R-:W-:-:S08]  /*1960*/  DFMA R14, R14, R14, R14 ;  /* 0x0000000e0e0e722b */ /* 0x000fd0000000000e */
[----:B------:R-:W-:-:S08]  /*1970*/  DFMA R12, R12, R14, R12 ;  /* 0x0000000e0c0c722b */ /* 0x000fd0000000000c */
[----:B------:R-:W-:-:S08]  /*1980*/  DMUL R14, R10, R12 ;  /* 0x0000000c0a0e7228 */ /* 0x000fd00000000000 */
[----:B------:R-:W-:-:S08]  /*1990*/  DFMA R14, R10, R12, R14 ;  /* 0x0000000c0a0e722b */ /* 0x000fd0000000000e */
[----:B------:R-:W-:Y:S02]  /*19a0*/  DMUL R16, R14, R14 ;  /* 0x0000000e0e107228 */ /* 0x000fe40000000000 */
[----:B------:R-:W-:-:S06]  /*19b0*/  DADD R2, R10, -R14 ;  /* 0x000000000a027229 */ /* 0x000fcc000000080e */
[----:B------:R-:W-:Y:S01]  /*19c0*/  DFMA R18, R16, UR6, R20 ;  /* 0x0000000610127c2b */ /* 0x000fe20008000014 */
[----:B------:R-:W-:Y:S01]  /*19d0*/  UMOV UR6, 0x9f02676f ;  /* 0x9f02676f00067882 */ /* 0x000fe20000000000 */
[----:B------:R-:W-:Y:S01]  /*19e0*/  UMOV UR7, 0x3ef3b266 ;  /* 0x3ef3b26600077882 */ /* 0x000fe20000000000 */
[----:B------:R-:W-:Y:S02]  /*19f0*/  DADD R20, R2, R2 ;  /* 0x0000000002147229 */ /* 0x000fe40000000002 */
[----:B------:R-:W-:Y:S01]  /*1a00*/  DADD R2, R22, -UR8 ;  /* 0x8000000816027e29 */ /* 0x000fe20008000000 */
[----:B------:R-:W-:Y:S01]  /*1a10*/  UMOV UR8, 0xfefa39ef ;  /* 0xfefa39ef00087882 */ /* 0x000fe20000000000 */
[----:B------:R-:W-:Y:S01]  /*1a20*/  UMOV UR9, 0x3fe62e42 ;  /* 0x3fe62e4200097882 */ /* 0x000fe20000000000 */
[----:B------:R-:W-:Y:S01]  /*1a30*/  DFMA R18, R16, R18, UR6 ;  /* 0x0000000610127e2b */ /* 0x000fe20008000012 */
[----:B------:R-:W-:Y:S01]  /*1a40*/  UMOV UR6, 0xa9ab0956 ;  /* 0xa9ab095600067882 */ /* 0x000fe20000000000 */
[----:B------:R-:W-:Y:S01]  /*1a50*/  UMOV UR7, 0x3f1745cb ;  /* 0x3f1745cb00077882 */ /* 0x000fe20000000000 */
[----:B------:R-:W-:-:S02]  /*1a60*/  DFMA R20, R10, -R14, R20 ;  /* 0x8000000e0a14722b */ /* 0x000fc40000000014 */
[----:B------:R-:W-:-:S03]  /*1a70*/  DFMA R10, R2, UR8, R14 ;  /* 0x00000008020a7c2b */ /* 0x000fc6000800000e */
[----:B------:R-:W-:Y:S01]  /*1a80*/  DFMA R18, R16, R18, UR6 ;  /* 0x0000000610127e2b */ /* 0x000fe20008000012 */
[----:B------:R-:W-:Y:S01]  /*1a90*/  UMOV UR6, 0x2d1b5154 ;  /* 0x2d1b515400067882 */ /* 0x000fe20000000000 */
[----:B------:R-:W-:Y:S01]  /*1aa0*/  UMOV UR7, 0x3f3c71c7 ;  /* 0x3f3c71c700077882 */ /* 0x000fe20000000000 */
[----:B------:R-:W-:-:S05]  /*1ab0*/  DMUL R20, R12, R20 ;  /* 0x000000140c147228 */ /* 0x000fca0000000000 */
[----:B------:R-:W-:Y:S01]  /*1ac0*/  DFMA R18, R16, R18, UR6 ;  /* 0x0000000610127e2b */ /* 0x000fe20008000012 */
        /* <DEDUP_REMOVED lines=10> */
[----:B------:R-:W-:Y:S02]  /*1b70*/  UMOV UR7, 0x3fe62e42 ;  /* 0x3fe62e4200077882 */ /* 0x000fe40000000000 */
[----:B------:R-:W-:Y:S01]  /*1b80*/  DFMA R22, R2, -UR6, R10 ;  /* 0x8000000602167c2b */ /* 0x000fe2000800000a */
[----:B------:R-:W-:Y:S01]  /*1b90*/  UMOV UR6, 0x3b39803f ;  /* 0x3b39803f00067882 */ /* 0x000fe20000000000 */
[----:B------:R-:W-:Y:S02]  /*1ba0*/  UMOV UR7, 0x3c7abc9e ;  /* 0x3c7abc9e00077882 */ /* 0x000fe40000000000 */
[----:B------:R-:W-:-:S04]  /*1bb0*/  DMUL R18, R16, R18 ;  /* 0x0000001210127228 */ /* 0x000fc80000000000 */
[----:B------:R-:W-:-:S04]  /*1bc0*/  DADD R22, -R14, R22 ;  /* 0x000000000e167229 */ /* 0x000fc80000000116 */
[----:B------:R-:W-:-:S08]  /*1bd0*/  DFMA R18, R14, R18, R20 ;  /* 0x000000120e12722b */ /* 0x000fd00000000014 */
[----:B------:R-:W-:-:S08]  /*1be0*/  DADD R18, R18, -R22 ;  /* 0x0000000012127229 */ /* 0x000fd00000000816 */
[----:B------:R-:W-:-:S08]  /*1bf0*/  DFMA R18, R2, UR6, R18 ;  /* 0x0000000602127c2b */ /* 0x000fd00008000012 */
[----:B------:R-:W-:Y:S01]  /*1c00*/  DADD R10, R10, R18 ;  /* 0x000000000a0a7229 */ /* 0x000fe20000000012 */
[----:B------:R-:W-:Y:S10]  /*1c10*/  BRA `(.L_x_12) ;  /* 0x0000000000187947 */ /* 0x000ff40003800000 */
.L_x_11:
[----:B------:R-:W-:Y:S01]  /*1c20*/  IMAD.MOV.U32 R2, RZ, RZ, 0x0 ;  /* 0x00000000ff027424 */ /* 0x000fe200078e00ff */
[----:B------:R-:W-:Y:S01]  /*1c30*/  LOP3.LUT P0, RZ, R11, 0x7fffffff, RZ, 0xc0, !PT ;  /* 0x7fffffff0bff7812 */ /* 0x000fe2000780c0ff */
[----:B------:R-:W-:-:S06]  /*1c40*/  IMAD.MOV.U32 R3, RZ, RZ, 0x7ff00000 ;  /* 0x7ff00000ff037424 */ /* 0x000fcc00078e00ff */
[----:B------:R-:W-:-:S10]  /*1c50*/  DFMA R2, R10, R2, +INF ;  /* 0x7ff000000a02742b */ /* 0x000fd40000000002 */
[----:B------:R-:W-:Y:S02]  /*1c60*/  FSEL R10, R2, RZ, P0 ;  /* 0x000000ff020a7208 */ /* 0x000fe40000000000 */
[----:B------:R-:W-:-:S07]  /*1c70*/  FSEL R11, R3, -QNAN , P0 ;  /* 0xfff00000030b7808 */ /* 0x000fce0000000000 */
.L_x_12:
[----:B------:R-:W0:Y:S01]  /*1c80*/  MUFU.RCP64H R13, R5 ;  /* 0x00000005000d7308 */ /* 0x000e220000001800 */
[----:B------:R-:W-:Y:S01]  /*1c90*/  VIADD R12, R5, 0x300402 ;  /* 0x00300402050c7836 */ /* 0x000fe20000000000 */
[----:B------:R-:W-:Y:S01]  /*1ca0*/  UMOV UR6, 0xfeebc2a0 ;  /* 0xfeebc2a000067882 */ /* 0x000fe20000000000 */
[----:B------:R-:W-:Y:S02]  /*1cb0*/  UMOV UR7, 0x39b4484b ;  /* 0x39b4484b00077882 */ /* 0x000fe40000000000 */
[----:B------:R-:W-:Y:S01]  /*1cc0*/  DSETP.GEU.AND P0, PT, |R8|, UR6, PT ;  /* 0x0000000608007e2a */ /* 0x000fe2000bf0e200 */
[----:B------:R-:W-:Y:S01]  /*1cd0*/  FSETP.GEU.AND P1, PT, |R12|, 5.8789094863358348022e-39, PT ;  /* 0x004004020c00780b */ /* 0x000fe20003f2e200 */
[----:B0-----:R-:W-:-:S08]  /*1ce0*/  DFMA R2, R12, -|R8|, 1 ;  /* 0x3ff000000c02742b */ /* 0x001fd00000000c08 */
[----:B------:R-:W-:-:S08]  /*1cf0*/  DFMA R2, R2, R2, R2 ;  /* 0x000000020202722b */ /* 0x000fd00000000002 */
[----:B------:R-:W-:Y:S02]  /*1d00*/  DFMA R14, R12, R2, R12 ;  /* 0x000000020c0e722b */ /* 0x000fe4000000000c */
[----:B------:R-:W-:-:S06]  /*1d10*/  DMUL R2, |R8|, 0.5 ;  /* 0x3fe0000008027828 */ /* 0x000fcc0000000200 */
[-C--:B------:R-:W-:Y:S02]  /*1d20*/  DFMA R16, R14, -|R8|.reuse, 1 ;  /* 0x3ff000000e10742b */ /* 0x080fe40000000c08 */
[----:B------:R-:W-:Y:S02]  /*1d30*/  DMUL R8, R8, R8 ;  /* 0x0000000808087228 */ /* 0x000fe40000000000 */
[----:B------:R-:W-:Y:S02]  /*1d40*/  FSEL R2, R2, R6, !P0 ;  /* 0x0000000602027208 */ /* 0x000fe40004000000 */
[----:B------:R-:W-:Y:S02]  /*1d50*/  FSEL R3, R3, R7, !P0 ;  /* 0x0000000703037208 */ /* 0x000fe40004000000 */
[----:B------:R-:W-:Y:S01]  /*1d60*/  DFMA R14, R14, R16, R14 ;  /* 0x000000100e0e722b */ /* 0x000fe2000000000e */
[----:B------:R-:W-:Y:S10]  /*1d70*/  @P1 BRA `(.L_x_13) ;  /* 0x0000000000101947 */ /* 0x000ff40003800000 */
[----:B------:R-:W-:-:S05]  /*1d80*/  LOP3.LUT R0, R5, 0x7fffffff, RZ, 0xc0, !PT ;  /* 0x7fffffff05007812 */ /* 0x000fca00078ec0ff */
[----:B------:R-:W-:Y:S01]  /*1d90*/  VIADD R12, R0, 0xfff00000 ;  /* 0xfff00000000c7836 */ /* 0x000fe20000000000 */
[----:B------:R-:W-:-:S07]  /*1da0*/  MOV R0, 0x1dc0 ;  /* 0x00001dc000007802 */ /* 0x000fce0000000f00 */
[----:B------:R-:W-:Y:S05]  /*1db0*/  CALL.REL.NOINC `($__internal_0_$__cuda_sm20_dblrcp_rn_slowpath_v3) ;  /* 0x0000001800907944 */ /* 0x000fea0003c00000 */
.L_x_13:
[----:B------:R-:W-:Y:S01]  /*1dc0*/  IMAD.MOV.U32 R4, RZ, RZ, 0x1fb7b95e ;  /* 0x1fb7b95eff047424 */ /* 0x000fe200078e00ff */
[----:B------:R-:W-:Y:S01]  /*1dd0*/  UMOV UR6, 0x687428c ;  /* 0x0687428c00067882 */ /* 0x000fe20000000000 */
[----:B------:R-:W-:Y:S01]  /*1de0*/  IMAD.MOV.U32 R5, RZ, RZ, 0x3dcf0b5b ;  /* 0x3dcf0b5bff057424 */ /* 0x000fe200078e00ff */
[----:B------:R-:W-:Y:S01]  /*1df0*/  UMOV UR7, 0x3d5249f9 ;  /* 0x3d5249f900077882 */ /* 0x000fe20000000000 */
[----:B------:R-:W0:Y:S01]  /*1e00*/  LDCU.64 UR10, c[0x0][0x388] ;  /* 0x00007100ff0a77ac */ /* 0x000e220008000a00 */
[----:B------:R-:W-:-:S03]  /*1e10*/  DFMA R2, R10, R2, -R14 ;  /* 0x000000020a02722b */ /* 0x000fc6000000080e */
[----:B------:R-:W-:Y:S01]  /*1e20*/  DFMA R4, R8, UR6, -R4 ;  /* 0x0000000608047c2b */ /* 0x000fe20008000804 */
[----:B------:R-:W-:Y:S01]  /*1e30*/  UMOV UR6, 0x9311fa14 ;  /* 0x9311fa1400067882 */ /* 0x000fe20000000000 */
[----:B------:R-:W-:Y:S01]  /*1e40*/  UMOV UR7, 0x3e432e58 ;  /* 0x3e432e5800077882 */ /* 0x000fe20000000000 */
[----:B------:R-:W-:Y:S01]  /*1e50*/  UMOV UR8, 0x6dc9c883 ;  /* 0x6dc9c88300087882 */ /* 0x000fe20000000000 */
[----:B------:R-:W-:Y:S02]  /*1e60*/  UMOV UR9, 0x3fe45f30 ;  /* 0x3fe45f3000097882 */ /* 0x000fe40000000000 */
[----:B------:R-:W-:Y:S02]  /*1e70*/  DMUL R2, R2, UR8 ;  /* 0x0000000802027c28 */ /* 0x000fe40008000000 */
        /* <DEDUP_REMOVED lines=15> */
[----:B------:R-:W-:-:S08]  /*1f70*/  DFMA R4, R8, R4, -UR6 ;  /* 0x8000000608047e2b */ /* 0x000fd00008000004 */
[----:B0-----:R-:W-:Y:S01]  /*1f80*/  DFMA R2, R4, |UR10|, R2 ;  /* 0x4000000a04027c2b */ /* 0x001fe20008000002 */
[----:B------:R-:W-:Y:S10]  /*1f90*/  BRA `(.L_x_1) ;  /* 0x0000001400f07947 */ /* 0x000ff40003800000 */
.L_x_2:
[----:B------:R-:W-:Y:S01]  /*1fa0*/  UMOV UR6, 0xec2adc83 ;  /* 0xec2adc8300067882 */ /* 0x000fe20000000000 */
[----:B------:R-:W-:Y:S02]  /*1fb0*/  UMOV UR7, 0x4009b510 ;  /* 0x4009b51000077882 */ /* 0x000fe40000000000 */
[----:B------:R-:W-:-:S14]  /*1fc0*/  DSETP.GTU.AND P0, PT, |R4|, UR6, PT ;  /* 0x0000000604007e2a */ /* 0x000fdc000bf0c200 */
[----:B------:R-:W-:Y:S05]  /*1fd0*/  @P0 BRA `(.L_x_14) ;  /* 0x00000004003c0947 */ /* 0x000fea0003800000 */
[----:B------:R-:W-:Y:S01]  /*1fe0*/  UMOV UR6, 0xd4dff243 ;  /* 0xd4dff24300067882 */ /* 0x000fe20000000000 */
[----:B------:R-:W-:Y:S02]  /*1ff0*/  UMOV UR7, 0x400193be ;  /* 0x400193be00077882 */ /* 0x000fe40000000000 */
[----:B------:R-:W-:Y:S01]  /*2000*/  DADD R2, |R4|, -UR6 ;  /* 0x8000000604027e29 */ /* 0x000fe20008000200 */
[----:B------:R-:W-:Y:S01]  /*2010*/  UMOV UR6, 0xd219bfd ;  /* 0x0d219bfd00067882 */ /* 0x000fe20000000000 */
[----:B------:R-:W-:Y:S01]  /*2020*/  UMOV UR7, 0x3c8bd1e5 ;  /* 0x3c8bd1e500077882 */ /* 0x000fe20000000000 */
[----:B------:R-:W-:Y:S02]  /*2030*/  IMAD.MOV.U32 R4, RZ, RZ, -0x1b27468b ;  /* 0xe4d8b975ff047424 */ /* 0x000fe400078e00ff */
[----:B------:R-:W-:-:S03]  /*2040*/  IMAD.MOV.U32 R5, RZ, RZ, 0x3e4833aa ;  /* 0x3e4833aaff057424 */ /* 0x000fc600078e00ff */
[----:B------:R-:W-:Y:S01]  /*2050*/  DADD R2, R2, UR6 ;  /* 0x0000000602027e29 */ /* 0x000fe20008000000 */
[----:B------:R-:W-:Y:S01]  /*2060*/  UMOV UR6, 0xbe2aa150 ;  /* 0xbe2aa15000067882 */ /* 0x000fe20000000000 */
[----:B------:R-:W-:-:S06]  /*2070*/  UMOV UR7, 0x3e2b87b0 ;  /* 0x3e2b87b000077882 */ /* 0x000fcc0000000000 */
        /* <DEDUP_REMOVED lines=69> */
.L_x_14:
        /* <DEDUP_REMOVED lines=11> */
[----:B------:R-:W-:Y:S01]  /*2580*/  DADD R2, R2, -UR6 ;  /* 0x8000000602027e29 */ /* 0x000fe20008000000 */
[----:B------:R-:W-:Y:S01]  /*2590*/  UMOV UR6, 0x69f1d8c ;  /* 0x069f1d8c00067882 */ /* 0x000fe20000000000 */
[----:B------:R-:W-:-:S06]  /*25a0*/  UMOV UR7, 0x3cba3c76 ;  /* 0x3cba3c7600077882 */ /* 0x000fcc0000000000 */
[----:B------:R-:W-:Y:S01]  /*25b0*/  DFMA R4, R2, UR6, R4 ;  /* 0x0000000602047c2b */ /* 0x000fe20008000004 */
        /* <DEDUP_REMOVED lines=59> */
.L_x_15:
        /* <DEDUP_REMOVED lines=9> */
[----:B------:R-:W-:Y:S02]  /*2a00*/  IMAD.MOV.U32 R4, RZ, RZ, 0x67644276 ;  /* 0x67644276ff047424 */ /* 0x000fe400078e00ff */
[----:B------:R-:W-:-:S03]  /*2a10*/  IMAD.MOV.U32 R5, RZ, RZ, 0x3d43515f ;  /* 0x3d43515fff057424 */ /* 0x000fc600078e00ff */
[----:B------:R-:W-:Y:S01]  /*2a20*/  DADD R2, R2, -UR6 ;  /* 0x8000000602027e29 */ /* 0x000fe20008000000 */
        /* <DEDUP_REMOVED lines=47> */
.L_x_16:
[----:B------:R-:W-:Y:S01]  /*2d20*/  DSETP.NEU.AND P0, PT, |R4|, +INF , PT ;  /* 0x7ff000000400742a */ /* 0x000fe20003f0d200 */
[----:B------:R-:W-:-:S13]  /*2d30*/  CS2R R2, SRZ ;  /* 0x0000000000027805 */ /* 0x000fda000001ff00 */
[----:B------:R-:W-:Y:S05]  /*2d40*/  @!P0 BRA `(.L_x_1) ;  /* 0x0000000800848947 */ /* 0x000fea0003800000 */
[----:B------:R-:W-:Y:S01]  /*2d50*/  DADD R2, -RZ, |R4| ;  /* 0x00000000ff027229 */ /* 0x000fe20000000504 */
[----:B------:R-:W-:Y:S01]  /*2d60*/  IMAD.MOV.U32 R6, RZ, RZ, RZ ;  /* 0x000000ffff067224 */ /* 0x000fe200078e00ff */
[----:B------:R-:W-:Y:S01]  /*2d70*/  UMOV UR6, 0xa050209c ;  /* 0xa050209c00067882 */ /* 0x000fe20000000000 */
[----:B------:R-:W-:Y:S01]  /*2d80*/  IMAD.MOV.U32 R10, RZ, RZ, -0x645b9185 ;  /* 0x9ba46e7bff0a7424 */ /* 0x000fe200078e00ff */
[----:B------:R-:W-:Y:S01]  /*2d90*/  UMOV UR7, 0x41943281 ;  /* 0x4194328100077882 */ /* 0x000fe20000000000 */
[----:B------:R-:W-:Y:S01]  /*2da0*/  IMAD.MOV.U32 R11, RZ, RZ, 0x416024e9 ;  /* 0x416024e9ff0b7424 */ /* 0x000fe200078e00ff */
[----:B------:R-:W0:Y:S01]  /*2db0*/  MUFU.RCP64H R7, R3 ;  /* 0x0000000300077308 */ /* 0x000e220000001800 */
[----:B------:R-:W-:Y:S01]  /*2dc0*/  IMAD.MOV.U32 R12, RZ, RZ, -0x6c7a2a4f ;  /* 0x9385d5b1ff0c7424 */ /* 0x000fe200078e00ff */
[----:B------:R-:W-:Y:S01]  /*2dd0*/  UMOV UR8, 0x5bc22946 ;  /* 0x5bc2294600087882 */ /* 0x000fe20000000000 */
[----:B------:R-:W-:Y:S01]  /*2de0*/  IMAD.MOV.U32 R13, RZ, RZ, 0x409c26e8 ;  /* 0x409c26e8ff0d7424 */ /* 0x000fe200078e00ff */
[----:B------:R-:W-:Y:S01]  /*2df0*/  UMOV UR9, 0x40839f89 ;  /* 0x40839f8900097882 */ /* 0x000fe20000000000 */
[----:B------:R-:W-:-:S02]  /*2e00*/  VIADD R0, R3, 0xfff00000 ;  /* 0xfff0000003007836 */ /* 0x000fc40000000000 */
[----:B------:R-:W-:Y:S02]  /*2e10*/  IMAD.MOV.U32 R18, RZ, RZ, 0x0 ;  /* 0x00000000ff127424 */ /* 0x000fe400078e00ff */
[----:B------:R-:W-:Y:S01]  /*2e20*/  IMAD.MOV.U32 R19, RZ, RZ, 0x3fd80000 ;  /* 0x3fd80000ff137424 */ /* 0x000fe200078e00ff */
[----:B------:R-:W-:Y:S01]  /*2e30*/  ISETP.GE.U32.AND P0, PT, R0, 0x7fe00000, PT ;  /* 0x7fe000000000780c */ /* 0x000fe20003f06070 */
[----:B0-----:R-:W-:-:S08]  /*2e40*/  DFMA R8, R6, -|R4|, 1 ;  /* 0x3ff000000608742b */ /* 0x001fd00000000c04 */
[----:B------:R-:W-:-:S08]  /*2e50*/  DFMA R8, R8, R8, R8 ;  /* 0x000000080808722b */ /* 0x000fd00000000008 */
[----:B------:R-:W-:-:S08]  /*2e60*/  DFMA R6, R6, R8, R6 ;  /* 0x000000080606722b */ /* 0x000fd00000000006 */
[----:B------:R-:W-:-:S08]  /*2e70*/  DMUL R8, R6, R6 ;  /* 0x0000000606087228 */ /* 0x000fd00000000000 */
[----:B------:R-:W-:Y:S01]  /*2e80*/  DFMA R10, R8, -UR6, R10 ;  /* 0x80000006080a7c2b */ /* 0x000fe2000800000a */
        /* <DEDUP_REMOVED lines=8> */
[C---:B------:R-:W-:Y:S01]  /*2f10*/  DFMA R12, R8.reuse, UR6, -R12 ;  /* 0x00000006080c7c2b */ /* 0x040fe2000800080c */
[----:B------:R-:W-:Y:S01]  /*2f20*/  UMOV UR6, 0x23c6f55e ;  /* 0x23c6f55e00067882 */ /* 0x000fe20000000000 */
[----:B------:R-:W-:Y:S02]  /*2f30*/  UMOV UR7, 0x405c6ab9 ;  /* 0x405c6ab900077882 */ /* 0x000fe40000000000 */
[C---:B------:R-:W-:Y:S01]  /*2f40*/  DFMA R14, R8.reuse, R10, -UR8 ;  /* 0x80000008080e7e2b */ /* 0x040fe2000800000a */
[----:B------:R-:W-:Y:S01]  /*2f50*/  UMOV UR8, 0x78ecd2d8 ;  /* 0x78ecd2d800087882 */ /* 0x000fe20000000000 */
[----:B------:R-:W0:Y:S01]  /*2f60*/  MUFU.RSQ64H R11, R3 ;  /* 0x00000003000b7308 */ /* 0x000e220000001c00 */
[----:B------:R-:W-:Y:S01]  /*2f70*/  UMOV UR9, 0x403e77cc ;  /* 0x403e77cc00097882 */ /* 0x000fe20000000000 */
[C---:B------:R-:W-:Y:S01]  /*2f80*/  DFMA R12, R8.reuse, R12, UR6 ;  /* 0x00000006080c7e2b */ /* 0x040fe2000800000c */
[----:B------:R-:W-:Y:S01]  /*2f90*/  UMOV UR6, 0xf3bd2fa1 ;  /* 0xf3bd2fa100067882 */ /* 0x000fe20000000000 */
[----:B------:R-:W-:Y:S01]  /*2fa0*/  UMOV UR7, 0x401e61ea ;  /* 0x401e61ea00077882 */ /* 0x000fe20000000000 */
[----:B------:R-:W-:Y:S01]  /*2fb0*/  IMAD.MOV.U32 R10, RZ, RZ, RZ ;  /* 0x000000ffff0a7224 */ /* 0x000fe200078e00ff */
[----:B------:R-:W-:Y:S01]  /*2fc0*/  DFMA R14, R8, R14, UR8 ;  /* 0x00000008080e7e2b */ /* 0x000fe2000800000e */
[----:B------:R-:W-:Y:S01]  /*2fd0*/  UMOV UR8, 0xd0117be9 ;  /* 0xd0117be900087882 */ /* 0x000fe20000000000 */
[----:B------:R-:W-:-:S02]  /*2fe0*/  UMOV UR9, 0x4002f368 ;  /* 0x4002f36800097882 */ /* 0x000fc40000000000 */
[C---:B------:R-:W-:Y:S01]  /*2ff0*/  DFMA R12, R8.reuse, R12, -UR6 ;  /* 0x80000006080c7e2b */ /* 0x040fe2000800000c */
[----:B------:R-:W-:Y:S01]  /*3000*/  UMOV UR6, 0xd9b97dd1 ;  /* 0xd9b97dd100067882 */ /* 0x000fe20000000000 */
[----:B------:R-:W-:Y:S02]  /*3010*/  UMOV UR7, 0x3fe9bf15 ;  /* 0x3fe9bf1500077882 */ /* 0x000fe40000000000 */
[----:B------:R-:W-:Y:S01]  /*3020*/  DFMA R14, R8, R14, -UR8 ;  /* 0x80000008080e7e2b */ /* 0x000fe2000800000e */
[----:B------:R-:W-:Y:S01]  /*3030*/  UMOV UR8, 0x86009a25 ;  /* 0x86009a2500087882 */ /* 0x000fe20000000000 */
[----:B------:R-:W-:Y:S01]  /*3040*/  UMOV UR9, 0x3fd7bcc7 ;  /* 0x3fd7bcc700097882 */ /* 0x000fe20000000000 */
[----:B0-----:R-:W-:Y:S02]  /*3050*/  DMUL R16, R10, R10 ;  /* 0x0000000a0a107228 */ /* 0x001fe40000000000 */
[C---:B------:R-:W-:Y:S01]  /*3060*/  DFMA R12, R8.reuse, R12, UR6 ;  /* 0x00000006080c7e2b */ /* 0x040fe2000800000c */
[----:B------:R-:W-:Y:S01]  /*3070*/  UMOV UR6, 0xf93d7d19 ;  /* 0xf93d7d1900067882 */ /* 0x000fe20000000000 */
[----:B------:R-:W-:Y:S01]  /*3080*/  UMOV UR7, 0x3fc8bfec ;  /* 0x3fc8bfec00077882 */ /* 0x000fe20000000000 */
[----:B------:R-:W-:Y:S01]  /*3090*/  DFMA R14, R8, R14, UR8 ;  /* 0x00000008080e7e2b */ /* 0x000fe2000800000e */
[----:B------:R-:W-:Y:S01]  /*30a0*/  UMOV UR8, 0xfc51bc7a ;  /* 0xfc51bc7a00087882 */ /* 0x000fe20000000000 */
[----:B------:R-:W-:Y:S01]  /*30b0*/  UMOV UR9, 0x3fc4ffff ;  /* 0x3fc4ffff00097882 */ /* 0x000fe20000000000 */
[----:B------:R-:W-:-:S02]  /*30c0*/  DFMA R16, -R16, |R4|, 1 ;  /* 0x3ff000001010742b */ /* 0x000fc40000000504 */
[C---:B------:R-:W-:Y:S01]  /*30d0*/  DFMA R12, R8.reuse, R12, -UR6 ;  /* 0x80000006080c7e2b */ /* 0x040fe2000800000c */
[----:B------:R-:W-:Y:S01]  /*30e0*/  UMOV UR6, 0xf756aa6c ;  /* 0xf756aa6c00067882 */ /* 0x000fe20000000000 */
[----:B------:R-:W-:Y:S01]  /*30f0*/  UMOV UR7, 0x3fc7ffff ;  /* 0x3fc7ffff00077882 */ /* 0x000fe20000000000 */
[----:B------:R-:W-:Y:S01]  /*3100*/  DFMA R14, R8, R14, -UR8 ;  /* 0x80000008080e7e2b */ /* 0x000fe2000800000e */
[----:B------:R-:W-:Y:S01]  /*3110*/  UMOV UR8, 0xffffb5ea ;  /* 0xffffb5ea00087882 */ /* 0x000fe20000000000 */
[----:B------:R-:W-:Y:S01]  /*3120*/  UMOV UR9, 0x3fd7ffff ;  /* 0x3fd7ffff00097882 */ /* 0x000fe20000000000 */
[----:B------:R-:W-:Y:S02]  /*3130*/  DFMA R18, R16, R18, 0.5 ;  /* 0x3fe000001012742b */ /* 0x000fe40000000012 */
[----:B------:R-:W-:Y:S02]  /*3140*/  DMUL R16, R10, R16 ;  /* 0x000000100a107228 */ /* 0x000fe40000000000 */
[C---:B------:R-:W-:Y:S01]  /*3150*/  DFMA R12, R8.reuse, R12, UR6 ;  /* 0x00000006080c7e2b */ /* 0x040fe2000800000c */
[----:B------:R-:W-:Y:S01]  /*3160*/  UMOV UR6, 0x3646 ;  /* 0x0000364600067882 */ /* 0x000fe20000000000 */
[----:B------:R-:W-:Y:S01]  /*3170*/  DFMA R14, R8, R14, UR8 ;  /* 0x00000008080e7e2b */ /* 0x000fe2000800000e */
[----:B------:R-:W-:-:S03]  /*3180*/  UMOV UR7, 0x3ff00000 ;  /* 0x3ff0000000077882 */ /* 0x000fc60000000000 */
[----:B------:R-:W-:Y:S02]  /*3190*/  DFMA R10, R18, R16, R10 ;  /* 0x00000010120a722b */ /* 0x000fe4000000000a */
[----:B------:R-:W-:Y:S02]  /*31a0*/  DFMA R16, R8, R12, UR6 ;  /* 0x0000000608107e2b */ /* 0x000fe4000800000c */
[----:B------:R-:W-:Y:S01]  /*31b0*/  DFMA R18, R6, R14, |R4| ;  /* 0x0000000e0612722b */ /* 0x000fe20000000404 */
[----:B------:R-:W-:Y:S10]  /*31c0*/  @!P0 BRA `(.L_x_17) ;  /* 0x0000000000108947 */ /* 0x000ff40003800000 */
[----:B------:R-:W-:Y:S01]  /*31d0*/  IMAD.MOV.U32 R8, RZ, RZ, R2 ;  /* 0x000000ffff087224 */ /* 0x000fe200078e0002 */
[----:B------:R-:W-:Y:S01]  /*31e0*/  MOV R0, 0x3210 ;  /* 0x0000321000007802 */ /* 0x000fe20000000f00 */
[----:B------:R-:W-:-:S07]  /*31f0*/  IMAD.MOV.U32 R9, RZ, RZ, R3 ;  /* 0x000000ffff097224 */ /* 0x000fce00078e0003 */
[----:B------:R-:W-:Y:S05]  /*3200*/  CALL.REL.NOINC `($__internal_2_$__cuda_sm20_drsqrt_f64_slowpath_v2) ;  /* 0x0000000c00487944 */ /* 0x000fea0003c00000 */
.L_x_17:
        /* <DEDUP_REMOVED lines=10> */
[----:B------:R-:W-:-:S02]  /*32b0*/  UMOV UR7, 0x3fe98845 ;  /* 0x3fe9884500077882 */ /* 0x000fc40000000000 */
[----:B------:R-:W-:Y:S01]  /*32c0*/  DMUL R10, R10, UR6 ;  /* 0x000000060a0a7c28 */ /* 0x000fe20008000000 */
[----:B------:R-:W-:Y:S01]  /*32d0*/  UMOV UR6, 0x33145c00 ;  /* 0x33145c0000067882 */ /* 0x000fe20000000000 */
[----:B------:R-:W-:Y:S02]  /*32e0*/  UMOV UR7, 0x3c91a626 ;  /* 0x3c91a62600077882 */ /* 0x000fe40000000000 */
[----:B------:R-:W-:Y:S01]  /*32f0*/  DFMA R6, R4, -UR6, R6 ;  /* 0x8000000604067c2b */ /* 0x000fe20008000006 */
[----:B------:R-:W-:Y:S01]  /*3300*/  UMOV UR6, 0x252049c0 ;  /* 0x252049c000067882 */ /* 0x000fe20000000000 */
[----:B------:R-:W-:Y:S02]  /*3310*/  UMOV UR7, 0x397b839a ;  /* 0x397b839a00077882 */ /* 0x000fe40000000000 */
[----:B------:R-:W-:-:S04]  /*3320*/  DMUL R16, R16, R10 ;  /* 0x0000000a10107228 */ /* 0x000fc80000000000 */
[----:B------:R-:W-:Y:S01]  /*3330*/  DFMA R4, R4, -UR6, R6 ;  /* 0x8000000604047c2b */ /* 0x000fe20008000006 */
[----:B------:R-:W-:Y:S10]  /*3340*/  @!P0 BRA `(.L_x_18) ;  /* 0x0000000000108947 */ /* 0x000ff40003800000 */
[----:B------:R-:W-:-:S07]  /*3350*/  MOV R10, 0x3370 ;  /* 0x00003370000a7802 */ /* 0x000fce0000000f00 */
[----:B------:R-:W-:Y:S05]  /*3360*/  CALL.REL.NOINC `($_Z3_y1Pdd$__internal_trig_reduction_slowpathd) ;  /* 0x0000000c00747944 */ /* 0x000fea0003c00000 */
[----:B------:R-:W-:Y:S02]  /*3370*/  IMAD.MOV.U32 R4, RZ, RZ, R2 ;  /* 0x000000ffff047224 */ /* 0x000fe400078e0002 */
[----:B------:R-:W-:-:S07]  /*3380*/  IMAD.MOV.U32 R5, RZ, RZ, R3 ;  /* 0x000000ffff057224 */ /* 0x000fce00078e0003 */
.L_x_18:
[----:B------:R-:W-:Y:S01]  /*3390*/  LOP3.LUT R6, R0, 0x3, RZ, 0xc0, !PT ;  /* 0x0000000300067812 */ /* 0x000fe200078ec0ff */
[----:B------:R-:W-:Y:S01]  /*33a0*/  UMOV UR6, 0x2955385e ;  /* 0x2955385e00067882 */ /* 0x000fe20000000000 */
[----:B------:R-:W-:Y:S02]  /*33b0*/  UMOV UR7, 0x400f6a7a ;  /* 0x400f6a7a00077882 */ /* 0x000fe40000000000 */
[----:B------:R-:W0:Y:S01]  /*33c0*/  I2F.F64.U32 R2, R6 ;  /* 0x0000000600027312 */ /* 0x000e220000201800 */
[----:B------:R-:W-:Y:S01]  /*33d0*/  DADD R4, R4, -UR6 ;  /* 0x8000000604047e29 */ /* 0x000fe20008000000 */
[----:B------:R-:W-:Y:S01]  /*33e0*/  UMOV UR6, 0x54442d18 ;  /* 0x54442d1800067882 */ /* 0x000fe20000000000 */
[----:B------:R-:W-:-:S06]  /*33f0*/  UMOV UR7, 0x3ff921fb ;  /* 0x3ff921fb00077882 */ /* 0x000fcc0000000000 */
        /* <DEDUP_REMOVED lines=21> */
[----:B------:R-:W-:-:S07]  /*3550*/  MOV R10, 0x3570 ;  /* 0x00003570000a7802 */ /* 0x000fce0000000f00 */
[----:B------:R-:W-:Y:S05]  /*3560*/  CALL.REL.NOINC `($_Z3_y1Pdd$__internal_trig_reduction_slowpathd) ;  /* 0x0000000800f47944 */ /* 0x000fea0003c00000 */
.L_x_20:
[----:B------:R-:W-:-:S07]  /*3570*/  VIADD R0, R0, 0x1 ;  /* 0x0000000100007836 */ /* 0x000fce0000000000 */
.L_x_19:
[----:B------:R-:W0:Y:S01]  /*3580*/  LDCU.64 UR6, c[0x4][0x8] ;  /* 0x01000100ff0677ac */ /* 0x000e220008000a00 */
[----:B------:R-:W-:-:S05]  /*3590*/  IMAD.SHL.U32 R4, R0, 0x40, RZ ;  /* 0x0000004000047824 */ /* 0x000fca00078e00ff */
[----:B------:R-:W-:-:S04]  /*35a0*/  LOP3.LUT R4, R4, 0x40, RZ, 0xc0, !PT ;  /* 0x0000004004047812 */ /* 0x000fc800078ec0ff */
[----:B0-----:R-:W-:-:S05]  /*35b0*/  IADD3 R20, P0, PT, R4, UR6, RZ ;  /* 0x0000000604147c10 */ /* 0x001fca000ff1e0ff */
[----:B------:R-:W-:-:S05]  /*35c0*/  IMAD.X R21, RZ, RZ, UR7, P0 ;  /* 0x00000007ff157e24 */ /* 0x000fca00080e06ff */
[----:B------:R-:W2:Y:S04]  /*35d0*/  LDG.E.128.CONSTANT R12, desc[UR4][R20.64] ;  /* 0x00000004140c7981 */ /* 0x000ea8000c1e9d00 */
[----:B------:R-:W3:Y:S04]  /*35e0*/  LDG.E.128.CONSTANT R8, desc[UR4][R20.64+0x10] ;  /* 0x0000100414087981 */ /* 0x000ee8000c1e9d00 */
[----:B------:R-:W4:Y:S01]  /*35f0*/  LDG.E.128.CONSTANT R4, desc[UR4][R20.64+0x20] ;  /* 0x0000200414047981 */ /* 0x000f22000c1e9d00 */
[----:B------:R-:W-:Y:S01]  /*3600*/  LOP3.LUT R18, R0, 0x1, RZ, 0xc0, !PT ;  /* 0x0000000100127812 */ /* 0x000fe200078ec0ff */
[----:B------:R-:W-:-:S02]  /*3610*/  IMAD.MOV.U32 R22, RZ, RZ, 0x20fd8164 ;  /* 0x20fd8164ff167424 */ /* 0x000fc400078e00ff */
[----:B------:R-:W-:Y:S01]  /*3620*/  IMAD.MOV.U32 R23, RZ, RZ, 0x3da8ff83 ;  /* 0x3da8ff83ff177424 */ /* 0x000fe200078e00ff */
[----:B------:R-:W-:Y:S01]  /*3630*/  ISETP.NE.U32.AND P0, PT, R18, 0x1, PT ;  /* 0x000000011200780c */ /* 0x000fe20003f05070 */
[----:B------:R-:W-:-:S03]  /*3640*/  DMUL R18, R2, R2 ;  /* 0x0000000202127228 */ /* 0x000fc60000000000 */
[----:B------:R-:W-:Y:S02]  /*3650*/  FSEL R22, R22, -8.06006814911005101289e+34, !P0 ;  /* 0xf9785eba16167808 */ /* 0x000fe40004000000 */
[----:B------:R-:W-:-:S06]  /*3660*/  FSEL R23, -R23, 0.11223486810922622681, !P0 ;  /* 0x3de5db6517177808 */ /* 0x000fcc0004000100 */
[----:B--2---:R-:W-:-:S08]  /*3670*/  DFMA R12, R18, R22, R12 ;  /* 0x00000016120c722b */ /* 0x004fd0000000000c */
[----:B------:R-:W-:-:S08]  /*3680*/  DFMA R12, R18, R12, R14 ;  /* 0x0000000c120c722b */ /* 0x000fd0000000000e */
[----:B---3--:R-:W-:-:S08]  /*3690*/  DFMA R8, R18, R12, R8 ;  /* 0x0000000c1208722b */ /* 0x008fd00000000008 */
[----:B------:R-:W-:-:S08]  /*36a0*/  DFMA R8, R18, R8, R10 ;  /* 0x000000081208722b */ /* 0x000fd0000000000a */
[----:B----4-:R-:W-:-:S08]  /*36b0*/  DFMA R4, R18, R8, R4 ;  /* 0x000000081204722b */ /* 0x010fd00000000004 */
[----:B------:R-:W-:-:S08]  /*36c0*/  DFMA R4, R18, R4, R6 ;  /* 0x000000041204722b */ /* 0x000fd00000000006 */
[----:B------:R-:W-:Y:S02]  /*36d0*/  DFMA R2, R4, R2, R2 ;  /* 0x000000020402722b */ /* 0x000fe40000000002 */
[----:B------:R-:W-:-:S10]  /*36e0*/  DFMA R4, R18, R4, 1 ;  /* 0x3ff000001204742b */ /* 0x000fd40000000004 */
[----:B------:R-:W-:Y:S02]  /*36f0*/  FSEL R4, R4, R2, !P0 ;  /* 0x0000000204047208 */ /* 0x000fe40004000000 */
[----:B------:R-:W-:Y:S02]  /*3700*/  FSEL R5, R5, R3, !P0 ;  /* 0x0000000305057208 */ /* 0x000fe40004000000 */
[----:B------:R-:W-:-:S04]  /*3710*/  LOP3.LUT P0, RZ, R0, 0x2, RZ, 0xc0, !PT ;  /* 0x0000000200ff7812 */ /* 0x000fc8000780c0ff */
[----:B------:R-:W-:-:S10]  /*3720*/  DADD R2, RZ, -R4 ;  /* 0x00000000ff027229 */ /* 0x000fd40000000804 */
[----:B------:R-:W-:Y:S02]  /*3730*/  FSEL R2, R4, R2, !P0 ;  /* 0x0000000204027208 */ /* 0x000fe40004000000 */
[----:B------:R-:W-:-:S06]  /*3740*/  FSEL R3, R5, R3, !P0 ;  /* 0x0000000305037208 */ /* 0x000fcc0004000000 */
[----:B------:R-:W-:-:S11]  /*3750*/  DMUL R2, R16, R2 ;  /* 0x0000000210027228 */ /* 0x000fd60000000000 */
.L_x_1:
[----:B------:R-:W0:Y:S01]  /*3760*/  LDCU.64 UR6, c[0x0][0x388] ;  /* 0x00007100ff0677ac */ /* 0x000e220008000a00 */
[----:B------:R-:W1:Y:S01]  /*3770*/  LDC.64 R4, c[0x0][0x380] ;  /* 0x0000e000ff047b82 */ /* 0x000e620000000a00 */
[----:B------:R-:W-:Y:S01]  /*3780*/  IMAD.MOV.U32 R7, RZ, RZ, -0x100000 ;  /* 0xfff00000ff077424 */ /* 0x000fe200078e00ff */
[----:B0-----:R-:W-:Y:S02]  /*3790*/  DSETP.NEU.AND P1, PT, RZ, UR6, PT ;  /* 0x00000006ff007e2a */ /* 0x001fe4000bf2d000 */
[----:B------:R-:W-:-:S04]  /*37a0*/  DSETP.LTU.AND P0, PT, RZ, UR6, PT ;  /* 0x00000006ff007e2a */ /* 0x000fc8000bf09000 */
[----:B------:R-:W-:Y:S02]  /*37b0*/  FSEL R7, R7, -QNAN , !P1 ;  /* 0xfff8000007077808 */ /* 0x000fe40004800000 */
[----:B------:R-:W-:Y:S02]  /*37c0*/  FSEL R2, R2, RZ, P0 ;  /* 0x000000ff02027208 */ /* 0x000fe40000000000 */
[----:B------:R-:W-:-:S05]  /*37d0*/  FSEL R3, R3, R7, P0 ;  /* 0x0000000703037208 */ /* 0x000fca0000000000 */
[----:B-1----:R-:W-:Y:S01]  /*37e0*/  STG.E.64 desc[UR4][R4.64], R2 ;  /* 0x0000000204007986 */ /* 0x002fe2000c101b04 */
[----:B------:R-:W-:Y:S05]  /*37f0*/  EXIT ;  /* 0x000000000000794d */ /* 0x000fea0003800000 */
        .weak           $__internal_0_$__cuda_sm20_dblrcp_rn_slowpath_v3
        .type           $__internal_0_$__cuda_sm20_dblrcp_rn_slowpath_v3,@function
        .size           $__internal_0_$__cuda_sm20_dblrcp_rn_slowpath_v3,($__internal_1_$__cuda_sm20_div_rn_f64_full - $__internal_0_$__cuda_sm20_dblrcp_rn_slowpath_v3)
$__internal_0_$__cuda_sm20_dblrcp_rn_slowpath_v3:
[----:B------:R-:W-:-:S14]  /*3800*/  DSETP.GTU.AND P0, PT, |R4|, +INF , PT ;  /* 0x7ff000000400742a */ /* 0x000fdc0003f0c200 */
[----:B------:R-:W-:Y:S05]  /*3810*/  @P0 BRA `(.L_x_21) ;  /* 0x00000000007c0947 */ /* 0x000fea0003800000 */
[----:B------:R-:W-:-:S05]  /*3820*/  LOP3.LUT R13, R5, 0x7fffffff, RZ, 0xc0, !PT ;  /* 0x7fffffff050d7812 */ /* 0x000fca00078ec0ff */
[----:B------:R-:W-:-:S05]  /*3830*/  VIADD R6, R13, 0xffffffff ;  /* 0xffffffff0d067836 */ /* 0x000fca0000000000 */
[----:B------:R-:W-:-:S13]  /*3840*/  ISETP.GE.U32.AND P0, PT, R6, 0x7fefffff, PT ;  /* 0x7fefffff0600780c */ /* 0x000fda0003f06070 */
[----:B------:R-:W-:Y:S01]  /*3850*/  @P0 LOP3.LUT R7, R5, 0x7ff00000, RZ, 0x3c, !PT ;  /* 0x7ff0000005070812 */ /* 0x000fe200078e3cff */
[----:B------:R-:W-:Y:S01]  /*3860*/  @P0 IMAD.MOV.U32 R6, RZ, RZ, RZ ;  /* 0x000000ffff060224 */ /* 0x000fe200078e00ff */
[----:B------:R-:W-:Y:S06]  /*3870*/  @P0 BRA `(.L_x_22) ;  /* 0x00000000006c0947 */ /* 0x000fec0003800000 */
[----:B------:R-:W-:-:S13]  /*3880*/  ISETP.GE.U32.AND P0, PT, R13, 0x1000001, PT ;  /* 0x010000010d00780c */ /* 0x000fda0003f06070 */
[----:B------:R-:W-:Y:S05]  /*3890*/  @!P0 BRA `(.L_x_23) ;  /* 0x0000000000348947 */ /* 0x000fea0003800000 */
[----:B------:R-:W-:Y:S02]  /*38a0*/  VIADD R7, R5, 0xc0200000 ;  /* 0xc020000005077836 */ /* 0x000fe40000000000 */
[----:B------:R-:W-:Y:S02]  /*38b0*/  IMAD.MOV.U32 R6, RZ, RZ, R4 ;  /* 0x000000ffff067224 */ /* 0x000fe400078e0004 */
[----:B------:R-:W0:Y:S04]  /*38c0*/  MUFU.RCP64H R13, R7 ;  /* 0x00000007000d7308 */ /* 0x000e280000001800 */
[----:B0-----:R-:W-:-:S08]  /*38d0*/  DFMA R14, -R6, R12, 1 ;  /* 0x3ff00000060e742b */ /* 0x001fd0000000010c */
[----:B------:R-:W-:-:S08]  /*38e0*/  DFMA R14, R14, R14, R14 ;  /* 0x0000000e0e0e722b */ /* 0x000fd0000000000e */
[----:B------:R-:W-:-:S08]  /*38f0*/  DFMA R14, R12, R14, R12 ;  /* 0x0000000e0c0e722b */ /* 0x000fd0000000000c */
[----:B------:R-:W-:-:S08]  /*3900*/  DFMA R12, -R6, R14, 1 ;  /* 0x3ff00000060c742b */ /* 0x000fd0000000010e */
[----:B------:R-:W-:-:S08]  /*3910*/  DFMA R12, R14, R12, R14 ;  /* 0x0000000c0e0c722b */ /* 0x000fd0000000000e */
[----:B------:R-:W-:-:S08]  /*3920*/  DMUL R12, R12, 2.2250738585072013831e-308 ;  /* 0x001000000c0c7828 */ /* 0x000fd00000000000 */
[----:B------:R-:W-:-:S08]  /*3930*/  DFMA R4, R12, -R4, 1 ;  /* 0x3ff000000c04742b */ /* 0x000fd00000000804 */
[----:B------:R-:W-:-:S08]  /*3940*/  DFMA R4, R4, R4, R4 ;  /* 0x000000040404722b */ /* 0x000fd00000000004 */
[----:B------:R-:W-:Y:S01]  /*3950*/  DFMA R6, R12, R4, R12 ;  /* 0x000000040c06722b */ /* 0x000fe2000000000c */
[----:B------:R-:W-:Y:S10]  /*3960*/  BRA `(.L_x_22) ;  /* 0x0000000000307947 */ /* 0x000ff40003800000 */
.L_x_23:
[----:B------:R-:W-:Y:S01]  /*3970*/  DMUL R4, R4, 8.11296384146066816958e+31 ;  /* 0x4690000004047828 */ /* 0x000fe20000000000 */
[----:B------:R-:W-:-:S05]  /*3980*/  IMAD.MOV.U32 R6, RZ, RZ, R12 ;  /* 0x000000ffff067224 */ /* 0x000fca00078e000c */
[----:B------:R-:W0:Y:S02]  /*3990*/  MUFU.RCP64H R7, R5 ;  /* 0x0000000500077308 */ /* 0x000e240000001800 */
[----:B0-----:R-:W-:-:S08]  /*39a0*/  DFMA R12, -R4, R6, 1 ;  /* 0x3ff00000040c742b */ /* 0x001fd00000000106 */
[----:B------:R-:W-:-:S08]  /*39b0*/  DFMA R12, R12, R12, R12 ;  /* 0x0000000c0c0c722b */ /* 0x000fd0000000000c */
[----:B------:R-:W-:-:S08]  /*39c0*/  DFMA R12, R6, R12, R6 ;  /* 0x0000000c060c722b */ /* 0x000fd00000000006 */
[----:B------:R-:W-:-:S08]  /*39d0*/  DFMA R6, -R4, R12, 1 ;  /* 0x3ff000000406742b */ /* 0x000fd0000000010c */
[----:B------:R-:W-:-:S08]  /*39e0*/  DFMA R6, R12, R6, R12 ;  /* 0x000000060c06722b */ /* 0x000fd0000000000c */
[----:B------:R-:W-:Y:S01]  /*39f0*/  DMUL R6, R6, 8.11296384146066816958e+31 ;  /* 0x4690000006067828 */ /* 0x000fe20000000000 */
[----:B------:R-:W-:Y:S10]  /*3a00*/  BRA `(.L_x_22) ;  /* 0x0000000000087947 */ /* 0x000ff40003800000 */
.L_x_21:
[----:B------:R-:W-:Y:S01]  /*3a10*/  LOP3.LUT R7, R5, 0x80000, RZ, 0xfc, !PT ;  /* 0x0008000005077812 */ /* 0x000fe200078efcff */
[----:B------:R-:W-:-:S07]  /*3a20*/  IMAD.MOV.U32 R6, RZ, RZ, R4 ;  /* 0x000000ffff067224 */ /* 0x000fce00078e0004 */
.L_x_22:
[----:B------:R-:W-:Y:S02]  /*3a30*/  IMAD.MOV.U32 R4, RZ, RZ, R0 ;  /* 0x000000ffff047224 */ /* 0x000fe400078e0000 */
[----:B------:R-:W-:Y:S02]  /*3a40*/  IMAD.MOV.U32 R5, RZ, RZ, 0x0 ;  /* 0x00000000ff057424 */ /* 0x000fe400078e00ff */
[----:B------:R-:W-:Y:S02]  /*3a50*/  IMAD.MOV.U32 R14, RZ, RZ, R6 ;  /* 0x000000ffff0e7224 */ /* 0x000fe400078e0006 */
[----:B------:R-:W-:Y:S01]  /*3a60*/  IMAD.MOV.U32 R15, RZ, RZ, R7 ;  /* 0x000000ffff0f7224 */ /* 0x000fe200078e0007 */
[----:B------:R-:W-:Y:S06]  /*3a70*/  RET.REL.NODEC R4 `(_Z3_y1Pdd) ;  /* 0xffffffc404607950 */ /* 0x000fec0003c3ffff */
        .weak           $__internal_1_$__cuda_sm20_div_rn_f64_full
        .type           $__internal_1_$__cuda_sm20_div_rn_f64_full,@function
        .size           $__internal_1_$__cuda_sm20_div_rn_f64_full,($__internal_2_$__cuda_sm20_drsqrt_f64_slowpath_v2 - $__internal_1_$__cuda_sm20_div_rn_f64_full)
$__internal_1_$__cuda_sm20_div_rn_f64_full:
[C---:B------:R-:W-:Y:S01]  /*3a80*/  FSETP.GEU.AND P0, PT, |R7|.reuse, 1.469367938527859385e-39, PT ;  /* 0x001000000700780b */ /* 0x040fe20003f0e200 */
[----:B------:R-:W-:Y:S01]  /*3a90*/  IMAD.MOV.U32 R4, RZ, RZ, 0x1 ;  /* 0x00000001ff047424 */ /* 0x000fe200078e00ff */
[C---:B------:R-:W-:Y:S01]  /*3aa0*/  LOP3.LUT R2, R7.reuse, 0x800fffff, RZ, 0xc0, !PT ;  /* 0x800fffff07027812 */ /* 0x040fe200078ec0ff */
[----:B------:R-:W-:Y:S01]  /*3ab0*/  IMAD.MOV.U32 R16, RZ, RZ, 0x1ca00000 ;  /* 0x1ca00000ff107424 */ /* 0x000fe200078e00ff */
[----:B------:R-:W-:Y:S01]  /*3ac0*/  LOP3.LUT R14, R7, 0x7ff00000, RZ, 0xc0, !PT ;  /* 0x7ff00000070e7812 */ /* 0x000fe200078ec0ff */
[----:B------:R-:W-:Y:S01]  /*3ad0*/  IMAD.MOV.U32 R18, RZ, RZ, 0x3fe00000 ;  /* 0x3fe00000ff127424 */ /* 0x000fe200078e00ff */
[----:B------:R-:W-:Y:S01]  /*3ae0*/  LOP3.LUT R3, R2, 0x3ff00000, RZ, 0xfc, !PT ;  /* 0x3ff0000002037812 */ /* 0x000fe200078efcff */
[----:B------:R-:W-:Y:S01]  /*3af0*/  IMAD.MOV.U32 R2, RZ, RZ, R6 ;  /* 0x000000ffff027224 */ /* 0x000fe200078e0006 */
[----:B------:R-:W-:Y:S01]  /*3b00*/  ISETP.LE.U32.AND P1, PT, R14, 0x3fe00000, PT ;  /* 0x3fe000000e00780c */ /* 0x000fe20003f23070 */
[----:B------:R-:W-:Y:S02]  /*3b10*/  IMAD.MOV.U32 R15, RZ, RZ, R14 ;  /* 0x000000ffff0f7224 */ /* 0x000fe400078e000e */
[----:B------:R-:W-:Y:S01]  /*3b20*/  VIADD R17, R18, 0xffffffff ;  /* 0xffffffff12117836 */ /* 0x000fe20000000000 */
[----:B------:R-:W-:Y:S01]  /*3b30*/  SEL R16, R16, 0x63400000, !P1 ;  /* 0x6340000010107807 */ /* 0x000fe20004800000 */
[----:B------:R-:W-:-:S06]  /*3b40*/  @!P0 DMUL R2, R6, 8.98846567431157953865e+307 ;  /* 0x7fe0000006028828 */ /* 0x000fcc0000000000 */
[----:B------:R-:W0:Y:S04]  /*3b50*/  MUFU.RCP64H R5, R3 ;  /* 0x0000000300057308 */ /* 0x000e280000001800 */
[----:B------:R-:W-:Y:S02]  /*3b60*/  @!P0 LOP3.LUT R15, R3, 0x7ff00000, RZ, 0xc0, !PT ;  /* 0x7ff00000030f8812 */ /* 0x000fe400078ec0ff */
[----:B------:R-:W-:-:S03]  /*3b70*/  ISETP.GT.U32.AND P0, PT, R17, 0x7feffffe, PT ;  /* 0x7feffffe1100780c */ /* 0x000fc60003f04070 */
[----:B------:R-:W-:-:S05]  /*3b80*/  VIADD R17, R15, 0xffffffff ;  /* 0xffffffff0f117836 */ /* 0x000fca0000000000 */
[----:B------:R-:W-:Y:S01]  /*3b90*/  ISETP.GT.U32.OR P0, PT, R17, 0x7feffffe, P0 ;  /* 0x7feffffe1100780c */ /* 0x000fe20000704470 */
[----:B0-----:R-:W-:-:S08]  /*3ba0*/  DFMA R8, R4, -R2, 1 ;  /* 0x3ff000000408742b */ /* 0x001fd00000000802 */
[----:B------:R-:W-:-:S08]  /*3bb0*/  DFMA R8, R8, R8, R8 ;  /* 0x000000080808722b */ /* 0x000fd00000000008 */
[----:B------:R-:W-:-:S08]  /*3bc0*/  DFMA R8, R4, R8, R4 ;  /* 0x000000080408722b */ /* 0x000fd00000000004 */
[----:B------:R-:W-:-:S08]  /*3bd0*/  DFMA R4, R8, -R2, 1 ;  /* 0x3ff000000804742b */ /* 0x000fd00000000802 */
[----:B------:R-:W-:Y:S01]  /*3be0*/  DFMA R4, R8, R4, R8 ;  /* 0x000000040804722b */ /* 0x000fe20000000008 */
[----:B------:R-:W-:Y:S01]  /*3bf0*/  LOP3.LUT R9, R16, 0x80045f30, RZ, 0xfc, !PT ;  /* 0x80045f3010097812 */ /* 0x000fe200078efcff */
[----:B------:R-:W-:-:S06]  /*3c00*/  IMAD.MOV.U32 R8, RZ, RZ, 0x6dc9c883 ;  /* 0x6dc9c883ff087424 */ /* 0x000fcc00078e00ff */
[----:B------:R-:W-:-:S08]  /*3c10*/  DMUL R10, R4, R8 ;  /* 0x00000008040a7228 */ /* 0x000fd00000000000 */
[----:B------:R-:W-:-:S08]  /*3c20*/  DFMA R12, R10, -R2, R8 ;  /* 0x800000020a0c722b */ /* 0x000fd00000000008 */
[----:B------:R-:W-:Y:S01]  /*3c30*/  DFMA R4, R4, R12, R10 ;  /* 0x0000000c0404722b */ /* 0x000fe2000000000a */
[----:B------:R-:W-:Y:S10]  /*3c40*/  @P0 BRA `(.L_x_24) ;  /* 0x0000000000680947 */ /* 0x000ff40003800000 */
[----:B------:R-:W-:Y:S02]  /*3c50*/  IMAD.MOV R11, RZ, RZ, -R14 ;  /* 0x000000ffff0b7224 */ /* 0x000fe400078e0a0e */
[----:B------:R-:W-:Y:S02]  /*3c60*/  IMAD.MOV.U32 R10, RZ, RZ, 0x3fe00000 ;  /* 0x3fe00000ff0a7424 */ /* 0x000fe400078e00ff */
[----:B------:R-:W-:-:S03]  /*3c70*/  IMAD.MOV.U32 R12, RZ, RZ, RZ ;  /* 0x000000ffff0c7224 */ /* 0x000fc600078e00ff */
[----:B------:R-:W-:-:S04]  /*3c80*/  VIADDMNMX R10, R11, R10, 0xb9600000, !PT ;  /* 0xb96000000b0a7446 */ /* 0x000fc8000780010a */
[----:B------:R-:W-:-:S05]  /*3c90*/  VIMNMX R11, PT, PT, R10, 0x46a00000, PT ;  /* 0x46a000000a0b7848 */ /* 0x000fca0003fe0100 */
[----:B------:R-:W-:-:S04]  /*3ca0*/  IMAD.IADD R16, R11, 0x1, -R16 ;  /* 0x000000010b107824 */ /* 0x000fc800078e0a10 */
[----:B------:R-:W-:-:S06]  /*3cb0*/  VIADD R13, R16, 0x7fe00000 ;  /* 0x7fe00000100d7836 */ /* 0x000fcc0000000000 */
[----:B------:R-:W-:-:S10]  /*3cc0*/  DMUL R10, R4, R12 ;  /* 0x0000000c040a7228 */ /* 0x000fd40000000000 */
[----:B------:R-:W-:-:S13]  /*3cd0*/  FSETP.GTU.AND P0, PT, |R11|, 1.469367938527859385e-39, PT ;  /* 0x001000000b00780b */ /* 0x000fda0003f0c200 */
[----:B------:R-:W-:Y:S05]  /*3ce0*/  @P0 BRA `(.L_x_25) ;  /* 0x0000000000840947 */ /* 0x000fea0003800000 */
[----:B------:R-:W-:Y:S01]  /*3cf0*/  DFMA R2, R4, -R2, R8 ;  /* 0x800000020402722b */ /* 0x000fe20000000008 */
[----:B------:R-:W-:-:S09]  /*3d00*/  IMAD.MOV.U32 R12, RZ, RZ, RZ ;  /* 0x000000ffff0c7224 */ /* 0x000fd200078e00ff */
[C---:B------:R-:W-:Y:S02]  /*3d10*/  FSETP.NEU.AND P0, PT, R3.reuse, RZ, PT ;  /* 0x000000ff0300720b */ /* 0x040fe40003f0d000 */
[----:B------:R-:W-:-:S04]  /*3d20*/  LOP3.LUT R7, R3, 0x80000000, R7, 0x48, !PT ;  /* 0x8000000003077812 */ /* 0x000fc800078e4807 */
[----:B------:R-:W-:-:S07]  /*3d30*/  LOP3.LUT R13, R7, R13, RZ, 0xfc, !PT ;  /* 0x0000000d070d7212 */ /* 0x000fce00078efcff */
[----:B------:R-:W-:Y:S05]  /*3d40*/  @!P0 BRA `(.L_x_25) ;  /* 0x00000000006c8947 */ /* 0x000fea0003800000 */
[----:B------:R-:W-:Y:S02]  /*3d50*/  IMAD.MOV R3, RZ, RZ, -R16 ;  /* 0x000000ffff037224 */ /* 0x000fe400078e0a10 */
[----:B------:R-:W-:-:S06]  /*3d60*/  IMAD.MOV.U32 R2, RZ, RZ, RZ ;  /* 0x000000ffff027224 */ /* 0x000fcc00078e00ff */
[----:B------:R-:W-:Y:S02]  /*3d70*/  DFMA R2, R10, -R2, R4 ;  /* 0x800000020a02722b */ /* 0x000fe40000000004 */
[----:B------:R-:W-:-:S04]  /*3d80*/  DMUL.RP R4, R4, R12 ;  /* 0x0000000c04047228 */ /* 0x000fc80000008000 */
[----:B------:R-:W-:-:S04]  /*3d90*/  IADD3 R2, PT, PT, -R16, -0x43300000, RZ ;  /* 0xbcd0000010027810 */ /* 0x000fc80007ffe1ff */
[----:B------:R-:W-:Y:S02]  /*3da0*/  FSETP.NEU.AND P0, PT, |R3|, R2, PT ;  /* 0x000000020300720b */ /* 0x000fe40003f0d200 */
[----:B------:R-:W-:Y:S02]  /*3db0*/  LOP3.LUT R7, R5, R7, RZ, 0x3c, !PT ;  /* 0x0000000705077212 */ /* 0x000fe400078e3cff */
[----:B------:R-:W-:Y:S02]  /*3dc0*/  FSEL R10, R4, R10, !P0 ;  /* 0x0000000a040a7208 */ /* 0x000fe40004000000 */
[----:B------:R-:W-:Y:S01]  /*3dd0*/  FSEL R11, R7, R11, !P0 ;  /* 0x0000000b070b7208 */ /* 0x000fe20004000000 */
[----:B------:R-:W-:Y:S06]  /*3de0*/  BRA `(.L_x_25) ;  /* 0x0000000000447947 */ /* 0x000fec0003800000 */
.L_x_24:
[----:B------:R-:W-:-:S14]  /*3df0*/  DSETP.NAN.AND P0, PT, R6, R6, PT ;  /* 0x000000060600722a */ /* 0x000fdc0003f08000 */
[----:B------:R-:W-:Y:S05]  /*3e00*/  @P0 BRA `(.L_x_26) ;  /* 0x0000000000340947 */ /* 0x000fea0003800000 */
[----:B------:R-:W-:Y:S01]  /*3e10*/  ISETP.NE.AND P0, PT, R18, R15, PT ;  /* 0x0000000f1200720c */ /* 0x000fe20003f05270 */
[----:B------:R-:W-:Y:S02]  /*3e20*/  IMAD.MOV.U32 R10, RZ, RZ, 0x0 ;  /* 0x00000000ff0a7424 */ /* 0x000fe400078e00ff */
[----:B------:R-:W-:-:S10]  /*3e30*/  IMAD.MOV.U32 R11, RZ, RZ, -0x80000 ;  /* 0xfff80000ff0b7424 */ /* 0x000fd400078e00ff */
[----:B------:R-:W-:Y:S05]  /*3e40*/  @!P0 BRA `(.L_x_25) ;  /* 0x00000000002c8947 */ /* 0x000fea0003800000 */
[----:B------:R-:W-:Y:S02]  /*3e50*/  ISETP.NE.AND P0, PT, R18, 0x7ff00000, PT ;  /* 0x7ff000001200780c */ /* 0x000fe40003f05270 */
[----:B------:R-:W-:Y:S02]  /*3e60*/  LOP3.LUT R6, R7, 0xbfe45f30, RZ, 0x3c, !PT ;  /* 0xbfe45f3007067812 */ /* 0x000fe400078e3cff */
[----:B------:R-:W-:Y:S02]  /*3e70*/  ISETP.EQ.OR P0, PT, R15, RZ, !P0 ;  /* 0x000000ff0f00720c */ /* 0x000fe40004702670 */
[----:B------:R-:W-:-:S11]  /*3e80*/  LOP3.LUT R11, R6, 0x80000000, RZ, 0xc0, !PT ;  /* 0x80000000060b7812 */ /* 0x000fd600078ec0ff */
[----:B------:R-:W-:Y:S01]  /*3e90*/  @P0 LOP3.LUT R2, R11, 0x7ff00000, RZ, 0xfc, !PT ;  /* 0x7ff000000b020812 */ /* 0x000fe200078efcff */
[----:B------:R-:W-:Y:S02]  /*3ea0*/  @!P0 IMAD.MOV.U32 R10, RZ, RZ, RZ ;  /* 0x000000ffff0a8224 */ /* 0x000fe400078e00ff */
[----:B------:R-:W-:Y:S02]  /*3eb0*/  @P0 IMAD.MOV.U32 R10, RZ, RZ, RZ ;  /* 0x000000ffff0a0224 */ /* 0x000fe400078e00ff */
[----:B------:R-:W-:Y:S01]  /*3ec0*/  @P0 IMAD.MOV.U32 R11, RZ, RZ, R2 ;  /* 0x000000ffff0b0224 */ /* 0x000fe200078e0002 */
[----:B------:R-:W-:Y:S06]  /*3ed0*/  BRA `(.L_x_25) ;  /* 0x0000000000087947 */ /* 0x000fec0003800000 */
.L_x_26:
[----:B------:R-:W-:Y:S01]  /*3ee0*/  LOP3.LUT R11, R7, 0x80000, RZ, 0xfc, !PT ;  /* 0x00080000070b7812 */ /* 0x000fe200078efcff */
[----:B------:R-:W-:-:S07]  /*3ef0*/  IMAD.MOV.U32 R10, RZ, RZ, R6 ;  /* 0x000000ffff0a7224 */ /* 0x000fce00078e0006 */
.L_x_25:
[----:B------:R-:W-:Y:S02]  /*3f00*/  IMAD.MOV.U32 R2, RZ, RZ, R0 ;  /* 0x000000ffff027224 */ /* 0x000fe400078e0000 */
[----:B------:R-:W-:-:S04]  /*3f10*/  IMAD.MOV.U32 R3, RZ, RZ, 0x0 ;  /* 0x00000000ff037424 */ /* 0x000fc800078e00ff */
[----:B------:R-:W-:Y:S05]  /*3f20*/  RET.REL.NODEC R2 `(_Z3_y1Pdd) ;  /* 0xffffffc002347950 */ /* 0x000fea0003c3ffff */
        .weak           $__internal_2_$__cuda_sm20_drsqrt_f64_slowpath_v2
        .type           $__internal_2_$__cuda_sm20_drsqrt_f64_slowpath_v2,@function
        .size           $__internal_2_$__cuda_sm20_drsqrt_f64_slowpath_v2,($_Z3_y1Pdd$__internal_trig_reduction_slowpathd - $__internal_2_$__cuda_sm20_drsqrt_f64_slowpath_v2)
$__internal_2_$__cuda_sm20_drsqrt_f64_slowpath_v2:
[----:B------:R-:W-:Y:S01]  /*3f30*/  DSETP.NEU.AND P0, PT, R8, RZ, PT ;  /* 0x000000ff0800722a */ /* 0x000fe20003f0d000 */
[----:B------:R-:W-:-:S13]  /*3f40*/  LOP3.LUT R4, R9, 0x80000000, RZ, 0xc0, !PT ;  /* 0x8000000009047812 */ /* 0x000fda00078ec0ff */
[----:B------:R-:W-:Y:S05]  /*3f50*/  @!P0 BRA `(.L_x_27) ;  /* 0x00000000005c8947 */ /* 0x000fea0003800000 */
[----:B------:R-:W-:-:S14]  /*3f60*/  DSETP.GTU.AND P0, PT, |R8|, +INF , PT ;  /* 0x7ff000000800742a */ /* 0x000fdc0003f0c200 */
[----:B------:R-:W-:Y:S05]  /*3f70*/  @P0 BRA `(.L_x_28) ;  /* 0x00000000004c0947 */ /* 0x000fea0003800000 */
[----:B------:R-:W-:-:S13]  /*3f80*/  ISETP.NE.AND P0, PT, R4, RZ, PT ;  /* 0x000000ff0400720c */ /* 0x000fda0003f05270 */
[----:B------:R-:W-:Y:S02]  /*3f90*/  @P0 IMAD.MOV.U32 R4, RZ, RZ, 0x0 ;  /* 0x00000000ff040424 */ /* 0x000fe400078e00ff */
[----:B------:R-:W-:Y:S01]  /*3fa0*/  @P0 IMAD.MOV.U32 R5, RZ, RZ, -0x80000 ;  /* 0xfff80000ff050424 */ /* 0x000fe200078e00ff */
[----:B------:R-:W-:Y:S06]  /*3fb0*/  @P0 BRA `(.L_x_29) ;  /* 0x00000000004c0947 */ /* 0x000fec0003800000 */
[----:B------:R-:W-:-:S14]  /*3fc0*/  DSETP.NEU.AND P0, PT, |R8|, +INF , PT ;  /* 0x7ff000000800742a */ /* 0x000fdc0003f0d200 */
[----:B------:R-:W-:Y:S01]  /*3fd0*/  @!P0 CS2R R4, SRZ ;  /* 0x0000000000048805 */ /* 0x000fe2000001ff00 */
[----:B------:R-:W-:Y:S06]  /*3fe0*/  @!P0 BRA `(.L_x_29) ;  /* 0x0000000000408947 */ /* 0x000fec0003800000 */
[----:B------:R-:W-:Y:S01]  /*3ff0*/  DMUL R8, R8, 1.80143985094819840000e+16 ;  /* 0x4350000008087828 */ /* 0x000fe20000000000 */
[----:B------:R-:W-:Y:S02]  /*4000*/  IMAD.MOV.U32 R4, RZ, RZ, RZ ;  /* 0x000000ffff047224 */ /* 0x000fe400078e00ff */
[----:B------:R-:W-:Y:S02]  /*4010*/  IMAD.MOV.U32 R12, RZ, RZ, 0x0 ;  /* 0x00000000ff0c7424 */ /* 0x000fe400078e00ff */
[----:B------:R-:W-:Y:S01]  /*4020*/  IMAD.MOV.U32 R13, RZ, RZ, 0x3fd80000 ;  /* 0x3fd80000ff0d7424 */ /* 0x000fe200078e00ff */
[----:B------:R-:W0:Y:S02]  /*4030*/  MUFU.RSQ64H R5, R9 ;  /* 0x0000000900057308 */ /* 0x000e240000001c00 */
[----:B0-----:R-:W-:-:S08]  /*4040*/  DMUL R10, R4, R4 ;  /* 0x00000004040a7228 */ /* 0x001fd00000000000 */
[----:B------:R-:W-:-:S08]  /*4050*/  DFMA R10, R8, -R10, 1 ;  /* 0x3ff00000080a742b */ /* 0x000fd0000000080a */
[----:B------:R-:W-:Y:S02]  /*4060*/  DFMA R12, R10, R12, 0.5 ;  /* 0x3fe000000a0c742b */ /* 0x000fe4000000000c */
[----:B------:R-:W-:-:S08]  /*4070*/  DMUL R10, R4, R10 ;  /* 0x0000000a040a7228 */ /* 0x000fd00000000000 */
[----:B------:R-:W-:-:S08]  /*4080*/  DFMA R4, R12, R10, R4 ;  /* 0x0000000a0c04722b */ /* 0x000fd00000000004 */
[----:B------:R-:W-:Y:S01]  /*4090*/  DMUL R4, R4, 134217728 ;  /* 0x41a0000004047828 */ /* 0x000fe20000000000 */
[----:B------:R-:W-:Y:S10]  /*40a0*/  BRA `(.L_x_29) ;  /* 0x0000000000107947 */ /* 0x000ff40003800000 */
.L_x_28:
[----:B------:R-:W-:Y:S01]  /*40b0*/  DADD R4, R8, R8 ;  /* 0x0000000008047229 */ /* 0x000fe20000000008 */
[----:B------:R-:W-:Y:S10]  /*40c0*/  BRA `(.L_x_29) ;  /* 0x0000000000087947 */ /* 0x000ff40003800000 */
.L_x_27:
[----:B------:R-:W-:Y:S01]  /*40d0*/  LOP3.LUT R5, R4, 0x7ff00000, RZ, 0xfc, !PT ;  /* 0x7ff0000004057812 */ /* 0x000fe200078efcff */
[----:B------:R-:W-:-:S07]  /*40e0*/  IMAD.MOV.U32 R4, RZ, RZ, RZ ;  /* 0x000000ffff047224 */ /* 0x000fce00078e00ff */
.L_x_29:
[----:B------:R-:W-:Y:S02]  /*40f0*/  IMAD.MOV.U32 R10, RZ, RZ, R4 ;  /* 0x000000ffff0a7224 */ /* 0x000fe400078e0004 */
[----:B------:R-:W-:Y:S02]  /*4100*/  IMAD.MOV.U32 R11, RZ, RZ, R5 ;  /* 0x000000ffff0b7224 */ /* 0x000fe400078e0005 */
[----:B------:R-:W-:Y:S02]  /*4110*/  IMAD.MOV.U32 R4, RZ, RZ, R0 ;  /* 0x000000ffff047224 */ /* 0x000fe400078e0000 */
[----:B------:R-:W-:-:S04]  /*4120*/  IMAD.MOV.U32 R5, RZ, RZ, 0x0 ;  /* 0x00000000ff057424 */ /* 0x000fc800078e00ff */
[----:B------:R-:W-:Y:S05]  /*4130*/  RET.REL.NODEC R4 `(_Z3_y1Pdd) ;  /* 0xffffffbc04b07950 */ /* 0x000fea0003c3ffff */
        .type           $_Z3_y1Pdd$__internal_trig_reduction_slowpathd,@function
        .size           $_Z3_y1Pdd$__internal_trig_reduction_slowpathd,(.L_x_179 - $_Z3_y1Pdd$__internal_trig_reduction_slowpathd)
$_Z3_y1Pdd$__internal_trig_reduction_slowpathd:
[----:B------:R-:W-:Y:S01]  /*4140*/  SHF.R.U32.HI R6, RZ, 0x14, R19 ;  /* 0x00000014ff067819 */ /* 0x000fe20000011613 */
[----:B------:R-:W-:-:S03]  /*4150*/  IMAD.MOV.U32 R4, RZ, RZ, RZ ;  /* 0x000000ffff047224 */ /* 0x000fc600078e00ff */
[----:B------:R-:W-:-:S04]  /*4160*/  LOP3.LUT R2, R6, 0x7ff, RZ, 0xc0, !PT ;  /* 0x000007ff06027812 */ /* 0x000fc800078ec0ff */
[----:B------:R-:W-:-:S13]  /*4170*/  ISETP.NE.AND P0, PT, R2, 0x7ff, PT ;  /* 0x000007ff0200780c */ /* 0x000fda0003f05270 */
[----:B------:R-:W-:Y:S05]  /*4180*/  @!P0 BRA `(.L_x_30) ;  /* 0x00000008002c8947 */ /* 0x000fea0003800000 */
[----:B------:R-:W-:Y:S01]  /*4190*/  VIADD R2, R2, 0xfffffc00 ;  /* 0xfffffc0002027836 */ /* 0x000fe20000000000 */
[----:B------:R-:W-:-:S04]  /*41a0*/  CS2R R20, SRZ ;  /* 0x0000000000147805 */ /* 0x000fc8000001ff00 */
[----:B------:R-:W-:Y:S02]  /*41b0*/  SHF.R.U32.HI R0, RZ, 0x6, R2 ;  /* 0x00000006ff007819 */ /* 0x000fe40000011602 */
[----:B------:R-:W-:Y:S02]  /*41c0*/  ISETP.GE.U32.AND P0, PT, R2, 0x80, PT ;  /* 0x000000800200780c */ /* 0x000fe40003f06070 */
[C---:B------:R-:W-:Y:S02]  /*41d0*/  IADD3 R7, PT, PT, -R0.reuse, 0x13, RZ ;  /* 0x0000001300077810 */ /* 0x040fe40007ffe1ff */
[----:B------:R-:W-:Y:S02]  /*41e0*/  IADD3 R13, PT, PT, -R0, 0xf, RZ ;  /* 0x0000000f000d7810 */ /* 0x000fe40007ffe1ff */
[----:B------:R-:W-:-:S04]  /*41f0*/  SEL R7, R7, 0x12, P0 ;  /* 0x0000001207077807 */ /* 0x000fc80000000000 */
[----:B------:R-:W-:-:S13]  /*4200*/  ISETP.GE.AND P0, PT, R13, R7, PT ;  /* 0x000000070d00720c */ /* 0x000fda0003f06270 */
[----:B------:R-:W-:Y:S05]  /*4210*/  @P0 BRA `(.L_x_31) ;  /* 0x00000000008c0947 */ /* 0x000fea0003800000 */
[----:B------:R-:W0:Y:S01]  /*4220*/  LDC.64 R2, c[0x4][RZ] ;  /* 0x01000000ff027b82 */ /* 0x000e220000000a00 */
[C---:B------:R-:W-:Y:S01]  /*4230*/  SHF.L.U64.HI R11, R18.reuse, 0xb, R19 ;  /* 0x0000000b120b7819 */ /* 0x040fe20000010213 */
[----:B------:R-:W-:Y:S01]  /*4240*/  IMAD.SHL.U32 R9, R18, 0x800, RZ ;  /* 0x0000080012097824 */ /* 0x000fe200078e00ff */
[----:B------:R-:W-:Y:S01]  /*4250*/  IADD3 R12, PT, PT, RZ, -R0, -R7 ;  /* 0x80000000ff0c7210 */ /* 0x000fe20007ffe807 */
[----:B------:R-:W-:Y:S01]  /*4260*/  IMAD.MOV.U32 R8, RZ, RZ, RZ ;  /* 0x000000ffff087224 */ /* 0x000fe200078e00ff */
[----:B------:R-:W-:Y:S02]  /*4270*/  CS2R R20, SRZ ;  /* 0x0000000000147805 */ /* 0x000fe4000001ff00 */
[----:B------:R-:W-:Y:S01]  /*4280*/  LOP3.LUT R11, R11, 0x80000000, RZ, 0xfc, !PT ;  /* 0x800000000b0b7812 */ /* 0x000fe200078efcff */
[----:B------:R-:W1:Y:S01]  /*4290*/  LDCU.64 UR6, c[0x0][0x358] ;  /* 0x00006b00ff0677ac */ /* 0x000e620008000a00 */
[----:B------:R-:W-:-:S05]  /*42a0*/  NOP ;  /* 0x0000000000007918 */ /* 0x000fca0000000000 */
.L_x_32:
[----:B0-----:R-:W-:-:S06]  /*42b0*/  IMAD.WIDE R4, R13, 0x8, R2 ;  /* 0x000000080d047825 */ /* 0x001fcc00078e0202 */
[----:B-1----:R-:W2:Y:S01]  /*42c0*/  LDG.E.64.CONSTANT R4, desc[UR6][R4.64] ;  /* 0x0000000604047981 */ /* 0x002ea2000c1e9b00 */
[----:B------:R-:W-:Y:S02]  /*42d0*/  VIADD R12, R12, 0x1 ;  /* 0x000000010c0c7836 */ /* 0x000fe40000000000 */
[----:B------:R-:W-:Y:S02]  /*42e0*/  VIADD R13, R13, 0x1 ;  /* 0x000000010d0d7836 */ /* 0x000fe40000000000 */
[----:B--2---:R-:W-:-:S04]  /*42f0*/  IMAD.WIDE.U32 R20, P2, R4, R9, R20 ;  /* 0x0000000904147225 */ /* 0x004fc80007840014 */
[----:B------:R-:W-:Y:S02]  /*4300*/  IMAD R15, R4, R11, RZ ;  /* 0x0000000b040f7224 */ /* 0x000fe400078e02ff */
[CC--:B------:R-:W-:Y:S02]  /*4310*/  IMAD R14, R5.reuse, R9.reuse, RZ ;  /* 0x00000009050e7224 */ /* 0x0c0fe400078e02ff */
[----:B------:R-:W-:Y:S01]  /*4320*/  IMAD.HI.U32 R23, R5, R9, RZ ;  /* 0x0000000905177227 */ /* 0x000fe200078e00ff */
[----:B------:R-:W-:-:S03]  /*4330*/  IADD3 R21, P0, PT, R15, R21, RZ ;  /* 0x000000150f157210 */ /* 0x000fc60007f1e0ff */
[----:B------:R-:W-:Y:S01]  /*4340*/  IMAD R15, R8, 0x8, R1 ;  /* 0x00000008080f7824 */ /* 0x000fe200078e0201 */
[----:B------:R-:W-:Y:S01]  /*4350*/  IADD3 R21, P1, PT, R14, R21, RZ ;  /* 0x000000150e157210 */ /* 0x000fe20007f3e0ff */
[----:B------:R-:W-:-:S04]  /*4360*/  IMAD.HI.U32 R14, R4, R11, RZ ;  /* 0x0000000b040e7227 */ /* 0x000fc800078e00ff */
[----:B------:R-:W-:Y:S01]  /*4370*/  IMAD.X R4, RZ, RZ, R14, P2 ;  /* 0x000000ffff047224 */ /* 0x000fe200010e060e */
[----:B------:R0:W-:Y:S01]  /*4380*/  STL.64 [R15], R20 ;  /* 0x000000140f007387 */ /* 0x0001e20000100a00 */
[----:B------:R-:W-:-:S03]  /*4390*/  IMAD.HI.U32 R14, R5, R11, RZ ;  /* 0x0000000b050e7227 */ /* 0x000fc600078e00ff */
[----:B------:R-:W-:Y:S01]  /*43a0*/  IADD3.X R4, P0, PT, R23, R4, RZ, P0, !PT ;  /* 0x0000000417047210 */ /* 0x000fe2000071e4ff */
[----:B------:R-:W-:Y:S02]  /*43b0*/  IMAD R5, R5, R11, RZ ;  /* 0x0000000b05057224 */ /* 0x000fe400078e02ff */
[----:B------:R-:W-:-:S03]  /*43c0*/  VIADD R8, R8, 0x1 ;  /* 0x0000000108087836 */ /* 0x000fc60000000000 */
[----:B------:R-:W-:Y:S01]  /*43d0*/  IADD3.X R5, P1, PT, R5, R4, RZ, P1, !PT ;  /* 0x0000000405057210 */ /* 0x000fe20000f3e4ff */
[----:B------:R-:W-:Y:S01]  /*43e0*/  IMAD.X R4, RZ, RZ, R14, P0 ;  /* 0x000000ffff047224 */ /* 0x000fe200000e060e */
[----:B------:R-:W-:-:S03]  /*43f0*/  ISETP.NE.AND P0, PT, R12, -0xf, PT ;  /* 0xfffffff10c00780c */ /* 0x000fc60003f05270 */
[----:B------:R-:W-:Y:S02]  /*4400*/  IMAD.X R4, RZ, RZ, R4, P1 ;  /* 0x000000ffff047224 */ /* 0x000fe400008e0604 */
[----:B0-----:R-:W-:Y:S02]  /*4410*/  IMAD.MOV.U32 R20, RZ, RZ, R5 ;  /* 0x000000ffff147224 */ /* 0x001fe400078e0005 */
[----:B------:R-:W-:-:S06]  /*4420*/  IMAD.MOV.U32 R21, RZ, RZ, R4 ;  /* 0x000000ffff157224 */ /* 0x000fcc00078e0004 */
[----:B------:R-:W-:Y:S05]  /*4430*/  @P0 BRA `(.L_x_32) ;  /* 0xfffffffc009c0947 */ /* 0x000fea000383ffff */
[----:B------:R-:W-:-:S07]  /*4440*/  IMAD.MOV.U32 R13, RZ, RZ, R7 ;  /* 0x000000ffff0d7224 */ /* 0x000fce00078e0007 */
.L_x_31:
[----:B------:R-:W-:Y:S01]  /*4450*/  LOP3.LUT P0, R23, R6, 0x3f, RZ, 0xc0, !PT ;  /* 0x0000003f06177812 */ /* 0x000fe2000780c0ff */
[----:B------:R-:W-:-:S04]  /*4460*/  IMAD.IADD R0, R0, 0x1, R13 ;  /* 0x0000000100007824 */ /* 0x000fc800078e020d */
[----:B------:R-:W-:-:S05]  /*4470*/  IMAD.U32 R25, R0, 0x8, R1 ;  /* 0x0000000800197824 */ /* 0x000fca00078e0001 */
[----:B------:R0:W-:Y:S04]  /*4480*/  STL.64 [R25+-0x78], R20 ;  /* 0xffff881419007387 */ /* 0x0001e80000100a00 */
[----:B------:R-:W2:Y:S04]  /*4490*/  @P0 LDL.64 R8, [R1+0x8] ;  /* 0x0000080001080983 */ /* 0x000ea80000100a00 */
[----:B------:R-:W3:Y:S04]  /*44a0*/  LDL.64 R2, [R1+0x10] ;  /* 0x0000100001027983 */ /* 0x000ee80000100a00 */
[----:B------:R-:W4:Y:S01]  /*44b0*/  LDL.64 R4, [R1+0x18] ;  /* 0x0000180001047983 */ /* 0x000f220000100a00 */
[----:B------:R-:W-:-:S02]  /*44c0*/  @P0 LOP3.LUT R0, R23, 0x3f, RZ, 0x3c, !PT ;  /* 0x0000003f17000812 */ /* 0x000fc400078e3cff */
[--C-:B--2---:R-:W-:Y:S02]  /*44d0*/  @P0 SHF.R.U64 R7, R8, 0x1, R9.reuse ;  /* 0x0000000108070819 */ /* 0x104fe40000001209 */
[----:B------:R-:W-:Y:S02]  /*44e0*/  @P0 SHF.R.U32.HI R9, RZ, 0x1, R9 ;  /* 0x00000001ff090819 */ /* 0x000fe40000011609 */
[C---:B---3--:R-:W-:Y:S02]  /*44f0*/  @P0 SHF.L.U32 R11, R2.reuse, R23, RZ ;  /* 0x00000017020b0219 */ /* 0x048fe400000006ff */
[----:B------:R-:W-:Y:S02]  /*4500*/  @P0 SHF.R.U64 R6, R7, R0, R9 ;  /* 0x0000000007060219 */ /* 0x000fe40000001209 */
[--C-:B------:R-:W-:Y:S02]  /*4510*/  @P0 SHF.R.U32.HI R15, RZ, 0x1, R3.reuse ;  /* 0x00000001ff0f0819 */ /* 0x100fe40000011603 */
[----:B------:R-:W-:-:S02]  /*4520*/  @P0 SHF.R.U64 R13, R2, 0x1, R3 ;  /* 0x00000001020d0819 */ /* 0x000fc40000001203 */
[-C--:B------:R-:W-:Y:S02]  /*4530*/  @P0 SHF.L.U64.HI R8, R2, R23.reuse, R3 ;  /* 0x0000001702080219 */ /* 0x080fe40000010203 */
[----:B------:R-:W-:Y:S02]  /*4540*/  @P0 SHF.R.U32.HI R7, RZ, R0, R9 ;  /* 0x00000000ff070219 */ /* 0x000fe40000011609 */
[----:B------:R-:W-:Y:S02]  /*4550*/  @P0 LOP3.LUT R2, R11, R6, RZ, 0xfc, !PT ;  /* 0x000000060b020212 */ /* 0x000fe400078efcff */
[----:B----4-:R-:W-:Y:S02]  /*4560*/  @P0 SHF.L.U32 R9, R4, R23, RZ ;  /* 0x0000001704090219 */ /* 0x010fe400000006ff */
[----:B------:R-:W-:Y:S02]  /*4570*/  @P0 SHF.R.U64 R12, R13, R0, R15 ;  /* 0x000000000d0c0219 */ /* 0x000fe4000000120f */
[----:B------:R-:W-:Y:S01]  /*4580*/  @P0 LOP3.LUT R3, R8, R7, RZ, 0xfc, !PT ;  /* 0x0000000708030212 */ /* 0x000fe200078efcff */
[----:B------:R-:W-:Y:S01]  /*4590*/  IMAD.SHL.U32 R8, R2, 0x4, RZ ;  /* 0x0000000402087824 */ /* 0x000fe200078e00ff */
[----:B------:R-:W-:-:S02]  /*45a0*/  @P0 SHF.L.U64.HI R23, R4, R23, R5 ;  /* 0x0000001704170219 */ /* 0x000fc40000010205 */
[----:B------:R-:W-:Y:S02]  /*45b0*/  @P0 LOP3.LUT R4, R9, R12, RZ, 0xfc, !PT ;  /* 0x0000000c09040212 */ /* 0x000fe400078efcff */
[----:B------:R-:W-:Y:S02]  /*45c0*/  @P0 SHF.R.U32.HI R0, RZ, R0, R15 ;  /* 0x00000000ff000219 */ /* 0x000fe4000001160f */
[----:B------:R-:W-:Y:S02]  /*45d0*/  SHF.L.U64.HI R9, R2, 0x2, R3 ;  /* 0x0000000202097819 */ /* 0x000fe40000010203 */
[----:B------:R-:W-:Y:S02]  /*45e0*/  @P0 LOP3.LUT R5, R23, R0, RZ, 0xfc, !PT ;  /* 0x0000000017050212 */ /* 0x000fe400078efcff */
[----:B------:R-:W-:Y:S02]  /*45f0*/  SHF.L.W.U32.HI R3, R3, 0x2, R4 ;  /* 0x0000000203037819 */ /* 0x000fe40000010e04 */
[----:B------:R-:W-:-:S02]  /*4600*/  IADD3 RZ, P0, PT, RZ, -R8, RZ ;  /* 0x80000008ffff7210 */ /* 0x000fc40007f1e0ff */
[----:B------:R-:W-:Y:S02]  /*4610*/  LOP3.LUT R0, RZ, R9, RZ, 0x33, !PT ;  /* 0x00000009ff007212 */ /* 0x000fe400078e33ff */
[----:B------:R-:W-:Y:S02]  /*4620*/  SHF.L.W.U32.HI R4, R4, 0x2, R5 ;  /* 0x0000000204047819 */ /* 0x000fe40000010e05 */
[----:B------:R-:W-:Y:S02]  /*4630*/  LOP3.LUT R2, RZ, R3, RZ, 0x33, !PT ;  /* 0x00000003ff027212 */ /* 0x000fe400078e33ff */
[----:B------:R-:W-:Y:S02]  /*4640*/  IADD3.X R6, P0, PT, RZ, R0, RZ, P0, !PT ;  /* 0x00000000ff067210 */ /* 0x000fe4000071e4ff */
[----:B------:R-:W-:Y:S02]  /*4650*/  LOP3.LUT R7, RZ, R4, RZ, 0x33, !PT ;  /* 0x00000004ff077212 */ /* 0x000fe400078e33ff */
[----:B------:R-:W-:-:S02]  /*4660*/  IADD3.X R0, P1, PT, RZ, R2, RZ, P0, !PT ;  /* 0x00000002ff007210 */ /* 0x000fc4000073e4ff */
[----:B------:R-:W-:-:S03]  /*4670*/  ISETP.GT.U32.AND P2, PT, R3, -0x1, PT ;  /* 0xffffffff0300780c */ /* 0x000fc60003f44070 */
[----:B------:R-:W-:Y:S01]  /*4680*/  IMAD.X R7, RZ, RZ, R7, P1 ;  /* 0x000000ffff077224 */ /* 0x000fe200008e0607 */
[----:B------:R-:W-:-:S04]  /*4690*/  ISETP.GT.AND.EX P0, PT, R4, -0x1, PT, P2 ;  /* 0xffffffff0400780c */ /* 0x000fc80003f04320 */
[----:B------:R-:W-:Y:S02]  /*46a0*/  SEL R2, R4, R7, P0 ;  /* 0x0000000704027207 */ /* 0x000fe40000000000 */
[----:B------:R-:W-:Y:S02]  /*46b0*/  SEL R13, R3, R0, P0 ;  /* 0x00000000030d7207 */ /* 0x000fe40000000000 */
[----:B------:R-:W-:Y:S02]  /*46c0*/  ISETP.NE.U32.AND P1, PT, R2, RZ, PT ;  /* 0x000000ff0200720c */ /* 0x000fe40003f25070 */
[----:B------:R-:W-:Y:S02]  /*46d0*/  SEL R9, R9, R6, P0 ;  /* 0x0000000609097207 */ /* 0x000fe40000000000 */
[----:B------:R-:W-:Y:S01]  /*46e0*/  SEL R3, R13, R2, !P1 ;  /* 0x000000020d037207 */ /* 0x000fe20004800000 */
[----:B------:R-:W-:-:S05]  /*46f0*/  @!P0 IMAD.MOV R8, RZ, RZ, -R8 ;  /* 0x000000ffff088224 */ /* 0x000fca00078e0a08 */
[----:B------:R-:W1:Y:S02]  /*4700*/  FLO.U32 R3, R3 ;  /* 0x0000000300037300 */ /* 0x000e6400000e0000 */
[C---:B-1----:R-:W-:Y:S02]  /*4710*/  IADD3 R7, PT, PT, -R3.reuse, 0x1f, RZ ;  /* 0x0000001f03077810 */ /* 0x042fe40007ffe1ff */
[----:B------:R-:W-:-:S03]  /*4720*/  IADD3 R0, PT, PT, -R3, 0x3f, RZ ;  /* 0x0000003f03007810 */ /* 0x000fc60007ffe1ff */
[----:B------:R-:W-:-:S05]  /*4730*/  @P1 IMAD.MOV R0, RZ, RZ, R7 ;  /* 0x000000ffff001224 */ /* 0x000fca00078e0207 */
[----:B------:R-:W-:-:S13]  /*4740*/  ISETP.NE.AND P1, PT, R0, RZ, PT ;  /* 0x000000ff0000720c */ /* 0x000fda0003f25270 */
[----:B0-----:R-:W-:Y:S05]  /*4750*/  @!P1 BRA `(.L_x_33) ;  /* 0x0000000000289947 */ /* 0x001fea0003800000 */
[--C-:B------:R-:W-:Y:S02]  /*4760*/  SHF.R.U64 R7, R8, 0x1, R9.reuse ;  /* 0x0000000108077819 */ /* 0x100fe40000001209 */
[C---:B------:R-:W-:Y:S02]  /*4770*/  LOP3.LUT R3, R0.reuse, 0x3f, RZ, 0xc0, !PT ;  /* 0x0000003f00037812 */ /* 0x040fe400078ec0ff */
[----:B------:R-:W-:Y:S02]  /*4780*/  SHF.R.U32.HI R9, RZ, 0x1, R9 ;  /* 0x00000001ff097819 */ /* 0x000fe40000011609 */
[----:B------:R-:W-:Y:S02]  /*4790*/  LOP3.LUT R6, R0, 0x3f, RZ, 0xc, !PT ;  /* 0x0000003f00067812 */ /* 0x000fe400078e0cff */
[CC--:B------:R-:W-:Y:S02]  /*47a0*/  SHF.L.U64.HI R11, R13.reuse, R3.reuse, R2 ;  /* 0x000000030d0b7219 */ /* 0x0c0fe40000010202 */
[----:B------:R-:W-:-:S02]  /*47b0*/  SHF.L.U32 R3, R13, R3, RZ ;  /* 0x000000030d037219 */ /* 0x000fc400000006ff */
[-CC-:B------:R-:W-:Y:S02]  /*47c0*/  SHF.R.U64 R2, R7, R6.reuse, R9.reuse ;  /* 0x0000000607027219 */ /* 0x180fe40000001209 */
[----:B------:R-:W-:Y:S02]  /*47d0*/  SHF.R.U32.HI R6, RZ, R6, R9 ;  /* 0x00000006ff067219 */ /* 0x000fe40000011609 */
[----:B------:R-:W-:Y:S02]  /*47e0*/  LOP3.LUT R13, R3, R2, RZ, 0xfc, !PT ;  /* 0x00000002030d7212 */ /* 0x000fe400078efcff */
[----:B------:R-:W-:-:S07]  /*47f0*/  LOP3.LUT R2, R11, R6, RZ, 0xfc, !PT ;  /* 0x000000060b027212 */ /* 0x000fce00078efcff */
.L_x_33:
[----:B------:R-:W-:Y:S01]  /*4800*/  IMAD.WIDE.U32 R8, R13, 0x2168c235, RZ ;  /* 0x2168c2350d087825 */ /* 0x000fe200078e00ff */
[----:B------:R-:W-:-:S03]  /*4810*/  SHF.R.U32.HI R5, RZ, 0x1e, R5 ;  /* 0x0000001eff057819 */ /* 0x000fc60000011605 */
[----:B------:R-:W-:Y:S01]  /*4820*/  IMAD.MOV.U32 R6, RZ, RZ, R9 ;  /* 0x000000ffff067224 */ /* 0x000fe200078e0009 */
[----:B------:R-:W-:Y:S01]  /*4830*/  IADD3 RZ, P1, PT, R8, R8, RZ ;  /* 0x0000000808ff7210 */ /* 0x000fe20007f3e0ff */
[----:B------:R-:W-:Y:S01]  /*4840*/  IMAD.MOV.U32 R7, RZ, RZ, RZ ;  /* 0x000000ffff077224 */ /* 0x000fe200078e00ff */
[----:B------:R-:W-:Y:S01]  /*4850*/  LEA.HI R4, R4, R5, RZ, 0x1 ;  /* 0x0000000504047211 */ /* 0x000fe200078f08ff */
[----:B------:R-:W-:-:S04]  /*4860*/  IMAD.HI.U32 R3, R2, -0x36f0255e, RZ ;  /* 0xc90fdaa202037827 */ /* 0x000fc800078e00ff */
[----:B------:R-:W-:-:S04]  /*4870*/  IMAD.WIDE.U32 R6, R13, -0x36f0255e, R6 ;  /* 0xc90fdaa20d067825 */ /* 0x000fc800078e0006 */
[C---:B------:R-:W-:Y:S02]  /*4880*/  IMAD R9, R2.reuse, -0x36f0255e, RZ ;  /* 0xc90fdaa202097824 */ /* 0x040fe400078e02ff */
[----:B------:R-:W-:-:S04]  /*4890*/  IMAD.WIDE.U32 R6, P2, R2, 0x2168c235, R6 ;  /* 0x2168c23502067825 */ /* 0x000fc80007840006 */
[----:B------:R-:W-:Y:S01]  /*48a0*/  IMAD.X R2, RZ, RZ, R3, P2 ;  /* 0x000000ffff027224 */ /* 0x000fe200010e0603 */
[----:B------:R-:W-:Y:S02]  /*48b0*/  IADD3 R3, P2, PT, R9, R7, RZ ;  /* 0x0000000709037210 */ /* 0x000fe40007f5e0ff */
[----:B------:R-:W-:Y:S02]  /*48c0*/  IADD3.X RZ, P1, PT, R6, R6, RZ, P1, !PT ;  /* 0x0000000606ff7210 */ /* 0x000fe40000f3e4ff */
[C---:B------:R-:W-:Y:S01]  /*48d0*/  ISETP.GT.U32.AND P3, PT, R3.reuse, RZ, PT ;  /* 0x000000ff0300720c */ /* 0x040fe20003f64070 */
[----:B------:R-:W-:Y:S01]  /*48e0*/  IMAD.X R2, RZ, RZ, R2, P2 ;  /* 0x000000ffff027224 */ /* 0x000fe200010e0602 */
[----:B------:R-:W-:-:S04]  /*48f0*/  IADD3.X R6, P2, PT, R3, R3, RZ, P1, !PT ;  /* 0x0000000303067210 */ /* 0x000fc80000f5e4ff */
[C---:B------:R-:W-:Y:S01]  /*4900*/  ISETP.GT.AND.EX P1, PT, R2.reuse, RZ, PT, P3 ;  /* 0x000000ff0200720c */ /* 0x040fe20003f24330 */
[----:B------:R-:W-:-:S03]  /*4910*/  IMAD.X R7, R2, 0x1, R2, P2 ;  /* 0x0000000102077824 */ /* 0x000fc600010e0602 */
[----:B------:R-:W-:Y:S02]  /*4920*/  SEL R6, R6, R3, P1 ;  /* 0x0000000306067207 */ /* 0x000fe40000800000 */
[----:B------:R-:W-:Y:S02]  /*4930*/  SEL R3, R7, R2, P1 ;  /* 0x0000000207037207 */ /* 0x000fe40000800000 */
[----:B------:R-:W-:Y:S02]  /*4940*/  IADD3 R2, P2, PT, R6, 0x1, RZ ;  /* 0x0000000106027810 */ /* 0x000fe40007f5e0ff */
[----:B------:R-:W-:Y:S02]  /*4950*/  SEL R7, RZ, 0xffffffff, !P1 ;  /* 0xffffffffff077807 */ /* 0x000fe40004800000 */
[----:B------:R-:W-:Y:S01]  /*4960*/  LOP3.LUT P1, R19, R19, 0x80000000, RZ, 0xc0, !PT ;  /* 0x8000000013137812 */ /* 0x000fe2000782c0ff */
[----:B------:R-:W-:Y:S02]  /*4970*/  IMAD.X R3, RZ, RZ, R3, P2 ;  /* 0x000000ffff037224 */ /* 0x000fe400010e0603 */
[----:B------:R-:W-:Y:S01]  /*4980*/  IMAD.IADD R0, R7, 0x1, -R0 ;  /* 0x0000000107007824 */ /* 0x000fe200078e0a00 */
[----:B------:R-:W-:-:S02]  /*4990*/  @!P0 LOP3.LUT R19, R19, 0x80000000, RZ, 0x3c, !PT ;  /* 0x8000000013138812 */ /* 0x000fc400078e3cff */
[----:B------:R-:W-:Y:S01]  /*49a0*/  SHF.R.U64 R2, R2, 0xa, R3 ;  /* 0x0000000a02027819 */ /* 0x000fe20000001203 */
[----:B------:R-:W-:-:S03]  /*49b0*/  IMAD.SHL.U32 R0, R0, 0x100000, RZ ;  /* 0x0010000000007824 */ /* 0x000fc600078e00ff */
[----:B------:R-:W-:-:S03]  /*49c0*/  IADD3 R2, P2, PT, R2, 0x1, RZ ;  /* 0x0000000102027810 */ /* 0x000fc60007f5e0ff */
[----:B------:R-:W-:Y:S01]  /*49d0*/  @P1 IMAD.MOV R4, RZ, RZ, -R4 ;  /* 0x000000ffff041224 */ /* 0x000fe200078e0a04 */
[----:B------:R-:W-:-:S04]  /*49e0*/  LEA.HI.X R3, R3, RZ, RZ, 0x16, P2 ;  /* 0x000000ff03037211 */ /* 0x000fc800010fb4ff */
[--C-:B------:R-:W-:Y:S02]  /*49f0*/  SHF.R.U64 R2, R2, 0x1, R3.reuse ;  /* 0x0000000102027819 */ /* 0x100fe40000001203 */
[----:B------:R-:W-:Y:S02]  /*4a00*/  SHF.R.U32.HI R3, RZ, 0x1, R3 ;  /* 0x00000001ff037819 */ /* 0x000fe40000011603 */
[----:B------:R-:W-:-:S04]  /*4a10*/  IADD3 R18, P2, P3, RZ, RZ, R2 ;  /* 0x000000ffff127210 */ /* 0x000fc80007b5e002 */
[----:B------:R-:W-:-:S04]  /*4a20*/  IADD3.X R0, PT, PT, R0, 0x3fe00000, R3, P2, P3 ;  /* 0x3fe0000000007810 */ /* 0x000fc800017e6403 */
[----:B------:R-:W-:-:S07]  /*4a30*/  LOP3.LUT R19, R0, R19, RZ, 0xfc, !PT ;  /* 0x0000001300137212 */ /* 0x000fce00078efcff */
.L_x_30:
[----:B------:R-:W-:Y:S02]  /*4a40*/  IMAD.MOV.U32 R11, RZ, RZ, 0x0 ;  /* 0x00000000ff0b7424 */ /* 0x000fe400078e00ff */
[----:B------:R-:W-:Y:S02]  /*4a50*/  IMAD.MOV.U32 R0, RZ, RZ, R4 ;  /* 0x000000ffff007224 */ /* 0x000fe400078e0004 */
[----:B------:R-:W-:Y:S02]  /*4a60*/  IMAD.MOV.U32 R2, RZ, RZ, R18 ;  /* 0x000000ffff027224 */ /* 0x000fe400078e0012 */
[----:B------:R-:W-:Y:S01]  /*4a70*/  IMAD.MOV.U32 R3, RZ, RZ, R19 ;  /* 0x000000ffff037224 */ /* 0x000fe200078e0013 */
[----:B------:R-:W-:Y:S06]  /*4a80*/  RET.REL.NODEC R10 `(_Z3_y1Pdd) ;  /* 0xffffffb40a5c7950 */ /* 0x000fec0003c3ffff */
.L_x_34:
[----:B------:R-:W-:-:S00]  /*4a90*/  BRA `(.L_x_34) ;  /* 0xfffffffc00fc7947 */ /* 0x000fc0000383ffff */
[----:B------:R-:W-:-:S00]  /*4aa0*/  NOP ;  /* 0x0000000000007918 */ /* 0x000fc00000000000 */
        /* <DEDUP_REMOVED lines=13> */
.L_x_179:


//--------------------- .text._Z3_y0Pdd           --------------------------
	.section	.text._Z3_y0Pdd,"ax",@progbits
	.align	128
        .global         _Z3_y0Pdd
        .type           _Z3_y0Pdd,@function
        .size           _Z3_y0Pdd,(.L_x_181 - _Z3_y0Pdd)
        .other          _Z3_y0Pdd,@"STO_CUDA_ENTRY STV_DEFAULT"
_Z3_y0Pdd:
.text._Z3_y0Pdd:
[----:B------:R-:W0:Y:S08]  /*0000*/  LDC R1, c[0x0][0x37c] ;  /* 0x0000df00ff017b82 */ /* 0x000e300000000800 */
[----:B------:R-:W1:Y:S01]  /*0010*/  LDC.64 R4, c[0x0][0x388] ;  /* 0x0000e200ff047b82 */ /* 0x000e620000000a00 */
[----:B------:R-:W-:Y:S01]  /*0020*/  UMOV UR6, 0x8f9d3f28 ;  /* 0x8f9d3f2800067882 */ /* 0x000fe20000000000 */
[----:B------:R-:W-:Y:S01]  /*0030*/  UMOV UR7, 0x3fe97f4a ;  /* 0x3fe97f4a00077882 */ /* 0x000fe20000000000 */
[----:B------:R-:W2:Y:S01]  /*0040*/  LDCU.64 UR4, c[0x0][0x358] ;  /* 0x00006b00ff0477ac */ /* 0x000ea20008000a00 */
[----:B0-----:R-:W-:Y:S01]  /*0050*/  VIADD R1, R1, 0xffffffd8 ;  /* 0xffffffd801017836 */ /* 0x001fe20000000000 */
[----:B-1----:R-:W-:-:S02]  /*0060*/  DSETP.GTU.AND P0, PT, |R4|, UR6, PT ;  /* 0x0000000604007e2a */ /* 0x002fc4000bf0c200 */
[----:B------:R-:W-:-:S12]  /*0070*/  DADD R2, -RZ, |R4| ;  /* 0x00000000ff027229 */ /* 0x000fd80000000504 */
[----:B--2---:R-:W-:Y:S05]  /*0080*/  @P0 BRA `(.L_x_35) ;  /* 0x0000001c00500947 */ /* 0x004fea0003800000 */
[----:B------:R-:W-:Y:S01]  /*0090*/  DMUL R6, R4, R4 ;  /* 0x0000000404067228 */ /* 0x000fe20000000000 */
[----:B------:R-:W-:Y:S01]  /*00a0*/  IMAD.MOV.U32 R8, RZ, RZ, 0x51c18514 ;  /* 0x51c18514ff087424 */ /* 0x000fe200078e00ff */
[----:B------:R-:W-:Y:S01]  /*00b0*/  UMOV UR6, 0xa1b77c65 ;  /* 0xa1b77c6500067882 */ /* 0x000fe20000000000 */
[----:B------:R-:W-:Y:S01]  /*00c0*/  IMAD.MOV.U32 R9, RZ, RZ, 0x3d13098c ;  /* 0x3d13098cff097424 */ /* 0x000fe200078e00ff */
[----:B------:R-:W-:Y:S01]  /*00d0*/  UMOV UR7, 0x3c8efbd0 ;  /* 0x3c8efbd000077882 */ /* 0x000fe20000000000 */
[----:B------:R-:W-:Y:S01]  /*00e0*/  ISETP.GT.AND P0, PT, R3, 0xfffff, PT ;  /* 0x000fffff0300780c */ /* 0x000fe20003f04270 */
[----:B------:R-:W-:Y:S01]  /*00f0*/  IMAD.MOV.U32 R10, RZ, RZ, R2 ;  /* 0x000000ffff0a7224 */ /* 0x000fe200078e0002 */
[----:B------:R-:W-:Y:S01]  /*0100*/  UMOV UR8, 0x80000000 ;  /* 0x8000000000087882 */ /* 0x000fe20000000000 */
[--C-:B------:R-:W-:Y:S01]  /*0110*/  IMAD.MOV.U32 R11, RZ, RZ, R3.reuse ;  /* 0x000000ffff0b7224 */ /* 0x100fe200078e0003 */
[----:B------:R-:W-:Y:S01]  /*0120*/  DFMA R8, R6, UR6, -R8 ;  /* 0x0000000606087c2b */ /* 0x000fe20008000808 */
[----:B------:R-:W-:Y:S01]  /*0130*/  UMOV UR6, 0xd2f5f2f5 ;  /* 0xd2f5f2f500067882 */ /* 0x000fe20000000000 */
[----:B------:R-:W-:Y:S01]  /*0140*/  UMOV UR7, 0x3d923102 ;  /* 0x3d92310200077882 */ /* 0x000fe20000000000 */
[----:B------:R-:W-:Y:S01]  /*0150*/  IMAD.MOV.U32 R0, RZ, RZ, R3 ;  /* 0x000000ffff007224 */ /* 0x000fe200078e0003 */
[----:B------:R-:W-:-:S04]  /*0160*/  UMOV UR9, 0x3e15a30c ;  /* 0x3e15a30c00097882 */ /* 0x000fc80000000000 */
[----:B------:R-:W-:Y:S01]  /*0170*/  DFMA R8, R6, R8, UR6 ;  /* 0x0000000606087e2b */ /* 0x000fe20008000008 */
[----:B------:R-:W-:Y:S01]  /*0180*/  UMOV UR6, 0xee7d526e ;  /* 0xee7d526e00067882 */ /* 0x000fe20000000000 */
[----:B------:R-:W-:Y:S01]  /*0190*/  UMOV UR7, 0x3e0a5f2d ;  /* 0x3e0a5f2d00077882 */ /* 0x000fe20000000000 */
[----:B------:R-:W-:-:S05]  /*01a0*/  @!P0 DMUL R10, |R4|, 1.80143985094819840000e+16 ;  /* 0x43500000040a8828 */ /* 0x000fca0000000200 */
[----:B------:R-:W-:Y:S01]  /*01b0*/  DFMA R8, R6, R8, -UR6 ;  /* 0x8000000606087e2b */ /* 0x000fe20008000008 */
[----:B------:R-:W-:Y:S01]  /*01c0*/  UMOV UR6, 0x758b38af ;  /* 0x758b38af00067882 */ /* 0x000fe20000000000 */
[----:B------:R-:W-:-:S03]  /*01d0*/  UMOV UR7, 0x3e7bb77e ;  /* 0x3e7bb77e00077882 */ /* 0x000fc60000000000 */
[----:B------:R-:W-:-:S03]  /*01e0*/  @!P0 IMAD.MOV.U32 R0, RZ, RZ, R11 ;  /* 0x000000ffff008224 */ /* 0x000fc600078e000b */
        /* <DEDUP_REMOVED lines=9> */
[C---:B------:R-:W-:Y:S01]  /*0280*/  DADD R12, R6.reuse, -UR6 ;  /* 0x80000006060c7e29 */ /* 0x040fe20008000000 */
[----:B------:R-:W-:Y:S01]  /*0290*/  UMOV UR6, 0xcf04f123 ;  /* 0xcf04f12300067882 */ /* 0x000fe20000000000 */
[----:B------:R-:W-:Y:S02]  /*02a0*/  UMOV UR7, 0x3f903921 ;  /* 0x3f90392100077882 */ /* 0x000fe40000000000 */
[----:B------:R-:W-:Y:S01]  /*02b0*/  DFMA R8, R6, R8, -UR6 ;  /* 0x8000000606087e2b */ /* 0x000fe20008000008 */
[----:B------:R-:W-:Y:S01]  /*02c0*/  UMOV UR6, 0xd7753176 ;  /* 0xd775317600067882 */ /* 0x000fe20000000000 */
[----:B------:R-:W-:-:S02]  /*02d0*/  UMOV UR7, 0x3fc5db69 ;  /* 0x3fc5db6900077882 */ /* 0x000fc40000000000 */
[----:B------:R-:W-:-:S04]  /*02e0*/  DADD R12, R12, UR8 ;  /* 0x000000080c0c7e29 */ /* 0x000fc80008000000 */
[----:B------:R-:W-:Y:S01]  /*02f0*/  DFMA R8, R6, R8, UR6 ;  /* 0x0000000606087e2b */ /* 0x000fe20008000008 */
[----:B------:R-:W-:Y:S02]  /*0300*/  VIADD R6, R0, 0xffffffff ;  /* 0xffffffff00067836 */ /* 0x000fe40000000000 */
[----:B------:R-:W-:Y:S02]  /*0310*/  IMAD.MOV.U32 R7, RZ, RZ, -0x3ff ;  /* 0xfffffc01ff077424 */ /* 0x000fe400078e00ff */
[----:B------:R-:W-:Y:S01]  /*0320*/  @!P0 IMAD.MOV.U32 R7, RZ, RZ, -0x435 ;  /* 0xfffffbcbff078424 */ /* 0x000fe200078e00ff */
[----:B------:R-:W-:Y:S02]  /*0330*/  ISETP.GT.U32.AND P1, PT, R6, 0x7feffffe, PT ;  /* 0x7feffffe0600780c */ /* 0x000fe40003f24070 */
[----:B------:R-:W-:Y:S01]  /*0340*/  DMUL R8, R8, R12 ;  /* 0x0000000c08087228 */ /* 0x000fe20000000000 */
[----:B------:R-:W-:Y:S02]  /*0350*/  IMAD.MOV.U32 R6, RZ, RZ, R2 ;  /* 0x000000ffff067224 */ /* 0x000fe400078e0002 */
[----:B------:R-:W-:-:S08]  /*0360*/  @!P0 IMAD.MOV.U32 R6, RZ, RZ, R10 ;  /* 0x000000ffff068224 */ /* 0x000fd000078e000a */
        /* <DEDUP_REMOVED lines=66> */
.L_x_36:
[----:B------:R-:W-:Y:S01]  /*0790*/  IMAD.MOV.U32 R6, RZ, RZ, 0x0 ;  /* 0x00000000ff067424 */ /* 0x000fe200078e00ff */
[----:B------:R-:W-:Y:S01]  /*07a0*/  LOP3.LUT P0, RZ, R11, 0x7fffffff, RZ, 0xc0, !PT ;  /* 0x7fffffff0bff7812 */ /* 0x000fe2000780c0ff */
[----:B------:R-:W-:-:S06]  /*07b0*/  IMAD.MOV.U32 R7, RZ, RZ, 0x7ff00000 ;  /* 0x7ff00000ff077424 */ /* 0x000fcc00078e00ff */
[----:B------:R-:W-:-:S10]  /*07c0*/  DFMA R6, R10, R6, +INF ;  /* 0x7ff000000a06742b */ /* 0x000fd40000000006 */
[----:B------:R-:W-:Y:S02]  /*07d0*/  FSEL R10, R6, RZ, P0 ;  /* 0x000000ff060a7208 */ /* 0x000fe40000000000 */
[----:B------:R-:W-:-:S07]  /*07e0*/  FSEL R11, R7, -QNAN , P0 ;  /* 0xfff00000070b7808 */ /* 0x000fce0000000000 */
.L_x_37:
        /* <DEDUP_REMOVED lines=14> */
[----:B------:R-:W-:Y:S01]  /*08d0*/  DFMA R4, R2, -UR6, -R4 ;  /* 0x8000000602047c2b */ /* 0x000fe20008000804 */
        /* <DEDUP_REMOVED lines=47> */
.L_x_38:
        /* <DEDUP_REMOVED lines=62> */
.L_x_40:
        /* <DEDUP_REMOVED lines=62> */
.L_x_41:
[----:B------:R-:W0:Y:S01]  /*1390*/  MUFU.RCP64H R7, R3 ;  /* 0x0000000300077308 */ /* 0x000e220000001800 */
[----:B------:R-:W-:Y:S01]  /*13a0*/  IMAD.MOV.U32 R6, RZ, RZ, RZ ;  /* 0x000000ffff067224 */ /* 0x000fe200078e00ff */
[----:B------:R-:W-:Y:S01]  /*13b0*/  UMOV UR6, 0x1c34685e ;  /* 0x1c34685e00067882 */ /* 0x000fe20000000000 */
[----:B------:R-:W-:Y:S01]  /*13c0*/  IMAD.MOV.U32 R14, RZ, RZ, 0x23b12b84 ;  /* 0x23b12b84ff0e7424 */ /* 0x000fe200078e00ff */
[----:B------:R-:W-:Y:S01]  /*13d0*/  UMOV UR7, 0x414602fe ;  /* 0x414602fe00077882 */ /* 0x000fe20000000000 */
[----:B------:R-:W-:Y:S01]  /*13e0*/  IMAD.MOV.U32 R15, RZ, RZ, 0x410ecd45 ;  /* 0x410ecd45ff0f7424 */ /* 0x000fe200078e00ff */
[----:B------:R-:W-:Y:S01]  /*13f0*/  UMOV UR8, 0x1f7e5beb ;  /* 0x1f7e5beb00087882 */ /* 0x000fe20000000000 */
[----:B------:R-:W-:Y:S01]  /*1400*/  IMAD.MOV.U32 R16, RZ, RZ, 0x7a655012 ;  /* 0x7a655012ff107424 */ /* 0x000fe200078e00ff */
[----:B------:R-:W-:Y:S01]  /*1410*/  UMOV UR9, 0x407eba13 ;  /* 0x407eba1300097882 */ /* 0x000fe20000000000 */
[----:B------:R-:W-:Y:S02]  /*1420*/  IMAD.MOV.U32 R17, RZ, RZ, 0x40992746 ;  /* 0x40992746ff117424 */ /* 0x000fe400078e00ff */
        /* <DEDUP_REMOVED lines=11> */
[C---:B------:R-:W-:Y:S01]  /*14e0*/  DFMA R14, R12.reuse, R14, -UR6 ;  /* 0x800000060c0e7e2b */ /* 0x040fe2000800000e */
[----:B------:R-:W-:Y:S01]  /*14f0*/  UMOV UR6, 0x8c11a9dc ;  /* 0x8c11a9dc00067882 */ /* 0x000fe20000000000 */
[----:B------:R-:W-:Y:S02]  /*1500*/  UMOV UR7, 0x40d115cb ;  /* 0x40d115cb00077882 */ /* 0x000fe40000000000 */
[C---:B------:R-:W-:Y:S01]  /*1510*/  DFMA R16, R12.reuse, -UR6, R16 ;  /* 0x800000060c107c2b */ /* 0x040fe20008000010 */
[----:B------:R-:W-:Y:S01]  /*1520*/  UMOV UR6, 0x7e247bd4 ;  /* 0x7e247bd400067882 */ /* 0x000fe20000000000 */
[----:B------:R-:W-:Y:S02]  /*1530*/  UMOV UR7, 0x40575178 ;  /* 0x4057517800077882 */ /* 0x000fe40000000000 */
[C---:B------:R-:W-:Y:S01]  /*1540*/  DFMA R18, R12.reuse, R14, UR8 ;  /* 0x000000080c127e2b */ /* 0x040fe2000800000e */
[----:B------:R-:W-:Y:S01]  /*1550*/  UMOV UR8, 0xe6e7cc7d ;  /* 0xe6e7cc7d00087882 */ /* 0x000fe20000000000 */
[----:B------:R-:W0:Y:S01]  /*1560*/  MUFU.RSQ64H R15, R3 ;  /* 0x00000003000f7308 */ /* 0x000e220000001c00 */
[----:B------:R-:W-:Y:S01]  /*1570*/  UMOV UR9, 0x40373b92 ;  /* 0x40373b9200097882 */ /* 0x000fe20000000000 */
[C---:B------:R-:W-:Y:S01]  /*1580*/  DFMA R16, R12.reuse, R16, -UR6 ;  /* 0x800000060c107e2b */ /* 0x040fe20008000010 */
[----:B------:R-:W-:Y:S01]  /*1590*/  UMOV UR6, 0xe5fc36b2 ;  /* 0xe5fc36b200067882 */ /* 0x000fe20000000000 */
[----:B------:R-:W-:Y:S01]  /*15a0*/  UMOV UR7, 0x401704c4 ;  /* 0x401704c400077882 */ /* 0x000fe20000000000 */
[----:B------:R-:W-:Y:S01]  /*15b0*/  IMAD.MOV.U32 R14, RZ, RZ, RZ ;  /* 0x000000ffff0e7224 */ /* 0x000fe200078e00ff */
[----:B------:R-:W-:Y:S01]  /*15c0*/  DFMA R18, R12, R18, -UR8 ;  /* 0x800000080c127e2b */ /* 0x000fe20008000012 */
[----:B------:R-:W-:Y:S01]  /*15d0*/  UMOV UR8, 0xe63a2f08 ;  /* 0xe63a2f0800087882 */ /* 0x000fe20000000000 */
[----:B------:R-:W-:-:S02]  /*15e0*/  UMOV UR9, 0x3ffa31be ;  /* 0x3ffa31be00097882 */ /* 0x000fc40000000000 */
[C---:B------:R-:W-:Y:S01]  /*15f0*/  DFMA R16, R12.reuse, R16, UR6 ;  /* 0x000000060c107e2b */ /* 0x040fe20008000010 */
[----:B------:R-:W-:Y:S01]  /*1600*/  UMOV UR6, 0x7a2fd531 ;  /* 0x7a2fd53100067882 */ /* 0x000fe20000000000 */
[----:B------:R-:W-:Y:S02]  /*1610*/  UMOV UR7, 0x3fe15b74 ;  /* 0x3fe15b7400077882 */ /* 0x000fe40000000000 */
[----:B------:R-:W-:Y:S01]  /*1620*/  DFMA R18, R12, R18, UR8 ;  /* 0x000000080c127e2b */ /* 0x000fe20008000012 */
[----:B------:R-:W-:Y:S01]  /*1630*/  UMOV UR8, 0x104d5d05 ;  /* 0x104d5d0500087882 */ /* 0x000fe20000000000 */
[----:B------:R-:W-:Y:S01]  /*1640*/  UMOV UR9, 0x3fcad320 ;  /* 0x3fcad32000097882 */ /* 0x000fe20000000000 */
[----:B0-----:R-:W-:Y:S02]  /*1650*/  DMUL R22, R14, R14 ;  /* 0x0000000e0e167228 */ /* 0x001fe40000000000 */
[C---:B------:R-:W-:Y:S01]  /*1660*/  DFMA R16, R12.reuse, R16, -UR6 ;  /* 0x800000060c107e2b */ /* 0x040fe20008000010 */
[----:B------:R-:W-:Y:S01]  /*1670*/  UMOV UR6, 0xcf6cb79b ;  /* 0xcf6cb79b00067882 */ /* 0x000fe20000000000 */
[----:B------:R-:W-:Y:S01]  /*1680*/  UMOV UR7, 0x3fba7fea ;  /* 0x3fba7fea00077882 */ /* 0x000fe20000000000 */
[----:B------:R-:W-:Y:S01]  /*1690*/  DFMA R20, R12, R18, -UR8 ;  /* 0x800000080c147e2b */ /* 0x000fe20008000012 */
[----:B------:R-:W-:Y:S01]  /*16a0*/  UMOV UR8, 0x9c76d07e ;  /* 0x9c76d07e00087882 */ /* 0x000fe20000000000 */
[----:B------:R-:W-:Y:S01]  /*16b0*/  UMOV UR9, 0x3fb0aaaa ;  /* 0x3fb0aaaa00097882 */ /* 0x000fe20000000000 */
[----:B------:R-:W-:-:S02]  /*16c0*/  DFMA R22, -R22, |R4|, 1 ;  /* 0x3ff000001616742b */ /* 0x000fc40000000504 */
[C---:B------:R-:W-:Y:S01]  /*16d0*/  DFMA R18, R12.reuse, R16, UR6 ;  /* 0x000000060c127e2b */ /* 0x040fe20008000010 */
[----:B------:R-:W-:Y:S01]  /*16e0*/  UMOV UR6, 0xeddcf548 ;  /* 0xeddcf54800067882 */ /* 0x000fe20000000000 */
[----:B------:R-:W-:Y:S01]  /*16f0*/  UMOV UR7, 0x3fafffff ;  /* 0x3fafffff00077882 */ /* 0x000fe20000000000 */
[----:B------:R-:W-:Y:S01]  /*1700*/  DFMA R20, R12, R20, UR8 ;  /* 0x000000080c147e2b */ /* 0x000fe20008000014 */
[----:B------:R-:W-:Y:S01]  /*1710*/  UMOV UR8, 0xfffdacec ;  /* 0xfffdacec00087882 */ /* 0x000fe20000000000 */
[----:B------:R-:W-:Y:S01]  /*1720*/  UMOV UR9, 0x3fbfffff ;  /* 0x3fbfffff00097882 */ /* 0x000fe20000000000 */
[----:B------:R-:W-:Y:S02]  /*1730*/  DFMA R16, R22, R24, 0.5 ;  /* 0x3fe000001610742b */ /* 0x000fe40000000018 */
[----:B------:R-:W-:Y:S01]  /*1740*/  DFMA R18, R12, R18, -UR6 ;  /* 0x800000060c127e2b */ /* 0x000fe20008000012 */
[----:B------:R-:W-:Y:S01]  /*1750*/  UMOV UR6, 0xffffc9e5 ;  /* 0xffffc9e500067882 */ /* 0x000fe20000000000 */
[----:B------:R-:W-:Y:S01]  /*1760*/  DMUL R22, R14, R22 ;  /* 0x000000160e167228 */ /* 0x000fe20000000000 */
[----:B------:R-:W-:Y:S01]  /*1770*/  UMOV UR7, 0x3fefffff ;  /* 0x3fefffff00077882 */ /* 0x000fe20000000000 */
[----:B------:R-:W-:-:S04]  /*1780*/  DFMA R20, R12, R20, -UR8 ;  /* 0x800000080c147e2b */ /* 0x000fc80008000014 */
[----:B------:R-:W-:Y:S02]  /*1790*/  DFMA R12, R12, R18, UR6 ;  /* 0x000000060c0c7e2b */ /* 0x000fe40008000012 */
[----:B------:R-:W-:Y:S02]  /*17a0*/  DFMA R14, R16, R22, R14 ;  /* 0x00000016100e722b */ /* 0x000fe4000000000e */
[----:B------:R-:W-:Y:S01]  /*17b0*/  DFMA R4, R6, R20, |R4| ;  /* 0x000000140604722b */ /* 0x000fe20000000404 */
[----:B------:R-:W-:Y:S10]  /*17c0*/  @!P0 BRA `(.L_x_42) ;  /* 0x0000000000088947 */ /* 0x000ff40003800000 */
[----:B------:R-:W-:-:S07]  /*17d0*/  MOV R0, 0x17f0 ;  /* 0x000017f000007802 */ /* 0x000fce0000000f00 */
[----:B------:R-:W-:Y:S05]  /*17e0*/  CALL.REL.NOINC `($__internal_3_$__cuda_sm20_drsqrt_f64_slowpath_v2) ;  /* 0x0000001c00b87944 */ /* 0x000fea0003c00000 */
.L_x_42:
[----:B------:R-:W-:Y:S01]  /*17f0*/  UMOV UR6, 0x6dc9c883 ;  /* 0x6dc9c88300067882 */ /* 0x000fe20000000000 */
[----:B------:R-:W-:Y:S01]  /*1800*/  UMOV UR7, 0x3fe45f30 ;  /* 0x3fe45f3000077882 */ /* 0x000fe20000000000 */
[C---:B------:R-:W-:Y:S02]  /*1810*/  DSETP.GE.AND P0, PT, |R4|.reuse, 2.14748364800000000000e+09, PT ;  /* 0x41e000000400742a */ /* 0x040fe40003f06200 */
[----:B------:R-:W-:Y:S01]  /*1820*/  DMUL R2, R4, UR6 ;  /* 0x0000000604027c28 */ /* 0x000fe20008000000 */
[----:B------:R-:W-:Y:S01]  /*1830*/  UMOV UR6, 0x54442d18 ;  /* 0x54442d1800067882 */ /* 0x000fe20000000000 */
[----:B------:R-:W-:-:S08]  /*1840*/  UMOV UR7, 0x3ff921fb ;  /* 0x3ff921fb00077882 */ /* 0x000fd00000000000 */
        /* <DEDUP_REMOVED lines=14> */
[----:B------:R-:W-:Y:S01]  /*1930*/  IMAD.MOV.U32 R3, RZ, RZ, R5 ;  /* 0x000000ffff037224 */ /* 0x000fe200078e0005 */
[----:B------:R-:W-:-:S07]  /*1940*/  MOV R0, 0x1960 ;  /* 0x0000196000007802 */ /* 0x000fce0000000f00 */
[----:B------:R-:W-:Y:S05]  /*1950*/  CALL.REL.NOINC `($_Z3_y0Pdd$__internal_trig_reduction_slowpathd) ;  /* 0x0000001c00e87944 */ /* 0x000fea0003c00000 */
[----:B------:R-:W-:-:S07]  /*1960*/  IMAD.MOV.U32 R2, RZ, RZ, R4 ;  /* 0x000000ffff027224 */ /* 0x000fce00078e0004 */
.L_x_43:
[----:B------:R-:W-:Y:S01]  /*1970*/  LOP3.LUT R4, R2, 0x3, RZ, 0xc0, !PT ;  /* 0x0000000302047812 */ /* 0x000fe200078ec0ff */
[----:B------:R-:W-:Y:S01]  /*1980*/  UMOV UR6, 0x54442d18 ;  /* 0x54442d1800067882 */ /* 0x000fe20000000000 */
[----:B------:R-:W-:Y:S02]  /*1990*/  UMOV UR7, 0x3fe921fb ;  /* 0x3fe921fb00077882 */ /* 0x000fe40000000000 */
[----:B------:R-:W0:Y:S01]  /*19a0*/  I2F.F64.U32 R2, R4 ;  /* 0x0000000400027312 */ /* 0x000e220000201800 */
[----:B------:R-:W-:Y:S01]  /*19b0*/  DADD R6, R6, -UR6 ;  /* 0x8000000606067e29 */ /* 0x000fe20008000000 */
[----:B------:R-:W-:-:S07]  /*19c0*/  UMOV UR7, 0x3ff921fb ;  /* 0x3ff921fb00077882 */ /* 0x000fce0000000000 */
        /* <DEDUP_REMOVED lines=24> */
[----:B------:R-:W-:Y:S05]  /*1b50*/  CALL.REL.NOINC `($_Z3_y0Pdd$__internal_trig_reduction_slowpathd) ;  /* 0x0000001c00687944 */ /* 0x000fea0003c00000 */
[----:B------:R-:W-:Y:S02]  /*1b60*/  IMAD.MOV.U32 R0, RZ, RZ, R4 ;  /* 0x000000ffff007224 */ /* 0x000fe400078e0004 */
[----:B------:R-:W-:Y:S02]  /*1b70*/  IMAD.MOV.U32 R2, RZ, RZ, R6 ;  /* 0x000000ffff027224 */ /* 0x000fe400078e0006 */
[----:B------:R-:W-:-:S07]  /*1b80*/  IMAD.MOV.U32 R3, RZ, RZ, R7 ;  /* 0x000000ffff037224 */ /* 0x000fce00078e0007 */
.L_x_45:
[----:B------:R-:W-:-:S07]  /*1b90*/  VIADD R0, R0, 0x1 ;  /* 0x0000000100007836 */ /* 0x000fce0000000000 */
.L_x_44:
        /* <DEDUP_REMOVED lines=30> */
.L_x_39:
[----:B------:R-:W-:Y:S01]  /*1d80*/  UMOV UR6, 0x6dc9c883 ;  /* 0x6dc9c88300067882 */ /* 0x000fe20000000000 */
[----:B------:R-:W-:Y:S02]  /*1d90*/  UMOV UR7, 0x3fe45f30 ;  /* 0x3fe45f3000077882 */ /* 0x000fe40000000000 */
[----:B------:R-:W-:-:S08]  /*1da0*/  DMUL R10, R10, UR6 ;  /* 0x000000060a0a7c28 */ /* 0x000fd00008000000 */
[----:B------:R-:W-:Y:S01]  /*1db0*/  DFMA R8, R10, R2, R8 ;  /* 0x000000020a08722b */ /* 0x000fe20000000008 */
[----:B------:R-:W-:Y:S10]  /*1dc0*/  BRA `(.L_x_46) ;  /* 0x0000001800247947 */ /* 0x000ff40003800000 */
.L_x_35:
        /* <DEDUP_REMOVED lines=83> */
.L_x_47:
        /* <DEDUP_REMOVED lines=83> */
.L_x_48:
        /* <DEDUP_REMOVED lines=59> */
.L_x_49:
[----:B------:R-:W-:Y:S01]  /*2be0*/  DSETP.NEU.AND P0, PT, |R4|, +INF , PT ;  /* 0x7ff000000400742a */ /* 0x000fe20003f0d200 */
[----:B------:R-:W-:-:S13]  /*2bf0*/  CS2R R8, SRZ ;  /* 0x0000000000087805 */ /* 0x000fda000001ff00 */
[----:B------:R-:W-:Y:S05]  /*2c00*/  @!P0 BRA `(.L_x_46) ;  /* 0x0000000800948947 */ /* 0x000fea0003800000 */
[----:B------:R-:W0:Y:S01]  /*2c10*/  MUFU.RCP64H R7, R3 ;  /* 0x0000000300077308 */ /* 0x000e220000001800 */
[----:B------:R-:W-:Y:S01]  /*2c20*/  IMAD.MOV.U32 R6, RZ, RZ, RZ ;  /* 0x000000ffff067224 */ /* 0x000fe200078e00ff */
[----:B------:R-:W-:Y:S01]  /*2c30*/  UMOV UR6, 0x4be101dc ;  /* 0x4be101dc00067882 */ /* 0x000fe20000000000 */
[----:B------:R-:W-:Y:S01]  /*2c40*/  IMAD.MOV.U32 R10, RZ, RZ, -0x6553a7ed ;  /* 0x9aac5813ff0a7424 */ /* 0x000fe200078e00ff */
[----:B------:R-:W-:Y:S01]  /*2c50*/  UMOV UR7, 0x418a86a6 ;  /* 0x418a86a600077882 */ /* 0x000fe20000000000 */
[----:B------:R-:W-:Y:S01]  /*2c60*/  IMAD.MOV.U32 R11, RZ, RZ, 0x415709c7 ;  /* 0x415709c7ff0b7424 */ /* 0x000fe200078e00ff */
[----:B------:R-:W-:Y:S01]  /*2c70*/  UMOV UR8, 0x14e8a4e8 ;  /* 0x14e8a4e800087882 */ /* 0x000fe20000000000 */
[----:B------:R-:W-:Y:S01]  /*2c80*/  IMAD.MOV.U32 R12, RZ, RZ, 0x49cdde7 ;  /* 0x049cdde7ff0c7424 */ /* 0x000fe200078e00ff */
[----:B------:R-:W-:Y:S01]  /*2c90*/  UMOV UR9, 0x407f583e ;  /* 0x407f583e00097882 */ /* 0x000fe20000000000 */
[----:B------:R-:W-:Y:S01]  /*2ca0*/  IMAD.MOV.U32 R13, RZ, RZ, 0x4093f56a ;  /* 0x4093f56aff0d7424 */ /* 0x000fe200078e00ff */
[----:B------:R-:W-:Y:S01]  /*2cb0*/  MOV R18, 0x0 ;  /* 0x0000000000127802 */ /* 0x000fe20000000f00 */
[----:B------:R-:W-:-:S02]  /*2cc0*/  VIADD R0, R3, 0xfff00000 ;  /* 0xfff0000003007836 */ /* 0x000fc40000000000 */
[----:B------:R-:W-:-:S03]  /*2cd0*/  IMAD.MOV.U32 R19, RZ, RZ, 0x3fd80000 ;  /* 0x3fd80000ff137424 */ /* 0x000fc600078e00ff */
[----:B------:R-:W-:Y:S01]  /*2ce0*/  ISETP.GE.U32.AND P0, PT, R0, 0x7fe00000, PT ;  /* 0x7fe000000000780c */ /* 0x000fe20003f06070 */
[----:B0-----:R-:W-:-:S08]  /*2cf0*/  DFMA R8, R6, -|R4|, 1 ;  /* 0x3ff000000608742b */ /* 0x001fd00000000c04 */
[----:B------:R-:W-:-:S08]  /*2d00*/  DFMA R8, R8, R8, R8 ;  /* 0x000000080808722b */ /* 0x000fd00000000008 */
[----:B------:R-:W-:-:S08]  /*2d10*/  DFMA R6, R6, R8, R6 ;  /* 0x000000080606722b */ /* 0x000fd00000000006 */
[----:B------:R-:W-:-:S08]  /*2d20*/  DMUL R8, R6, R6 ;  /* 0x0000000606087228 */ /* 0x000fd00000000000 */
[----:B------:R-:W-:Y:S01]  /*2d30*/  DFMA R10, R8, UR6, -R10 ;  /* 0x00000006080a7c2b */ /* 0x000fe2000800080a */
[----:B------:R-:W-:Y:S01]  /*2d40*/  UMOV UR6, 0xc980a287 ;  /* 0xc980a28700067882 */ /* 0x000fe20000000000 */
[----:B------:R-:W-:-:S06]  /*2d50*/  UMOV UR7, 0x41142a31 ;  /* 0x41142a3100077882 */ /* 0x000fcc0000000000 */
[----:B------:R-:W-:Y:S01]  /*2d60*/  DFMA R10, R8, R10, UR6 ;  /* 0x00000006080a7e2b */ /* 0x000fe2000800000a */
        /* <DEDUP_REMOVED lines=51> */
[----:B------:R-:W-:Y:S02]  /*30a0*/  IMAD.MOV.U32 R10, RZ, RZ, R14 ;  /* 0x000000ffff0a7224 */ /* 0x000fe400078e000e */
[----:B------:R-:W-:-:S07]  /*30b0*/  IMAD.MOV.U32 R11, RZ, RZ, R15 ;  /* 0x000000ffff0b7224 */ /* 0x000fce00078e000f */
.L_x_50:
        /* <DEDUP_REMOVED lines=24> */
.L_x_51:
        /* <DEDUP_REMOVED lines=35> */
.L_x_53:
[----:B------:R-:W-:-:S07]  /*3470*/  VIADD R0, R0, 0x1 ;  /* 0x0000000100007836 */ /* 0x000fce0000000000 */
.L_x_52:
        /* <DEDUP_REMOVED lines=30> */
.L_x_46:
[----:B------:R-:W0:Y:S01]  /*3660*/  LDCU.64 UR6, c[0x0][0x388] ;  /* 0x00007100ff0677ac */ /* 0x000e220008000a00 */
[----:B------:R-:W1:Y:S01]  /*3670*/  LDC.64 R2, c[0x0][0x380] ;  /* 0x0000e000ff027b82 */ /* 0x000e620000000a00 */
[----:B0-----:R-:W-:-:S06]  /*3680*/  DSETP.LEU.AND P0, PT, RZ, UR6, PT ;  /* 0x00000006ff007e2a */ /* 0x001fcc000bf0b000 */
[----:B------:R-:W-:Y:S02]  /*3690*/  FSEL R4, R8, RZ, P0 ;  /* 0x000000ff08047208 */ /* 0x000fe40000000000 */
[----:B------:R-:W-:-:S05]  /*36a0*/  FSEL R5, R9, -QNAN , P0 ;  /* 0xfff8000009057808 */ /* 0x000fca0000000000 */
[----:B-1----:R-:W-:Y:S01]  /*36b0*/  STG.E.64 desc[UR4][R2.64], R4 ;  /* 0x0000000402007986 */ /* 0x002fe2000c101b04 */
[----:B------:R-:W-:Y:S05]  /*36c0*/  EXIT ;  /* 0x000000000000794d */ /* 0x000fea0003800000 */
        .weak           $__internal_3_$__cuda_sm20_drsqrt_f64_slowpath_v2
        .type           $__internal_3_$__cuda_sm20_drsqrt_f64_slowpath_v2,@function
        .size           $__internal_3_$__cuda_sm20_drsqrt_f64_slowpath_v2,($_Z3_y0Pdd$__internal_trig_reduction_slowpathd - $__internal_3_$__cuda_sm20_drsqrt_f64_slowpath_v2)
$__internal_3_$__cuda_sm20_drsqrt_f64_slowpath_v2:
[----:B------:R-:W-:Y:S01]  /*36d0*/  IMAD.MOV.U32 R6, RZ, RZ, R2 ;  /* 0x000000ffff067224 */ /* 0x000fe200078e0002 */
[----:B------:R-:W-:Y:S01]  /*36e0*/  LOP3.LUT R2, R3, 0x80000000, RZ, 0xc0, !PT ;  /* 0x8000000003027812 */ /* 0x000fe200078ec0ff */
[----:B------:R-:W-:-:S06]  /*36f0*/  IMAD.MOV.U32 R7, RZ, RZ, R3 ;  /* 0x000000ffff077224 */ /* 0x000fcc00078e0003 */
[----:B------:R-:W-:-:S14]  /*3700*/  DSETP.NEU.AND P0, PT, R6, RZ, PT ;  /* 0x000000ff0600722a */ /* 0x000fdc0003f0d000 */
        /* <DEDUP_REMOVED lines=22> */
.L_x_55:
[----:B------:R-:W-:Y:S01]  /*3870*/  DADD R2, R6, R6 ;  /* 0x0000000006027229 */ /* 0x000fe20000000006 */
[----:B------:R-:W-:Y:S10]  /*3880*/  BRA `(.L_x_56) ;  /* 0x0000000000087947 */ /* 0x000ff40003800000 */
.L_x_54:
[----:B------:R-:W-:Y:S01]  /*3890*/  LOP3.LUT R3, R2, 0x7ff00000, RZ, 0xfc, !PT ;  /* 0x7ff0000002037812 */ /* 0x000fe200078efcff */
[----:B------:R-:W-:-:S07]  /*38a0*/  IMAD.MOV.U32 R2, RZ, RZ, RZ ;  /* 0x000000ffff027224 */ /* 0x000fce00078e00ff */
.L_x_56:
[----:B------:R-:W-:Y:S02]  /*38b0*/  IMAD.MOV.U32 R14, RZ, RZ, R2 ;  /* 0x000000ffff0e7224 */ /* 0x000fe400078e0002 */
[----:B------:R-:W-:Y:S02]  /*38c0*/  IMAD.MOV.U32 R15, RZ, RZ, R3 ;  /* 0x000000ffff0f7224 */ /* 0x000fe400078e0003 */
[----:B------:R-:W-:Y:S02]  /*38d0*/  IMAD.MOV.U32 R2, RZ, RZ, R0 ;  /* 0x000000ffff027224 */ /* 0x000fe400078e0000 */
[----:B------:R-:W-:-:S04]  /*38e0*/  IMAD.MOV.U32 R3, RZ, RZ, 0x0 ;  /* 0x00000000ff037424 */ /* 0x000fc800078e00ff */
[----:B------:R-:W-:Y:S05]  /*38f0*/  RET.REL.NODEC R2 `(_Z3_y0Pdd) ;  /* 0xffffffc402c07950 */ /* 0x000fea0003c3ffff */
        .type           $_Z3_y0Pdd$__internal_trig_reduction_slowpathd,@function
        .size           $_Z3_y0Pdd$__internal_trig_reduction_slowpathd,(.L_x_181 - $_Z3_y0Pdd$__internal_trig_reduction_slowpathd)
$_Z3_y0Pdd$__internal_trig_reduction_slowpathd:
[--C-:B------:R-:W-:Y:S01]  /*3900*/  SHF.R.U32.HI R2, RZ, 0x14, R3.reuse ;  /* 0x00000014ff027819 */ /* 0x100fe20000011603 */
[----:B------:R-:W-:Y:S01]  /*3910*/  IMAD.MOV.U32 R6, RZ, RZ, R4 ;  /* 0x000000ffff067224 */ /* 0x000fe200078e0004 */
[----:B------:R-:W-:Y:S01]  /*3920*/  MOV R4, RZ ;  /* 0x000000ff00047202 */ /* 0x000fe20000000f00 */
[----:B------:R-:W-:Y:S01]  /*3930*/  IMAD.MOV.U32 R7, RZ, RZ, R3 ;  /* 0x000000ffff077224 */ /* 0x000fe200078e0003 */
        /* <DEDUP_REMOVED lines=12> */
[C---:B------:R-:W-:Y:S01]  /*3a00*/  SHF.L.U64.HI R16, R6.reuse, 0xb, R7 ;  /* 0x0000000b06107819 */ /* 0x040fe20000010207 */
[----:B------:R-:W-:Y:S01]  /*3a10*/  IMAD.SHL.U32 R7, R6, 0x800, RZ ;  /* 0x0000080006077824 */ /* 0x000fe200078e00ff */
[----:B------:R-:W-:Y:S01]  /*3a20*/  IADD3 R19, PT, PT, RZ, -R4, -R5 ;  /* 0x80000004ff137210 */ /* 0x000fe20007ffe805 */
[----:B------:R-:W-:Y:S01]  /*3a30*/  IMAD.MOV.U32 R18, RZ, RZ, RZ ;  /* 0x000000ffff127224 */ /* 0x000fe200078e00ff */
[----:B------:R-:W-:Y:S02]  /*3a40*/  CS2R R14, SRZ ;  /* 0x00000000000e7805 */ /* 0x000fe4000001ff00 */
[----:B------:R-:W-:Y:S01]  /*3a50*/  LOP3.LUT R6, R16, 0x80000000, RZ, 0xfc, !PT ;  /* 0x8000000010067812 */ /* 0x000fe200078efcff */
[----:B------:R-:W0:Y:S01]  /*3a60*/  LDCU.64 UR6, c[0x0][0x358] ;  /* 0x00006b00ff0677ac */ /* 0x000e220008000a00 */
[----:B------:R-:W-:-:S05]  /*3a70*/  NOP ;  /* 0x0000000000007918 */ /* 0x000fca0000000000 */
.L_x_59:
[----:B------:R-:W1:Y:S02]  /*3a80*/  LDC.64 R16, c[0x4][RZ] ;  /* 0x01000000ff107b82 */ /* 0x000e640000000a00 */
[----:B-1----:R-:W-:-:S06]  /*3a90*/  IMAD.WIDE R16, R21, 0x8, R16 ;  /* 0x0000000815107825 */ /* 0x002fcc00078e0210 */
[----:B0-----:R-:W2:Y:S01]  /*3aa0*/  LDG.E.64.CONSTANT R16, desc[UR6][R16.64] ;  /* 0x0000000610107981 */ /* 0x001ea2000c1e9b00 */
        /* <DEDUP_REMOVED lines=24> */
.L_x_58:
        /* <DEDUP_REMOVED lines=11> */
[----:B0-----:R-:W-:Y:S02]  /*3ce0*/  @P0 SHF.R.U64 R14, R17, R2, R19 ;  /* 0x00000002110e0219 */ /* 0x001fe40000001213 */
[--C-:B------:R-:W-:Y:S02]  /*3cf0*/  @P0 SHF.R.U32.HI R25, RZ, 0x1, R7.reuse ;  /* 0x00000001ff190819 */ /* 0x100fe40000011607 */
[----:B------:R-:W-:-:S02]  /*3d00*/  @P0 SHF.R.U64 R23, R6, 0x1, R7 ;  /* 0x0000000106170819 */ /* 0x000fc40000001207 */
[-C--:B------:R-:W-:Y:S02]  /*3d10*/  @P0 SHF.L.U64.HI R16, R6, R27.reuse, R7 ;  /* 0x0000001b06100219 */ /* 0x080fe40000010207 */
[----:B------:R-:W-:Y:S02]  /*3d20*/  @P0 SHF.R.U32.HI R15, RZ, R2, R19 ;  /* 0x00000002ff0f0219 */ /* 0x000fe40000011613 */
[----:B------:R-:W-:Y:S02]  /*3d30*/  @P0 LOP3.LUT R6, R21, R14, RZ, 0xfc, !PT ;  /* 0x0000000e15060212 */ /* 0x000fe400078efcff */
[----:B----4-:R-:W-:Y:S02]  /*3d40*/  @P0 SHF.L.U32 R17, R4, R27, RZ ;  /* 0x0000001b04110219 */ /* 0x010fe400000006ff */
[----:B------:R-:W-:Y:S01]  /*3d50*/  @P0 SHF.R.U64 R18, R23, R2, R25 ;  /* 0x0000000217120219 */ /* 0x000fe20000001219 */
[----:B------:R-:W-:Y:S01]  /*3d60*/  IMAD.SHL.U32 R14, R6, 0x4, RZ ;  /* 0x00000004060e7824 */ /* 0x000fe200078e00ff */
[----:B------:R-:W-:-:S02]  /*3d70*/  @P0 LOP3.LUT R7, R16, R15, RZ, 0xfc, !PT ;  /* 0x0000000f10070212 */ /* 0x000fc400078efcff */
[----:B------:R-:W-:Y:S02]  /*3d80*/  @P0 SHF.L.U64.HI R27, R4, R27, R5 ;  /* 0x0000001b041b0219 */ /* 0x000fe40000010205 */
[----:B------:R-:W-:Y:S02]  /*3d90*/  @P0 SHF.R.U32.HI R2, RZ, R2, R25 ;  /* 0x00000002ff020219 */ /* 0x000fe40000011619 */
[----:B------:R-:W-:Y:S02]  /*3da0*/  @P0 LOP3.LUT R4, R17, R18, RZ, 0xfc, !PT ;  /* 0x0000001211040212 */ /* 0x000fe400078efcff */
[----:B------:R-:W-:Y:S02]  /*3db0*/  SHF.L.U64.HI R15, R6, 0x2, R7 ;  /* 0x00000002060f7819 */ /* 0x000fe40000010207 */
[----:B------:R-:W-:Y:S02]  /*3dc0*/  @P0 LOP3.LUT R5, R27, R2, RZ, 0xfc, !PT ;  /* 0x000000021b050212 */ /* 0x000fe400078efcff */
[----:B------:R-:W-:-:S02]  /*3dd0*/  SHF.L.W.U32.HI R7, R7, 0x2, R4 ;  /* 0x0000000207077819 */ /* 0x000fc40000010e04 */
[----:B------:R-:W-:Y:S02]  /*3de0*/  IADD3 RZ, P0, PT, RZ, -R14, RZ ;  /* 0x8000000effff7210 */ /* 0x000fe40007f1e0ff */
[----:B------:R-:W-:Y:S02]  /*3df0*/  LOP3.LUT R2, RZ, R15, RZ, 0x33, !PT ;  /* 0x0000000fff027212 */ /* 0x000fe400078e33ff */
[----:B------:R-:W-:Y:S02]  /*3e00*/  SHF.L.W.U32.HI R4, R4, 0x2, R5 ;  /* 0x0000000204047819 */ /* 0x000fe40000010e05 */
[----:B------:R-:W-:Y:S02]  /*3e10*/  LOP3.LUT R6, RZ, R7, RZ, 0x33, !PT ;  /* 0x00000007ff067212 */ /* 0x000fe400078e33ff */
[----:B------:R-:W-:Y:S02]  /*3e20*/  IADD3.X R16, P0, PT, RZ, R2, RZ, P0, !PT ;  /* 0x00000002ff107210 */ /* 0x000fe4000071e4ff */
[----:B------:R-:W-:-:S02]  /*3e30*/  LOP3.LUT R2, RZ, R4, RZ, 0x33, !PT ;  /* 0x00000004ff027212 */ /* 0x000fc400078e33ff */
[----:B------:R-:W-:Y:S02]  /*3e40*/  IADD3.X R6, P1, PT, RZ, R6, RZ, P0, !PT ;  /* 0x00000006ff067210 */ /* 0x000fe4000073e4ff */
        /* <DEDUP_REMOVED lines=9> */
[----:B------:R-:W0:Y:S02]  /*3ee0*/  FLO.U32 R17, R17 ;  /* 0x0000001100117300 */ /* 0x000e2400000e0000 */
[C---:B0-----:R-:W-:Y:S02]  /*3ef0*/  IADD3 R18, PT, PT, -R17.reuse, 0x1f, RZ ;  /* 0x0000001f11127810 */ /* 0x041fe40007ffe1ff */
[----:B------:R-:W-:-:S03]  /*3f00*/  IADD3 R6, PT, PT, -R17, 0x3f, RZ ;  /* 0x0000003f11067810 */ /* 0x000fc60007ffe1ff */
[----:B------:R-:W-:-:S05]  /*3f10*/  @P1 IMAD.MOV R6, RZ, RZ, R18 ;  /* 0x000000ffff061224 */ /* 0x000fca00078e0212 */
[----:B------:R-:W-:-:S13]  /*3f20*/  ISETP.NE.AND P1, PT, R6, RZ, PT ;  /* 0x000000ff0600720c */ /* 0x000fda0003f25270 */
[----:B------:R-:W-:Y:S05]  /*3f30*/  @!P1 BRA `(.L_x_60) ;  /* 0x0000000000289947 */ /* 0x000fea0003800000 */
        /* <DEDUP_REMOVED lines=10> */
.L_x_60:
[----:B------:R-:W-:-:S04]  /*3fe0*/  IMAD.WIDE.U32 R16, R7, 0x2168c235, RZ ;  /* 0x2168c23507107825 */ /* 0x000fc800078e00ff */
[----:B------:R-:W-:Y:S01]  /*3ff0*/  IMAD.MOV.U32 R14, RZ, RZ, R17 ;  /* 0x000000ffff0e7224 */ /* 0x000fe200078e0011 */
[----:B------:R-:W-:Y:S01]  /*4000*/  IADD3 RZ, P1, PT, R16, R16, RZ ;  /* 0x0000001010ff7210 */ /* 0x000fe20007f3e0ff */
[----:B------:R-:W-:Y:S02]  /*4010*/  IMAD.MOV.U32 R15, RZ, RZ, RZ ;  /* 0x000000ffff0f7224 */ /* 0x000fe400078e00ff */
[----:B------:R-:W-:Y:S02]  /*4020*/  IMAD R17, R2, -0x36f0255e, RZ ;  /* 0xc90fdaa202117824 */ /* 0x000fe400078e02ff */
[----:B------:R-:W-:-:S04]  /*4030*/  IMAD.WIDE.U32 R14, R7, -0x36f0255e, R14 ;  /* 0xc90fdaa2070e7825 */ /* 0x000fc800078e000e */
[----:B------:R-:W-:-:S04]  /*4040*/  IMAD.HI.U32 R7, R2, -0x36f0255e, RZ ;  /* 0xc90fdaa202077827 */ /* 0x000fc800078e00ff */
        /* <DEDUP_REMOVED lines=16> */
[----:B------:R-:W-:-:S02]  /*4150*/  SHF.R.U32.HI R15, RZ, 0x1e, R5 ;  /* 0x0000001eff0f7819 */ /* 0x000fc40000011605 */
[----:B------:R-:W-:Y:S02]  /*4160*/  SHF.R.U64 R2, R2, 0xa, R7 ;  /* 0x0000000a02027819 */ /* 0x000fe40000001207 */
[----:B------:R-:W-:Y:S02]  /*4170*/  LEA.HI R4, R4, R15, RZ, 0x1 ;  /* 0x0000000f04047211 */ /* 0x000fe400078f08ff */
[----:B------:R-:W-:Y:S02]  /*4180*/  IADD3 R2, P2, PT, R2, 0x1, RZ ;  /* 0x0000000102027810 */ /* 0x000fe40007f5e0ff */
[----:B------:R-:W-:Y:S01]  /*4190*/  @!P0 LOP3.LUT R3, R3, 0x80000000, RZ, 0x3c, !PT ;  /* 0x8000000003038812 */ /* 0x000fe200078e3cff */
[----:B------:R-:W-:Y:S01]  /*41a0*/  @P1 IMAD.MOV R4, RZ, RZ, -R4 ;  /* 0x000000ffff041224 */ /* 0x000fe200078e0a04 */
[----:B------:R-:W-:-:S04]  /*41b0*/  LEA.HI.X R7, R7, RZ, RZ, 0x16, P2 ;  /* 0x000000ff07077211 */ /* 0x000fc800010fb4ff */
[--C-:B------:R-:W-:Y:S01]  /*41c0*/  SHF.R.U64 R6, R2, 0x1, R7.reuse ;  /* 0x0000000102067819 */ /* 0x100fe20000001207 */
[----:B------:R-:W-:Y:S01]  /*41d0*/  IMAD.SHL.U32 R2, R14, 0x100000, RZ ;  /* 0x001000000e027824 */ /* 0x000fe200078e00ff */
[----:B------:R-:W-:Y:S02]  /*41e0*/  SHF.R.U32.HI R5, RZ, 0x1, R7 ;  /* 0x00000001ff057819 */ /* 0x000fe40000011607 */
[----:B------:R-:W-:-:S04]  /*41f0*/  IADD3 R6, P2, P3, RZ, RZ, R6 ;  /* 0x000000ffff067210 */ /* 0x000fc80007b5e006 */
[----:B------:R-:W-:-:S04]  /*4200*/  IADD3.X R2, PT, PT, R2, 0x3fe00000, R5, P2, P3 ;  /* 0x3fe0000002027810 */ /* 0x000fc800017e6405 */
[----:B------:R-:W-:-:S07]  /*4210*/  LOP3.LUT R7, R2, R3, RZ, 0xfc, !PT ;  /* 0x0000000302077212 */ /* 0x000fce00078efcff */
.L_x_57:
[----:B------:R-:W-:Y:S02]  /*4220*/  IMAD.MOV.U32 R2, RZ, RZ, R0 ;  /* 0x000000ffff027224 */ /* 0x000fe400078e0000 */
[----:B------:R-:W-:-:S04]  /*4230*/  IMAD.MOV.U32 R3, RZ, RZ, 0x0 ;  /* 0x00000000ff037424 */ /* 0x000fc800078e00ff */
[----:B------:R-:W-:Y:S05]  /*4240*/  RET.REL.NODEC R2 `(_Z3_y0Pdd) ;  /* 0xffffffbc026c7950 */ /* 0x000fea0003c3ffff */
.L_x_61:
        /* <DEDUP_REMOVED lines=11> */
.L_x_181:


//--------------------- .text._Z6_rnormPdiPKd     --------------------------
	.section	.text._Z6_rnormPdiPKd,"ax",@progbits
	.align	128
        .global         _Z6_rnormPdiPKd
        .type           _Z6_rnormPdiPKd,@function
        .size           _Z6_rnormPdiPKd,(.L_x_182 - _Z6_rnormPdiPKd)
        .other          _Z6_rnormPdiPKd,@"STO_CUDA_ENTRY STV_DEFAULT"
_Z6_rnormPdiPKd:
.text._Z6_rnormPdiPKd:
[----:B------:R-:W-:Y:S08]  /*0000*/  LDC R1, c[0x0][0x37c] ;  /* 0x0000df00ff017b82 */ /* 0x000ff00000000800 */
[----:B------:R-:W0:Y:S01]  /*0010*/  LDC.64 R4, c[0x0][0x390] ;  /* 0x0000e400ff047b82 */ /* 0x000e220000000a00 */
[----:B------:R-:W0:Y:S01]  /*0020*/  LDCU.64 UR10, c[0x0][0x358] ;  /* 0x00006b00ff0a77ac */ /* 0x000e220008000a00 */
[----:B------:R-:W1:Y:S01]  /*0030*/  LDCU UR8, c[0x0][0x388] ;  /* 0x00007100ff0877ac */ /* 0x000e620008000800 */
[----:B0-----:R-:W2:Y:S01]  /*0040*/  LDG.E.64 R4, desc[UR10][R4.64] ;  /* 0x0000000a04047981 */ /* 0x001ea2000c1e1b00 */
[----:B-1----:R-:W-:Y:S01]  /*0050*/  UISETP.GE.AND UP0, UPT, UR8, 0x2, UPT ;  /* 0x000000020800788c */ /* 0x002fe2000bf06270 */
[----:B--2---:R-:W-:-:S08]  /*0060*/  DADD R2, -RZ, |R4| ;  /* 0x00000000ff027229 */ /* 0x004fd00000000504 */
[----:B------:R-:W-:Y:S05]  /*0070*/  BRA.U !UP0, `(.L_x_62) ;  /* 0x0000001108747547 */ /* 0x000fea000b800000 */
[----:B------:R-:W-:Y:S01]  /*0080*/  UIADD3 UR5, UPT, UPT, UR8, -0x2, URZ ;  /* 0xfffffffe08057890 */ /* 0x000fe2000fffe0ff */
[----:B------:R-:W-:Y:S01]  /*0090*/  IMAD.MOV.U32 R0, RZ, RZ, 0x1 ;  /* 0x00000001ff007424 */ /* 0x000fe200078e00ff */
[----:B------:R-:W-:Y:S02]  /*00a0*/  UIADD3 UR4, UPT, UPT, UR8, -0x1, URZ ;  /* 0xffffffff08047890 */ /* 0x000fe4000fffe0ff */
[----:B------:R-:W-:Y:S02]  /*00b0*/  UISETP.GE.U32.AND UP0, UPT, UR5, 0xf, UPT ;  /* 0x0000000f0500788c */ /* 0x000fe4000bf06070 */
[----:B------:R-:W-:-:S07]  /*00c0*/  ULOP3.LUT UR9, UR4, 0xf, URZ, 0xc0, !UPT ;  /* 0x0000000f04097892 */ /* 0x000fce000f8ec0ff */
[----:B------:R-:W-:Y:S05]  /*00d0*/  BRA.U !UP0, `(.L_x_63) ;  /* 0x0000000908407547 */ /* 0x000fea000b800000 */
[----:B------:R-:W0:Y:S01]  /*00e0*/  LDCU.64 UR6, c[0x0][0x390] ;  /* 0x00007200ff0677ac */ /* 0x000e220008000a00 */
[----:B------:R-:W-:Y:S01]  /*00f0*/  IMAD.MOV.U32 R0, RZ, RZ, RZ ;  /* 0x000000ffff007224 */ /* 0x000fe200078e00ff */
[----:B------:R-:W-:-:S04]  /*0100*/  ULOP3.LUT UR5, UR4, 0xfffffff0, URZ, 0xc0, !UPT ;  /* 0xfffffff004057892 */ /* 0x000fc8000f8ec0ff */
[----:B------:R-:W-:Y:S02]  /*0110*/  UIADD3 UR5, UPT, UPT, -UR5, URZ, URZ ;  /* 0x000000ff05057290 */ /* 0x000fe4000fffe1ff */
[----:B0-----:R-:W-:-:S04]  /*0120*/  UIADD3 UR6, UP0, UPT, UR6, 0x40, URZ ;  /* 0x0000004006067890 */ /* 0x001fc8000ff1e0ff */
[----:B------:R-:W-:Y:S02]  /*0130*/  UIADD3.X UR7, UPT, UPT, URZ, UR7, URZ, UP0, !UPT ;  /* 0x00000007ff077290 */ /* 0x000fe400087fe4ff */
[----:B------:R-:W-:-:S04]  /*0140*/  IMAD.U32 R4, RZ, RZ, UR6 ;  /* 0x00000006ff047e24 */ /* 0x000fc8000f8e00ff */
[----:B------:R-:W-:-:S07]  /*0150*/  IMAD.U32 R5, RZ, RZ, UR7 ;  /* 0x00000007ff057e24 */ /* 0x000fce000f8e00ff */
.L_x_64:
[----:B------:R-:W2:Y:S04]  /*0160*/  LDG.E.64 R18, desc[UR10][R4.64+-0x38] ;  /* 0xffffc80a04127981 */ /* 0x000ea8000c1e1b00 */
[----:B------:R-:W3:Y:S04]  /*0170*/  LDG.E.64 R24, desc[UR10][R4.64+-0x30] ;  /* 0xffffd00a04187981 */ /* 0x000ee8000c1e1b00 */
[----:B------:R-:W4:Y:S04]  /*0180*/  LDG.E.64 R22, desc[UR10][R4.64+-0x28] ;  /* 0xffffd80a04167981 */ /* 0x000f28000c1e1b00 */
[----:B------:R-:W5:Y:S04]  /*0190*/  LDG.E.64 R20, desc[UR10][R4.64+-0x20] ;  /* 0xffffe00a04147981 */ /* 0x000f68000c1e1b00 */
[----:B------:R-:W5:Y:S04]  /*01a0*/  LDG.E.64 R8, desc[UR10][R4.64+-0x18] ;  /* 0xffffe80a04087981 */ /* 0x000f68000c1e1b00 */
[----:B------:R-:W5:Y:S04]  /*01b0*/  LDG.E.64 R6, desc[UR10][R4.64+-0x10] ;  /* 0xfffff00a04067981 */ /* 0x000f68000c1e1b00 */
[----:B------:R-:W5:Y:S04]  /*01c0*/  LDG.E.64 R16, desc[UR10][R4.64+-0x8] ;  /* 0xfffff80a04107981 */ /* 0x000f68000c1e1b00 */
[----:B------:R-:W5:Y:S04]  /*01d0*/  LDG.E.64 R14, desc[UR10][R4.64] ;  /* 0x0000000a040e7981 */ /* 0x000f68000c1e1b00 */
[----:B------:R-:W5:Y:S04]  /*01e0*/  LDG.E.64 R12, desc[UR10][R4.64+0x8] ;  /* 0x0000080a040c7981 */ /* 0x000f68000c1e1b00 */
[----:B------:R-:W5:Y:S01]  /*01f0*/  LDG.E.64 R10, desc[UR10][R4.64+0x10] ;  /* 0x0000100a040a7981 */ /* 0x000f62000c1e1b00 */
[----:B------:R-:W-:-:S02]  /*0200*/  IMAD.MOV.U32 R26, RZ, RZ, R3 ;  /* 0x000000ffff1a7224 */ /* 0x000fc400078e0003 */
[----:B------:R-:W-:Y:S01]  /*0210*/  IMAD.MOV.U32 R27, RZ, RZ, R2 ;  /* 0x000000ffff1b7224 */ /* 0x000fe200078e0002 */
[----:B--2---:R-:W-:Y:S01]  /*0220*/  DSETP.MAX.AND P0, P1, |R18|, R2, PT ;  /* 0x000000021200722a */ /* 0x004fe2000390f200 */
[----:B------:R-:W-:Y:S02]  /*0230*/  IMAD.MOV.U32 R2, RZ, RZ, R18 ;  /* 0x000000ffff027224 */ /* 0x000fe400078e0012 */
[----:B------:R-:W-:Y:S02]  /*0240*/  IMAD.MOV.U32 R3, RZ, RZ, R19 ;  /* 0x000000ffff037224 */ /* 0x000fe400078e0013 */
[----:B------:R-:W2:Y:S01]  /*0250*/  LDG.E.64 R18, desc[UR10][R4.64+0x18] ;  /* 0x0000180a04127981 */ /* 0x000ea2000c1e1b00 */
[----:B------:R-:W-:Y:S02]  /*0260*/  SEL R2, R2, R27, P0 ;  /* 0x0000001b02027207 */ /* 0x000fe40000000000 */
[----:B------:R-:W-:-:S06]  /*0270*/  FSEL R3, |R3|, R26, P0 ;  /* 0x0000001a03037208 */ /* 0x000fcc0000000200 */
[----:B------:R-:W-:Y:S01]  /*0280*/  @P1 LOP3.LUT R3, R26, 0x80000, RZ, 0xfc, !PT ;  /* 0x000800001a031812 */ /* 0x000fe200078efcff */
[----:B------:R-:W-:-:S05]  /*0290*/  IMAD.MOV.U32 R27, RZ, RZ, R2 ;  /* 0x000000ffff1b7224 */ /* 0x000fca00078e0002 */
[----:B---3--:R-:W-:Y:S01]  /*02a0*/  DSETP.MAX.AND P0, P1, R2, |R24|, PT ;  /* 0x400000180200722a */ /* 0x008fe2000390f000 */
[----:B------:R-:W-:Y:S02]  /*02b0*/  IMAD.MOV.U32 R2, RZ, RZ, R24 ;  /* 0x000000ffff027224 */ /* 0x000fe400078e0018 */
[----:B------:R-:W-:-:S03]  /*02c0*/  IMAD.MOV.U32 R26, RZ, RZ, R3 ;  /* 0x000000ffff1a7224 */ /* 0x000fc600078e0003 */
[----:B------:R-:W-:Y:S02]  /*02d0*/  SEL R24, R27, R2, P0 ;  /* 0x000000021b187207 */ /* 0x000fe40000000000 */
[----:B------:R-:W3:Y:S01]  /*02e0*/  LDG.E.64 R2, desc[UR10][R4.64+0x20] ;  /* 0x0000200a04027981 */ /* 0x000ee2000c1e1b00 */
[----:B------:R-:W-:-:S05]  /*02f0*/  FSEL R27, R26, |R25|, P0 ;  /* 0x400000191a1b7208 */ /* 0x000fca0000000000 */
[----:B------:R-:W-:-:S05]  /*0300*/  @P1 LOP3.LUT R27, R25, 0x80000, RZ, 0xfc, !PT ;  /* 0x00080000191b1812 */ /* 0x000fca00078efcff */
[----:B------:R-:W-:Y:S02]  /*0310*/  IMAD.MOV.U32 R25, RZ, RZ, R27 ;  /* 0x000000ffff197224 */ /* 0x000fe400078e001b */
[----:B------:R-:W-:Y:S02]  /*0320*/  IMAD.MOV.U32 R27, RZ, RZ, R24 ;  /* 0x000000ffff1b7224 */ /* 0x000fe400078e0018 */
[----:B----4-:R-:W-:Y:S02]  /*0330*/  IMAD.MOV.U32 R26, RZ, RZ, R23 ;  /* 0x000000ffff1a7224 */ /* 0x010fe400078e0017 */
[----:B------:R-:W-:Y:S01]  /*0340*/  DSETP.MAX.AND P0, P1, R24, |R22|, PT ;  /* 0x400000161800722a */ /* 0x000fe2000390f000 */
[----:B------:R-:W-:Y:S02]  /*0350*/  IMAD.MOV.U32 R24, RZ, RZ, R22 ;  /* 0x000000ffff187224 */ /* 0x000fe400078e0016 */
[----:B------:R-:W4:Y:S03]  /*0360*/  LDG.E.64 R22, desc[UR10][R4.64+0x28] ;  /* 0x0000280a04167981 */ /* 0x000f26000c1e1b00 */
[----:B------:R-:W-:-:S02]  /*0370*/  FSEL R25, R25, |R26|, P0 ;  /* 0x4000001a19197208 */ /* 0x000fc40000000000 */
[----:B------:R-:W-:-:S06]  /*0380*/  SEL R24, R27, R24, P0 ;  /* 0x000000181b187207 */ /* 0x000fcc0000000000 */
[----:B------:R-:W-:Y:S01]  /*0390*/  @P1 LOP3.LUT R25, R26, 0x80000, RZ, 0xfc, !PT ;  /* 0x000800001a191812 */ /* 0x000fe200078efcff */
[----:B------:R-:W-:Y:S02]  /*03a0*/  IMAD.MOV.U32 R27, RZ, RZ, R24 ;  /* 0x000000ffff1b7224 */ /* 0x000fe400078e0018 */
[----:B-----5:R-:W-:-:S03]  /*03b0*/  IMAD.MOV.U32 R26, RZ, RZ, R21 ;  /* 0x000000ffff1a7224 */ /* 0x020fc600078e0015 */
[----:B------:R-:W-:Y:S01]  /*03c0*/  DSETP.MAX.AND P0, P1, R24, |R20|, PT ;  /* 0x400000141800722a */ /* 0x000fe2000390f000 */
[----:B------:R-:W-:Y:S02]  /*03d0*/  MOV R24, R20 ;  /* 0x0000001400187202 */ /* 0x000fe40000000f00 */
[----:B------:R-:W5:Y:S03]  /*03e0*/  LDG.E.64 R20, desc[UR10][R4.64+0x30] ;  /* 0x0000300a04147981 */ /* 0x000f66000c1e1b00 */
[----:B------:R-:W-:Y:S02]  /*03f0*/  FSEL R25, R25, |R26|, P0 ;  /* 0x4000001a19197208 */ /* 0x000fe40000000000 */
[----:B------:R-:W-:-:S06]  /*0400*/  SEL R24, R27, R24, P0 ;  /* 0x000000181b187207 */ /* 0x000fcc0000000000 */
[----:B------:R-:W-:Y:S01]  /*0410*/  @P1 LOP3.LUT R25, R26, 0x80000, RZ, 0xfc, !PT ;  /* 0x000800001a191812 */ /* 0x000fe200078efcff */
[----:B------:R-:W-:Y:S02]  /*0420*/  IMAD.MOV.U32 R27, RZ, RZ, R24 ;  /* 0x000000ffff1b7224 */ /* 0x000fe400078e0018 */
[----:B------:R-:W-:-:S03]  /*0430*/  IMAD.MOV.U32 R26, RZ, RZ, R9 ;  /* 0x000000ffff1a7224 */ /* 0x000fc600078e0009 */
[----:B------:R-:W-:Y:S01]  /*0440*/  DSETP.MAX.AND P0, P1, R24, |R8|, PT ;  /* 0x400000081800722a */ /* 0x000fe2000390f000 */
[----:B------:R-:W-:Y:S02]  /*0450*/  IMAD.MOV.U32 R24, RZ, RZ, R8 ;  /* 0x000000ffff187224 */ /* 0x000fe400078e0008 */
[----:B------:R-:W5:Y:S03]  /*0460*/  LDG.E.64 R8, desc[UR10][R4.64+0x38] ;  /* 0x0000380a04087981 */ /* 0x000f66000c1e1b00 */
[----:B------:R-:W-:Y:S02]  /*0470*/  FSEL R25, R25, |R26|, P0 ;  /* 0x4000001a19197208 */ /* 0x000fe40000000000 */
[----:B------:R-:W-:-:S06]  /*0480*/  SEL R24, R27, R24, P0 ;  /* 0x000000181b187207 */ /* 0x000fcc0000000000 */
[----:B------:R-:W-:Y:S01]  /*0490*/  @P1 LOP3.LUT R25, R26, 0x80000, RZ, 0xfc, !PT ;  /* 0x000800001a191812 */ /* 0x000fe200078efcff */
[----:B------:R-:W-:-:S05]  /*04a0*/  IMAD.MOV.U32 R27, RZ, RZ, R24 ;  /* 0x000000ffff1b7224 */ /* 0x000fca00078e0018 */
[----:B------:R-:W-:Y:S01]  /*04b0*/  DSETP.MAX.AND P0, P1, R24, |R6|, PT ;  /* 0x400000061800722a */ /* 0x000fe2000390f000 */
[----:B------:R-:W-:Y:S02]  /*04c0*/  IMAD.MOV.U32 R24, RZ, RZ, R6 ;  /* 0x000000ffff187224 */ /* 0x000fe400078e0006 */
[----:B------:R-:W-:-:S03]  /*04d0*/  IMAD.MOV.U32 R26, RZ, RZ, R25 ;  /* 0x000000ffff1a7224 */ /* 0x000fc600078e0019 */
[----:B------:R-:W-:Y:S02]  /*04e0*/  SEL R6, R27, R24, P0 ;  /* 0x000000181b067207 */ /* 0x000fe40000000000 */
[----:B------:R-:W5:Y:S01]  /*04f0*/  LDG.E.64 R24, desc[UR10][R4.64+0x40] ;  /* 0x0000400a04187981 */ /* 0x000f62000c1e1b00 */
[----:B------:R-:W-:-:S05]  /*0500*/  FSEL R27, R26, |R7|, P0 ;  /* 0x400000071a1b7208 */ /* 0x000fca0000000000 */
[----:B------:R-:W-:-:S05]  /*0510*/  @P1 LOP3.LUT R27, R7, 0x80000, RZ, 0xfc, !PT ;  /* 0x00080000071b1812 */ /* 0x000fca00078efcff */
[----:B------:R-:W-:-:S06]  /*0520*/  IMAD.MOV.U32 R7, RZ, RZ, R27 ;  /* 0x000000ffff077224 */ /* 0x000fcc00078e001b */
[----:B------:R-:W-:Y:S01]  /*0530*/  DSETP.MAX.AND P0, P1, R6, |R16|, PT ;  /* 0x400000100600722a */ /* 0x000fe2000390f000 */
[----:B------:R-:W-:Y:S02]  /*0540*/  IMAD.MOV.U32 R26, RZ, RZ, R6 ;  /* 0x000000ffff1a7224 */ /* 0x000fe400078e0006 */
[----:B------:R-:W-:-:S03]  /*0550*/  IMAD.MOV.U32 R27, RZ, RZ, R16 ;  /* 0x000000ffff1b7224 */ /* 0x000fc600078e0010 */
[----:B------:R-:W-:Y:S02]  /*0560*/  FSEL R7, R7, |R17|, P0 ;  /* 0x4000001107077208 */ /* 0x000fe40000000000 */
[----:B------:R-:W-:-:S06]  /*0570*/  SEL R26, R26, R27, P0 ;  /* 0x0000001b1a1a7207 */ /* 0x000fcc0000000000 */
[----:B------:R-:W-:-:S05]  /*0580*/  @P1 LOP3.LUT R7, R17, 0x80000, RZ, 0xfc, !PT ;  /* 0x0008000011071812 */ /* 0x000fca00078efcff */
[----:B------:R-:W-:-:S06]  /*0590*/  IMAD.MOV.U32 R27, RZ, RZ, R7 ;  /* 0x000000ffff1b7224 */ /* 0x000fcc00078e0007 */
[----:B------:R-:W-:Y:S01]  /*05a0*/  DSETP.MAX.AND P0, P1, R26, |R14|, PT ;  /* 0x4000000e1a00722a */ /* 0x000fe2000390f000 */
[----:B------:R-:W-:Y:S02]  /*05b0*/  IMAD.MOV.U32 R16, RZ, RZ, R15 ;  /* 0x000000ffff107224 */ /* 0x000fe400078e000f */
[----:B------:R-:W-:-:S03]  /*05c0*/  IMAD.MOV.U32 R6, RZ, RZ, R26 ;  /* 0x000000ffff067224 */ /* 0x000fc600078e001a */
[----:B------:R-:W-:Y:S02]  /*05d0*/  FSEL R7, R27, |R16|, P0 ;  /* 0x400000101b077208 */ /* 0x000fe40000000000 */
[----:B------:R-:W-:-:S06]  /*05e0*/  SEL R6, R6, R14, P0 ;  /* 0x0000000e06067207 */ /* 0x000fcc0000000000 */
[----:B------:R-:W-:-:S06]  /*05f0*/  @P1 LOP3.LUT R7, R16, 0x80000, RZ, 0xfc, !PT ;  /* 0x0008000010071812 */ /* 0x000fcc00078efcff */
[----:B------:R-:W-:Y:S01]  /*0600*/  DSETP.MAX.AND P0, P1, R6, |R12|, PT ;  /* 0x4000000c0600722a */ /* 0x000fe2000390f000 */
[----:B------:R-:W-:Y:S01]  /*0610*/  IMAD.MOV.U32 R15, RZ, RZ, R13 ;  /* 0x000000ffff0f7224 */ /* 0x000fe200078e000d */
[----:B------:R-:W-:-:S04]  /*0620*/  MOV R14, R7 ;  /* 0x00000007000e7202 */ /* 0x000fc80000000f00 */
[----:B------:R-:W-:Y:S02]  /*0630*/  FSEL R17, R14, |R15|, P0 ;  /* 0x4000000f0e117208 */ /* 0x000fe40000000000 */
[----:B------:R-:W-:-:S06]  /*0640*/  SEL R6, R6, R12, P0 ;  /* 0x0000000c06067207 */ /* 0x000fcc0000000000 */
[----:B------:R-:W-:-:S05]  /*0650*/  @P1 LOP3.LUT R17, R15, 0x80000, RZ, 0xfc, !PT ;  /* 0x000800000f111812 */ /* 0x000fca00078efcff */
[----:B------:R-:W-:-:S06]  /*0660*/  IMAD.MOV.U32 R7, RZ, RZ, R17 ;  /* 0x000000ffff077224 */ /* 0x000fcc00078e0011 */
[----:B------:R-:W-:Y:S01]  /*0670*/  DSETP.MAX.AND P0, P1, R6, |R10|, PT ;  /* 0x4000000a0600722a */ /* 0x000fe2000390f000 */
[----:B------:R-:W-:Y:S02]  /*0680*/  IMAD.MOV.U32 R13, RZ, RZ, R11 ;  /* 0x000000ffff0d7224 */ /* 0x000fe400078e000b */
[----:B------:R-:W-:-:S05]  /*0690*/  IMAD.MOV.U32 R12, RZ, RZ, R7 ;  /* 0x000000ffff0c7224 */ /* 0x000fca00078e0007 */
[----:B------:R-:W-:-:S06]  /*06a0*/  FSEL R15, R12, |R13|, P0 ;  /* 0x4000000d0c0f7208 */ /* 0x000fcc0000000000 */
[----:B------:R-:W-:Y:S02]  /*06b0*/  @P1 LOP3.LUT R15, R13, 0x80000, RZ, 0xfc, !PT ;  /* 0x000800000d0f1812 */ /* 0x000fe400078efcff */
[----:B------:R-:W-:-:S03]  /*06c0*/  SEL R6, R6, R10, P0 ;  /* 0x0000000a06067207 */ /* 0x000fc60000000000 */
[----:B------:R-:W-:-:S04]  /*06d0*/  IMAD.MOV.U32 R7, RZ, RZ, R15 ;  /* 0x000000ffff077224 */ /* 0x000fc800078e000f */
[----:B------:R-:W-:Y:S02]  /*06e0*/  IMAD.MOV.U32 R10, RZ, RZ, R7 ;  /* 0x000000ffff0a7224 */ /* 0x000fe400078e0007 */
[----:B--2---:R-:W-:Y:S01]  /*06f0*/  DSETP.MAX.AND P0, P1, R6, |R18|, PT ;  /* 0x400000120600722a */ /* 0x004fe2000390f000 */
[----:B------:R-:W-:-:S05]  /*0700*/  IMAD.MOV.U32 R11, RZ, RZ, R19 ;  /* 0x000000ffff0b7224 */ /* 0x000fca00078e0013 */
[----:B------:R-:W-:Y:S02]  /*0710*/  FSEL R13, R10, |R11|, P0 ;  /* 0x4000000b0a0d7208 */ /* 0x000fe40000000000 */
[----:B------:R-:W-:-:S06]  /*0720*/  SEL R6, R6, R18, P0 ;  /* 0x0000001206067207 */ /* 0x000fcc0000000000 */
[----:B------:R-:W-:-:S05]  /*0730*/  @P1 LOP3.LUT R13, R11, 0x80000, RZ, 0xfc, !PT ;  /* 0x000800000b0d1812 */ /* 0x000fca00078efcff */
[----:B------:R-:W-:-:S06]  /*0740*/  IMAD.MOV.U32 R7, RZ, RZ, R13 ;  /* 0x000000ffff077224 */ /* 0x000fcc00078e000d */
[----:B---3--:R-:W-:Y:S01]  /*0750*/  DSETP.MAX.AND P0, P1, R6, |R2|, PT ;  /* 0x400000020600722a */ /* 0x008fe2000390f000 */
[----:B------:R-:W-:Y:S02]  /*0760*/  IMAD.MOV.U32 R11, RZ, RZ, R3 ;  /* 0x000000ffff0b7224 */ /* 0x000fe400078e0003 */
[----:B------:R-:W-:-:S05]  /*0770*/  IMAD.MOV.U32 R10, RZ, RZ, R7 ;  /* 0x000000ffff0a7224 */ /* 0x000fca00078e0007 */
[----:B------:R-:W-:-:S06]  /*0780*/  FSEL R13, R10, |R11|, P0 ;  /* 0x4000000b0a0d7208 */ /* 0x000fcc0000000000 */
[----:B------:R-:W-:Y:S02]  /*0790*/  @P1 LOP3.LUT R13, R11, 0x80000, RZ, 0xfc, !PT ;  /* 0x000800000b0d1812 */ /* 0x000fe400078efcff */
[----:B------:R-:W-:-:S03]  /*07a0*/  SEL R2, R6, R2, P0 ;  /* 0x0000000206027207 */ /* 0x000fc60000000000 */
[----:B------:R-:W-:-:S06]  /*07b0*/  IMAD.MOV.U32 R3, RZ, RZ, R13 ;  /* 0x000000ffff037224 */ /* 0x000fcc00078e000d */
[----:B----4-:R-:W-:Y:S01]  /*07c0*/  DSETP.MAX.AND P0, P1, R2, |R22|, PT ;  /* 0x400000160200722a */ /* 0x010fe2000390f000 */
[----:B------:R-:W-:Y:S02]  /*07d0*/  IMAD.MOV.U32 R7, RZ, RZ, R23 ;  /* 0x000000ffff077224 */ /* 0x000fe400078e0017 */
[----:B------:R-:W-:-:S05]  /*07e0*/  IMAD.MOV.U32 R6, RZ, RZ, R3 ;  /* 0x000000ffff067224 */ /* 0x000fca00078e0003 */
[----:B------:R-:W-:-:S06]  /*07f0*/  FSEL R11, R6, |R7|, P0 ;  /* 0x40000007060b7208 */ /* 0x000fcc0000000000 */
[----:B------:R-:W-:Y:S02]  /*0800*/  @P1 LOP3.LUT R11, R7, 0x80000, RZ, 0xfc, !PT ;  /* 0x00080000070b1812 */ /* 0x000fe400078efcff */
[----:B------:R-:W-:-:S03]  /*0810*/  SEL R2, R2, R22, P0 ;  /* 0x0000001602027207 */ /* 0x000fc60000000000 */
[----:B------:R-:W-:-:S06]  /*0820*/  IMAD.MOV.U32 R3, RZ, RZ, R11 ;  /* 0x000000ffff037224 */ /* 0x000fcc00078e000b */
[----:B-----5:R-:W-:Y:S01]  /*0830*/  DSETP.MAX.AND P0, P1, R2, |R20|, PT ;  /* 0x400000140200722a */ /* 0x020fe2000390f000 */
        /* <DEDUP_REMOVED lines=12> */
[----:B------:R-:W-:Y:S01]  /*0900*/  IMAD.MOV.U32 R3, RZ, RZ, R11 ;  /* 0x000000ffff037224 */ /* 0x000fe200078e000b */
[----:B------:R-:W-:-:S05]  /*0910*/  UIADD3 UR5, UPT, UPT, UR5, 0x10, URZ ;  /* 0x0000001005057890 */ /* 0x000fca000fffe0ff */
[----:B------:R-:W-:Y:S01]  /*0920*/  DSETP.MAX.AND P1, P2, R2, |R24|, PT ;  /* 0x400000180200722a */ /* 0x000fe20003a2f000 */
[----:B------:R-:W-:Y:S01]  /*0930*/  UISETP.NE.AND UP0, UPT, UR5, URZ, UPT ;  /* 0x000000ff0500728c */ /* 0x000fe2000bf05270 */
[----:B------:R-:W-:Y:S01]  /*0940*/  IMAD.MOV.U32 R6, RZ, RZ, R2 ;  /* 0x000000ffff067224 */ /* 0x000fe200078e0002 */
[----:B------:R-:W-:Y:S01]  /*0950*/  IADD3 R4, P0, PT, R4, 0x80, RZ ;  /* 0x0000008004047810 */ /* 0x000fe20007f1e0ff */
[----:B------:R-:W-:Y:S02]  /*0960*/  IMAD.MOV.U32 R7, RZ, RZ, R24 ;  /* 0x000000ffff077224 */ /* 0x000fe400078e0018 */
[----:B------:R-:W-:Y:S01]  /*0970*/  FSEL R3, R3, |R25|, P1 ;  /* 0x4000001903037208 */ /* 0x000fe20000800000 */
[----:B------:R-:W-:Y:S02]  /*0980*/  VIADD R0, R0, 0x10 ;  /* 0x0000001000007836 */ /* 0x000fe40000000000 */
[----:B------:R-:W-:Y:S01]  /*0990*/  SEL R2, R6, R7, P1 ;  /* 0x0000000706027207 */ /* 0x000fe20000800000 */
[----:B------:R-:W-:-:S04]  /*09a0*/  IMAD.X R5, RZ, RZ, R5, P0 ;  /* 0x000000ffff057224 */ /* 0x000fc800000e0605 */
[----:B------:R-:W-:Y:S01]  /*09b0*/  @P2 LOP3.LUT R3, R25, 0x80000, RZ, 0xfc, !PT ;  /* 0x0008000019032812 */ /* 0x000fe200078efcff */
[----:B------:R-:W-:Y:S06]  /*09c0*/  BRA.U UP0, `(.L_x_64) ;  /* 0xfffffff500e47547 */ /* 0x000fec000b83ffff */
[----:B------:R-:W-:-:S07]  /*09d0*/  VIADD R0, R0, 0x1 ;  /* 0x0000000100007836 */ /* 0x000fce0000000000 */
.L_x_63:
[----:B------:R-:W-:-:S09]  /*09e0*/  UISETP.NE.AND UP0, UPT, UR9, URZ, UPT ;  /* 0x000000ff0900728c */ /* 0x000fd2000bf05270 */
[----:B------:R-:W-:Y:S05]  /*09f0*/  BRA.U !UP0, `(.L_x_62) ;  /* 0x0000000908147547 */ /* 0x000fea000b800000 */
[----:B------:R-:W-:Y:S02]  /*0a00*/  UISETP.GE.U32.AND UP0, UPT, UR9, 0x8, UPT ;  /* 0x000000080900788c */ /* 0x000fe4000bf06070 */
[----:B------:R-:W-:-:S04]  /*0a10*/  ULOP3.LUT UR5, UR4, 0x7, URZ, 0xc0, !UPT ;  /* 0x0000000704057892 */ /* 0x000fc8000f8ec0ff */
[----:B------:R-:W-:-:S03]  /*0a20*/  UISETP.NE.AND UP1, UPT, UR5, URZ, UPT ;  /* 0x000000ff0500728c */ /* 0x000fc6000bf25270 */
[----:B------:R-:W-:Y:S08]  /*0a30*/  BRA.U !UP0, `(.L_x_65) ;  /* 0x00000005080c7547 */ /* 0x000ff0000b800000 */
[----:B------:R-:W0:Y:S02]  /*0a40*/  LDC.64 R20, c[0x0][0x390] ;  /* 0x0000e400ff147b82 */ /* 0x000e240000000a00 */
[----:B0-----:R-:W-:-:S05]  /*0a50*/  IMAD.WIDE.U32 R20, R0, 0x8, R20 ;  /* 0x0000000800147825 */ /* 0x001fca00078e0014 */
[----:B------:R-:W2:Y:S04]  /*0a60*/  LDG.E.64 R18, desc[UR10][R20.64] ;  /* 0x0000000a14127981 */ /* 0x000ea8000c1e1b00 */
[----:B------:R-:W3:Y:S04]  /*0a70*/  LDG.E.64 R16, desc[UR10][R20.64+0x8] ;  /* 0x0000080a14107981 */ /* 0x000ee8000c1e1b00 */
[----:B------:R-:W4:Y:S04]  /*0a80*/  LDG.E.64 R14, desc[UR10][R20.64+0x10] ;  /* 0x0000100a140e7981 */ /* 0x000f28000c1e1b00 */
[----:B------:R-:W5:Y:S04]  /*0a90*/  LDG.E.64 R12, desc[UR10][R20.64+0x18] ;  /* 0x0000180a140c7981 */ /* 0x000f68000c1e1b00 */
[----:B------:R-:W5:Y:S04]  /*0aa0*/  LDG.E.64 R8, desc[UR10][R20.64+0x20] ;  /* 0x0000200a14087981 */ /* 0x000f68000c1e1b00 */
[----:B------:R-:W5:Y:S04]  /*0ab0*/  LDG.E.64 R6, desc[UR10][R20.64+0x28] ;  /* 0x0000280a14067981 */ /* 0x000f68000c1e1b00 */
[----:B------:R-:W5:Y:S04]  /*0ac0*/  LDG.E.64 R4, desc[UR10][R20.64+0x30] ;  /* 0x0000300a14047981 */ /* 0x000f68000c1e1b00 */
[----:B------:R0:W5:Y:S01]  /*0ad0*/  LDG.E.64 R10, desc[UR10][R20.64+0x38] ;  /* 0x0000380a140a7981 */ /* 0x000162000c1e1b00 */
[----:B------:R-:W-:-:S02]  /*0ae0*/  IMAD.MOV.U32 R22, RZ, RZ, R3 ;  /* 0x000000ffff167224 */ /* 0x000fc400078e0003 */
[----:B------:R-:W-:Y:S01]  /*0af0*/  VIADD R0, R0, 0x8 ;  /* 0x0000000800007836 */ /* 0x000fe20000000000 */
[----:B--2---:R-:W-:Y:S01]  /*0b00*/  DSETP.MAX.AND P0, P1, R2, |R18|, PT ;  /* 0x400000120200722a */ /* 0x004fe2000390f000 */
[----:B------:R-:W-:Y:S02]  /*0b10*/  IMAD.MOV.U32 R23, RZ, RZ, R19 ;  /* 0x000000ffff177224 */ /* 0x000fe400078e0013 */
[----:B---3--:R-:W-:-:S03]  /*0b20*/  IMAD.MOV.U32 R19, RZ, RZ, R17 ;  /* 0x000000ffff137224 */ /* 0x008fc600078e0011 */
[----:B------:R-:W-:Y:S02]  /*0b30*/  FSEL R25, R22, |R23|, P0 ;  /* 0x4000001716197208 */ /* 0x000fe40000000000 */
[----:B------:R-:W-:-:S06]  /*0b40*/  SEL R2, R2, R18, P0 ;  /* 0x0000001202027207 */ /* 0x000fcc0000000000 */
[----:B------:R-:W-:-:S05]  /*0b50*/  @P1 LOP3.LUT R25, R23, 0x80000, RZ, 0xfc, !PT ;  /* 0x0008000017191812 */ /* 0x000fca00078efcff */
[----:B------:R-:W-:-:S04]  /*0b60*/  IMAD.MOV.U32 R3, RZ, RZ, R25 ;  /* 0x000000ffff037224 */ /* 0x000fc800078e0019 */
[----:B------:R-:W-:Y:S02]  /*0b70*/  IMAD.MOV.U32 R18, RZ, RZ, R3 ;  /* 0x000000ffff127224 */ /* 0x000fe400078e0003 */
[----:B------:R-:W-:Y:S01]  /*0b80*/  DSETP.MAX.AND P0, P1, R2, |R16|, PT ;  /* 0x400000100200722a */ /* 0x000fe2000390f000 */
[----:B----4-:R-:W-:-:S05]  /*0b90*/  IMAD.MOV.U32 R17, RZ, RZ, R15 ;  /* 0x000000ffff117224 */ /* 0x010fca00078e000f */
[----:B0-----:R-:W-:Y:S02]  /*0ba0*/  FSEL R21, R18, |R19|, P0 ;  /* 0x4000001312157208 */ /* 0x001fe40000000000 */
[----:B------:R-:W-:-:S06]  /*0bb0*/  SEL R2, R2, R16, P0 ;  /* 0x0000001002027207 */ /* 0x000fcc0000000000 */
[----:B------:R-:W-:-:S04]  /*0bc0*/  @P1 LOP3.LUT R21, R19, 0x80000, RZ, 0xfc, !PT ;  /* 0x0008000013151812 */ /* 0x000fc800078efcff */
[----:B------:R-:W-:-:S05]  /*0bd0*/  MOV R3, R21 ;  /* 0x0000001500037202 */ /* 0x000fca0000000f00 */
[----:B------:R-:W-:Y:S01]  /*0be0*/  IMAD.MOV.U32 R16, RZ, RZ, R3 ;  /* 0x000000ffff107224 */ /* 0x000fe200078e0003 */
[----:B------:R-:W-:Y:S01]  /*0bf0*/  DSETP.MAX.AND P0, P1, R2, |R14|, PT ;  /* 0x4000000e0200722a */ /* 0x000fe2000390f000 */
[----:B-----5:R-:W-:-:S05]  /*0c00*/  IMAD.MOV.U32 R15, RZ, RZ, R13 ;  /* 0x000000ffff0f7224 */ /* 0x020fca00078e000d */
[----:B------:R-:W-:Y:S02]  /*0c10*/  FSEL R19, R16, |R17|, P0 ;  /* 0x4000001110137208 */ /* 0x000fe40000000000 */
[----:B------:R-:W-:-:S06]  /*0c20*/  SEL R2, R2, R14, P0 ;  /* 0x0000000e02027207 */ /* 0x000fcc0000000000 */
[----:B------:R-:W-:-:S05]  /*0c30*/  @P1 LOP3.LUT R19, R17, 0x80000, RZ, 0xfc, !PT ;  /* 0x0008000011131812 */ /* 0x000fca00078efcff */
[----:B------:R-:W-:-:S04]  /*0c40*/  IMAD.MOV.U32 R3, RZ, RZ, R19 ;  /* 0x000000ffff037224 */ /* 0x000fc800078e0013 */
[----:B------:R-:W-:Y:S02]  /*0c50*/  IMAD.MOV.U32 R14, RZ, RZ, R3 ;  /* 0x000000ffff0e7224 */ /* 0x000fe400078e0003 */
[----:B------:R-:W-:Y:S01]  /*0c60*/  DSETP.MAX.AND P0, P1, R2, |R12|, PT ;  /* 0x4000000c0200722a */ /* 0x000fe2000390f000 */
[----:B------:R-:W-:-:S05]  /*0c70*/  IMAD.MOV.U32 R13, RZ, RZ, R9 ;  /* 0x000000ffff0d7224 */ /* 0x000fca00078e0009 */
        /* <DEDUP_REMOVED lines=23> */
[----:B------:R-:W-:-:S04]  /*0df0*/  @P1 LOP3.LUT R9, R7, 0x80000, RZ, 0xfc, !PT ;  /* 0x0008000007091812 */ /* 0x000fc800078efcff */
[----:B------:R-:W-:-:S05]  /*0e00*/  MOV R3, R9 ;  /* 0x0000000900037202 */ /* 0x000fca0000000f00 */
[----:B------:R-:W-:Y:S01]  /*0e10*/  IMAD.MOV.U32 R4, RZ, RZ, R3 ;  /* 0x000000ffff047224 */ /* 0x000fe200078e0003 */
[----:B------:R-:W-:-:S06]  /*0e20*/  DSETP.MAX.AND P0, P1, R2, |R10|, PT ;  /* 0x4000000a0200722a */ /* 0x000fcc000390f000 */
[----:B------:R-:W-:Y:S02]  /*0e30*/  FSEL R7, R4, |R11|, P0 ;  /* 0x4000000b04077208 */ /* 0x000fe40000000000 */
[----:B------:R-:W-:-:S06]  /*0e40*/  SEL R2, R2, R5, P0 ;  /* 0x0000000502027207 */ /* 0x000fcc0000000000 */
[----:B------:R-:W-:-:S05]  /*0e50*/  @P1 LOP3.LUT R7, R11, 0x80000, RZ, 0xfc, !PT ;  /* 0x000800000b071812 */ /* 0x000fca00078efcff */
[----:B------:R-:W-:-:S07]  /*0e60*/  IMAD.MOV.U32 R3, RZ, RZ, R7 ;  /* 0x000000ffff037224 */ /* 0x000fce00078e0007 */
.L_x_65:
        /* <DEDUP_REMOVED lines=23> */
[----:B------:R-:W-:Y:S02]  /*0fe0*/  FSEL R13, R10, |R11|, P0 ;  /* 0x4000000b0a0d7208 */ /* 0x000fe40000000000 */
[----:B------:R-:W-:-:S06]  /*0ff0*/  SEL R2, R2, R8, P0 ;  /* 0x0000000802027207 */ /* 0x000fcc0000000000 */
[----:B------:R-:W-:-:S05]  /*1000*/  @P1 LOP3.LUT R13, R11, 0x80000, RZ, 0xfc, !PT ;  /* 0x000800000b0d1812 */ /* 0x000fca00078efcff */
[----:B------:R-:W-:-:S04]  /*1010*/  IMAD.MOV.U32 R3, RZ, RZ, R13 ;  /* 0x000000ffff037224 */ /* 0x000fc800078e000d */
[----:B------:R-:W-:Y:S02]  /*1020*/  IMAD.MOV.U32 R8, RZ, RZ, R3 ;  /* 0x000000ffff087224 */ /* 0x000fe400078e0003 */
[----:B------:R-:W-:Y:S01]  /*1030*/  DSETP.MAX.AND P0, P1, R2, |R6|, PT ;  /* 0x400000060200722a */ /* 0x000fe2000390f000 */
[----:B-----5:R-:W-:-:S05]  /*1040*/  IMAD.MOV.U32 R7, RZ, RZ, R4 ;  /* 0x000000ffff077224 */ /* 0x020fca00078e0004 */
[----:B------:R-:W-:Y:S02]  /*1050*/  FSEL R11, R8, |R9|, P0 ;  /* 0x40000009080b7208 */ /* 0x000fe40000000000 */
[----:B------:R-:W-:-:S06]  /*1060*/  SEL R2, R2, R6, P0 ;  /* 0x0000000602027207 */ /* 0x000fcc0000000000 */
[----:B------:R-:W-:-:S05]  /*1070*/  @P1 LOP3.LUT R11, R9, 0x80000, RZ, 0xfc, !PT ;  /* 0x00080000090b1812 */ /* 0x000fca00078efcff */
[----:B------:R-:W-:-:S06]  /*1080*/  IMAD.MOV.U32 R3, RZ, RZ, R11 ;  /* 0x000000ffff037224 */ /* 0x000fcc00078e000b */
[----:B------:R-:W-:Y:S01]  /*1090*/  DSETP.MAX.AND P0, P1, R2, |R4|, PT ;  /* 0x400000040200722a */ /* 0x000fe2000390f000 */
[----:B------:R-:W-:-:S05]  /*10a0*/  MOV R4, R3 ;  /* 0x0000000300047202 */ /* 0x000fca0000000f00 */
[----:B------:R-:W-:Y:S02]  /*10b0*/  FSEL R9, R4, |R5|, P0 ;  /* 0x4000000504097208 */ /* 0x000fe40000000000 */
[----:B------:R-:W-:-:S06]  /*10c0*/  SEL R2, R2, R7, P0 ;  /* 0x0000000702027207 */ /* 0x000fcc0000000000 */
[----:B------:R-:W-:-:S05]  /*10d0*/  @P1 LOP3.LUT R9, R5, 0x80000, RZ, 0xfc, !PT ;  /* 0x0008000005091812 */ /* 0x000fca00078efcff */
[----:B------:R-:W-:-:S07]  /*10e0*/  IMAD.MOV.U32 R3, RZ, RZ, R9 ;  /* 0x000000ffff037224 */ /* 0x000fce00078e0009 */
.L_x_66:
[----:B------:R-:W-:Y:S05]  /*10f0*/  BRA.U !UP1, `(.L_x_62) ;  /* 0x0000000109547547 */ /* 0x000fea000b800000 */
[----:B------:R-:W0:Y:S01]  /*1100*/  LDC.64 R4, c[0x0][0x390] ;  /* 0x0000e400ff047b82 */ /* 0x000e220000000a00 */
[----:B------:R-:W-:Y:S01]  /*1110*/  UIADD3 UR4, UPT, UPT, -UR4, URZ, URZ ;  /* 0x000000ff04047290 */ /* 0x000fe2000fffe1ff */
[----:B0-----:R-:W-:-:S04]  /*1120*/  IMAD.WIDE.U32 R4, R0, 0x8, R4 ;  /* 0x0000000800047825 */ /* 0x001fc800078e0004 */
[----:B------:R-:W-:Y:S02]  /*1130*/  IMAD.MOV.U32 R0, RZ, RZ, R4 ;  /* 0x000000ffff007224 */ /* 0x000fe400078e0004 */
[----:B------:R-:W-:-:S07]  /*1140*/  IMAD.MOV.U32 R7, RZ, RZ, R5 ;  /* 0x000000ffff077224 */ /* 0x000fce00078e0005 */
.L_x_67:
[----:B------:R-:W-:Y:S02]  /*1150*/  IMAD.MOV.U32 R4, RZ, RZ, R0 ;  /* 0x000000ffff047224 */ /* 0x000fe400078e0000 */
[----:B------:R-:W-:-:S06]  /*1160*/  IMAD.MOV.U32 R5, RZ, RZ, R7 ;  /* 0x000000ffff057224 */ /* 0x000fcc00078e0007 */
[----:B------:R-:W2:Y:S01]  /*1170*/  LDG.E.64 R4, desc[UR10][R4.64] ;  /* 0x0000000a04047981 */ /* 0x000ea2000c1e1b00 */
[----:B------:R-:W-:Y:S01]  /*1180*/  UIADD3 UR4, UPT, UPT, UR4, 0x1, URZ ;  /* 0x0000000104047890 */ /* 0x000fe2000fffe0ff */
[----:B------:R-:W-:Y:S01]  /*1190*/  IMAD.MOV.U32 R6, RZ, RZ, R3 ;  /* 0x000000ffff067224 */ /* 0x000fe200078e0003 */
[----:B------:R-:W-:Y:S01]  /*11a0*/  IADD3 R0, P0, PT, R0, 0x8, RZ ;  /* 0x0000000800007810 */ /* 0x000fe20007f1e0ff */
[----:B------:R-:W-:Y:S01]  /*11b0*/  IMAD.MOV.U32 R9, RZ, RZ, R2 ;  /* 0x000000ffff097224 */ /* 0x000fe200078e0002 */
[----:B------:R-:W-:-:S03]  /*11c0*/  UISETP.NE.AND UP0, UPT, UR4, URZ, UPT ;  /* 0x000000ff0400728c */ /* 0x000fc6000bf05270 */
[----:B------:R-:W-:Y:S01]  /*11d0*/  IMAD.X R7, RZ, RZ, R7, P0 ;  /* 0x000000ffff077224 */ /* 0x000fe200000e0607 */
[----:B--2---:R-:W-:Y:S01]  /*11e0*/  DSETP.MAX.AND P1, P2, |R4|, R2, PT ;  /* 0x000000020400722a */ /* 0x004fe20003a2f200 */
[----:B------:R-:W-:Y:S02]  /*11f0*/  IMAD.MOV.U32 R3, RZ, RZ, R5 ;  /* 0x000000ffff037224 */ /* 0x000fe400078e0005 */
[----:B------:R-:W-:-:S03]  /*1200*/  IMAD.MOV.U32 R2, RZ, RZ, R4 ;  /* 0x000000ffff027224 */ /* 0x000fc600078e0004 */
[----:B------:R-:W-:Y:S02]  /*1210*/  FSEL R3, |R3|, R6, P1 ;  /* 0x0000000603037208 */ /* 0x000fe40000800200 */
[----:B------:R-:W-:-:S06]  /*1220*/  SEL R2, R2, R9, P1 ;  /* 0x0000000902027207 */ /* 0x000fcc0000800000 */
[----:B------:R-:W-:Y:S01]  /*1230*/  @P2 LOP3.LUT R3, R6, 0x80000, RZ, 0xfc, !PT ;  /* 0x0008000006032812 */ /* 0x000fe200078efcff */
[----:B------:R-:W-:Y:S06]  /*1240*/  BRA.U UP0, `(.L_x_67) ;  /* 0xfffffffd00c07547 */ /* 0x000fec000b83ffff */
.L_x_62:
[----:B------:R-:W-:Y:S01]  /*1250*/  LOP3.LUT R4, R3, 0xffc00000, RZ, 0xc0, !PT ;  /* 0xffc0000003047812 */ /* 0x000fe200078ec0ff */
[----:B------:R-:W-:Y:S01]  /*1260*/  UISETP.GE.AND UP0, UPT, UR8, 0x1, UPT ;  /* 0x000000010800788c */ /* 0x000fe2000bf06270 */
[----:B------:R-:W-:Y:S02]  /*1270*/  CS2R R16, SRZ ;  /* 0x0000000000107805 */ /* 0x000fe4000001ff00 */
[----:B------:R-:W-:Y:S01]  /*1280*/  LOP3.LUT R5, R4, 0x7fd00000, RZ, 0x3c, !PT ;  /* 0x7fd0000004057812 */ /* 0x000fe200078e3cff */
[----:B------:R-:W-:-:S06]  /*1290*/  IMAD.MOV.U32 R4, RZ, RZ, RZ ;  /* 0x000000ffff047224 */ /* 0x000fcc00078e00ff */
[----:B------:R-:W-:Y:S01]  /*12a0*/  DMUL R6, R4, R2 ;  /* 0x0000000204067228 */ /* 0x000fe20000000000 */
[----:B------:R-:W-:Y:S10]  /*12b0*/  BRA.U !UP0, `(.L_x_68) ;  /* 0x0000000908ec7547 */ /* 0x000ff4000b800000 */
[----:B------:R-:W-:Y:S01]  /*12c0*/  UISETP.GE.U32.AND UP1, UPT, UR8, 0x8, UPT ;  /* 0x000000080800788c */ /* 0x000fe2000bf26070 */
[----:B------:R-:W-:Y:S01]  /*12d0*/  IMAD.MOV.U32 R11, RZ, RZ, RZ ;  /* 0x000000ffff0b7224 */ /* 0x000fe200078e00ff */
[----:B------:R-:W-:Y:S01]  /*12e0*/  ULOP3.LUT UR6, UR8, 0x7, URZ, 0xc0, !UPT ;  /* 0x0000000708067892 */ /* 0x000fe2000f8ec0ff */
[----:B------:R-:W-:Y:S01]  /*12f0*/  IMAD.MOV.U32 R0, RZ, RZ, RZ ;  /* 0x000000ffff007224 */ /* 0x000fe200078e00ff */
[----:B------:R-:W-:Y:S02]  /*1300*/  CS2R R16, SRZ ;  /* 0x0000000000107805 */ /* 0x000fe4000001ff00 */
[----:B------:R-:W-:-:S03]  /*1310*/  UISETP.NE.AND UP0, UPT, UR6, URZ, UPT ;  /* 0x000000ff0600728c */ /* 0x000fc6000bf05270 */
[----:B------:R-:W-:Y:S08]  /*1320*/  BRA.U !UP1, `(.L_x_69) ;  /* 0x0000000509787547 */ /* 0x000ff0000b800000 */
[----:B------:R-:W0:Y:S01]  /*1330*/  LDCU.64 UR4, c[0x0][0x390] ;  /* 0x00007200ff0477ac */ /* 0x000e220008000a00 */
[----:B------:R-:W-:Y:S02]  /*1340*/  MOV R11, RZ ;  /* 0x000000ff000b7202 */ /* 0x000fe40000000f00 */
[----:B------:R-:W-:Y:S01]  /*1350*/  CS2R R16, SRZ ;  /* 0x0000000000107805 */ /* 0x000fe2000001ff00 */
[----:B------:R-:W-:-:S06]  /*1360*/  ULOP3.LUT UR7, UR8, 0x7ffffff8, URZ, 0xc0, !UPT ;  /* 0x7ffffff808077892 */ /* 0x000fcc000f8ec0ff */
[----:B------:R-:W-:Y:S01]  /*1370*/  IMAD.U32 R0, RZ, RZ, UR7 ;  /* 0x00000007ff007e24 */ /* 0x000fe2000f8e00ff */
[----:B0-----:R-:W-:-:S04]  /*1380*/  UIADD3 UR4, UP1, UPT, UR4, 0x20, URZ ;  /* 0x0000002004047890 */ /* 0x001fc8000ff3e0ff */
[----:B------:R-:W-:Y:S02]  /*1390*/  UIADD3.X UR5, UPT, UPT, URZ, UR5, URZ, UP1, !UPT ;  /* 0x00000005ff057290 */ /* 0x000fe40008ffe4ff */
[----:B------:R-:W-:Y:S01]  /*13a0*/  IMAD.U32 R8, RZ, RZ, UR4 ;  /* 0x00000004ff087e24 */ /* 0x000fe2000f8e00ff */
[----:B------:R-:W-:-:S03]  /*13b0*/  UMOV UR4, URZ ;  /* 0x000000ff00047c82 */ /* 0x000fc60008000000 */
[----:B------:R-:W-:-:S07]  /*13c0*/  IMAD.U32 R9, RZ, RZ, UR5 ;  /* 0x00000005ff097e24 */ /* 0x000fce000f8e00ff */
.L_x_70:
[----:B------:R-:W2:Y:S04]  /*13d0*/  LDG.E.64 R18, desc[UR10][R8.64+-0x20] ;  /* 0xffffe00a08127981 */ /* 0x000ea8000c1e1b00 */
[----:B------:R-:W3:Y:S04]  /*13e0*/  LDG.E.64 R22, desc[UR10][R8.64+-0x18] ;  /* 0xffffe80a08167981 */ /* 0x000ee8000c1e1b00 */
[----:B------:R-:W4:Y:S04]  /*13f0*/  LDG.E.64 R14, desc[UR10][R8.64+-0x10] ;  /* 0xfffff00a080e7981 */ /* 0x000f28000c1e1b00 */
[----:B------:R-:W5:Y:S01]  /*1400*/  LDG.E.64 R20, desc[UR10][R8.64+-0x8] ;  /* 0xfffff80a08147981 */ /* 0x000f62000c1e1b00 */
[C---:B------:R-:W-:Y:S01]  /*1410*/  ISETP.NE.AND P1, PT, R11.reuse, UR4, PT ;  /* 0x000000040b007c0c */ /* 0x040fe2000bf25270 */
[----:B------:R-:W-:Y:S01]  /*1420*/  VIADD R12, R11, 0x1 ;  /* 0x000000010b0c7836 */ /* 0x000fe20000000000 */
[----:B------:R-:W-:Y:S01]  /*1430*/  UIADD3 UR5, UPT, UPT, UR4, 0x1, URZ ;  /* 0x0000000104057890 */ /* 0x000fe2000fffe0ff */
[----:B--2---:R-:W-:-:S10]  /*1440*/  DMUL R18, R4, |R18| ;  /* 0x4000001204127228 */ /* 0x004fd40000000000 */
[----:B------:R-:W-:Y:S02]  /*1450*/  DSETP.NEU.OR P1, PT, R18, R6, P1 ;  /* 0x000000061200722a */ /* 0x000fe40000f2d400 */
[----:B---3--:R-:W-:-:S12]  /*1460*/  DMUL R22, R4, |R22| ;  /* 0x4000001604167228 */ /* 0x008fd80000000000 */
[----:B------:R-:W-:Y:S02]  /*1470*/  @!P1 IMAD.MOV R12, RZ, RZ, R11 ;  /* 0x000000ffff0c9224 */ /* 0x000fe400078e020b */
[----:B------:R-:W2:Y:S02]  /*1480*/  LDG.E.64 R10, desc[UR10][R8.64] ;  /* 0x0000000a080a7981 */ /* 0x000ea4000c1e1b00 */
[C---:B------:R-:W-:Y:S01]  /*1490*/  VIADD R25, R12.reuse, 0x1 ;  /* 0x000000010c197836 */ /* 0x040fe20000000000 */
[----:B------:R-:W-:Y:S01]  /*14a0*/  ISETP.NE.AND P2, PT, R12, UR5, PT ;  /* 0x000000050c007c0c */ /* 0x000fe2000bf45270 */
[----:B------:R-:W-:-:S12]  /*14b0*/  UIADD3 UR5, UPT, UPT, UR4, 0x2, URZ ;  /* 0x0000000204057890 */ /* 0x000fd8000fffe0ff */
[----:B------:R-:W-:Y:S02]  /*14c0*/  DSETP.NEU.OR P2, PT, R22, R6, P2 ;  /* 0x000000061600722a */ /* 0x000fe4000174d400 */
[----:B----4-:R-:W-:-:S12]  /*14d0*/  DMUL R14, R4, |R14| ;  /* 0x4000000e040e7228 */ /* 0x010fd80000000000 */
[----:B------:R-:W-:Y:S02]  /*14e0*/  @!P2 IMAD.MOV R25, RZ, RZ, R12 ;  /* 0x000000ffff19a224 */ /* 0x000fe400078e020c */
[----:B------:R-:W3:Y:S01]  /*14f0*/  LDG.E.64 R12, desc[UR10][R8.64+0x8] ;  /* 0x0000080a080c7981 */ /* 0x000ee2000c1e1b00 */
[----:B------:R-:W-:Y:S01]  /*1500*/  DFMA R18, R18, R18, R16 ;  /* 0x000000121212722b */ /* 0x000fe20000000010 */
[C---:B------:R-:W-:Y:S01]  /*1510*/  VIADD R24, R25.reuse, 0x1 ;  /* 0x0000000119187836 */ /* 0x040fe20000000000 */
[----:B------:R-:W-:Y:S01]  /*1520*/  ISETP.NE.AND P0, PT, R25, UR5, PT ;  /* 0x0000000519007c0c */ /* 0x000fe2000bf05270 */
[----:B------:R-:W-:-:S07]  /*1530*/  UIADD3 UR5, UPT, UPT, UR4, 0x3, URZ ;  /* 0x0000000304057890 */ /* 0x000fce000fffe0ff */
[----:B------:R-:W-:Y:S02]  /*1540*/  FSEL R16, R18, R16, P1 ;  /* 0x0000001012107208 */ /* 0x000fe40000800000 */
[----:B------:R-:W-:Y:S02]  /*1550*/  FSEL R17, R19, R17, P1 ;  /* 0x0000001113117208 */ /* 0x000fe40000800000 */
[----:B------:R-:W4:Y:S01]  /*1560*/  LDG.E.64 R18, desc[UR10][R8.64+0x10] ;  /* 0x0000100a08127981 */ /* 0x000f22000c1e1b00 */
[----:B------:R-:W-:Y:S02]  /*1570*/  DSETP.NEU.OR P0, PT, R14, R6, P0 ;  /* 0x000000060e00722a */ /* 0x000fe4000070d400 */
[----:B-----5:R-:W-:-:S12]  /*1580*/  DMUL R20, R4, |R20| ;  /* 0x4000001404147228 */ /* 0x020fd80000000000 */
[----:B------:R-:W-:-:S05]  /*1590*/  @!P0 IMAD.MOV R24, RZ, RZ, R25 ;  /* 0x000000ffff188224 */ /* 0x000fca00078e0219 */
[----:B------:R-:W-:-:S13]  /*15a0*/  ISETP.NE.AND P1, PT, R24, UR5, PT ;  /* 0x0000000518007c0c */ /* 0x000fda000bf25270 */
[----:B------:R-:W-:Y:S01]  /*15b0*/  DSETP.NEU.OR P1, PT, R20, R6, P1 ;  /* 0x000000061400722a */ /* 0x000fe20000f2d400 */
[----:B------:R-:W-:-:S13]  /*15c0*/  VIADD R26, R24, 0x1 ;  /* 0x00000001181a7836 */ /* 0x000fda0000000000 */
[----:B------:R-:W-:Y:S02]  /*15d0*/  @!P1 IMAD.MOV R26, RZ, RZ, R24 ;  /* 0x000000ffff1a9224 */ /* 0x000fe400078e0218 */
[----:B------:R-:W5:Y:S01]  /*15e0*/  LDG.E.64 R24, desc[UR10][R8.64+0x18] ;  /* 0x0000180a08187981 */ /* 0x000f62000c1e1b00 */
[----:B------:R-:W-:Y:S01]  /*15f0*/  UIADD3 UR5, UPT, UPT, UR4, 0x4, URZ ;  /* 0x0000000404057890 */ /* 0x000fe2000fffe0ff */
[----:B------:R-:W-:-:S05]  /*1600*/  DFMA R22, R22, R22, R16 ;  /* 0x000000161616722b */ /* 0x000fca0000000010 */
[----:B------:R-:W-:-:S05]  /*1610*/  ISETP.NE.AND P3, PT, R26, UR5, PT ;  /* 0x000000051a007c0c */ /* 0x000fca000bf65270 */
[----:B------:R-:W-:Y:S02]  /*1620*/  FSEL R16, R22, R16, P2 ;  /* 0x0000001016107208 */ /* 0x000fe40001000000 */
[----:B------:R-:W-:Y:S01]  /*1630*/  FSEL R17, R23, R17, P2 ;  /* 0x0000001117117208 */ /* 0x000fe20001000000 */
[----:B------:R-:W-:-:S05]  /*1640*/  UIADD3 UR5, UPT, UPT, UR4, 0x5, URZ ;  /* 0x0000000504057890 */ /* 0x000fca000fffe0ff */
[----:B------:R-:W-:Y:S01]  /*1650*/  DFMA R22, R14, R14, R16 ;  /* 0x0000000e0e16722b */ /* 0x000fe20000000010 */
[----:B------:R-:W-:-:S09]  /*1660*/  VIADD R14, R26, 0x1 ;  /* 0x000000011a0e7836 */ /* 0x000fd20000000000 */
[----:B------:R-:W-:Y:S02]  /*1670*/  FSEL R16, R22, R16, P0 ;  /* 0x0000001016107208 */ /* 0x000fe40000000000 */
[----:B------:R-:W-:-:S06]  /*1680*/  FSEL R17, R23, R17, P0 ;  /* 0x0000001117117208 */ /* 0x000fcc0000000000 */
[----:B------:R-:W-:-:S10]  /*1690*/  DFMA R20, R20, R20, R16 ;  /* 0x000000141414722b */ /* 0x000fd40000000010 */
[----:B------:R-:W-:Y:S02]  /*16a0*/  FSEL R16, R20, R16, P1 ;  /* 0x0000001014107208 */ /* 0x000fe40000800000 */
[----:B------:R-:W-:Y:S01]  /*16b0*/  FSEL R17, R21, R17, P1 ;  /* 0x0000001115117208 */ /* 0x000fe20000800000 */
[----:B--2---:R-:W-:-:S08]  /*16c0*/  DMUL R10, R4, |R10| ;  /* 0x4000000a040a7228 */ /* 0x004fd00000000000 */
[----:B------:R-:W-:-:S14]  /*16d0*/  DSETP.NEU.OR P2, PT, R10, R6, P3 ;  /* 0x000000060a00722a */ /* 0x000fdc0001f4d400 */
[----:B------:R-:W-:-:S05]  /*16e0*/  @!P2 IMAD.MOV R14, RZ, RZ, R26 ;  /* 0x000000ffff0ea224 */ /* 0x000fca00078e021a */
[----:B------:R-:W-:Y:S01]  /*16f0*/  ISETP.NE.AND P0, PT, R14, UR5, PT ;  /* 0x000000050e007c0c */ /* 0x000fe2000bf05270 */
[----:B---3--:R-:W-:-:S12]  /*1700*/  DMUL R12, R4, |R12| ;  /* 0x4000000c040c7228 */ /* 0x008fd80000000000 */
[----:B------:R-:W-:Y:S01]  /*1710*/  DSETP.NEU.OR P0, PT, R12, R6, P0 ;  /* 0x000000060c00722a */ /* 0x000fe2000070d400 */
[----:B------:R-:W-:Y:S01]  /*1720*/  UIADD3 UR5, UPT, UPT, UR4, 0x6, URZ ;  /* 0x0000000604057890 */ /* 0x000fe2000fffe0ff */
[----:B------:R-:W-:Y:S01]  /*1730*/  VIADD R15, R14, 0x1 ;  /* 0x000000010e0f7836 */ /* 0x000fe20000000000 */
[----:B------:R-:W-:-:S11]  /*1740*/  DFMA R10, R10, R10, R16 ;  /* 0x0000000a0a0a722b */ /* 0x000fd60000000010 */
[----:B------:R-:W-:-:S04]  /*1750*/  @!P0 IADD3 R15, PT, PT, R14, RZ, RZ ;  /* 0x000000ff0e0f8210 */ /* 0x000fc80007ffe0ff */
[----:B------:R-:W-:Y:S01]  /*1760*/  ISETP.NE.AND P1, PT, R15, UR5, PT ;  /* 0x000000050f007c0c */ /* 0x000fe2000bf25270 */
[----:B----4-:R-:W-:Y:S01]  /*1770*/  DMUL R18, R4, |R18| ;  /* 0x4000001204127228 */ /* 0x010fe20000000000 */
[----:B------:R-:W-:Y:S02]  /*1780*/  FSEL R10, R10, R16, P2 ;  /* 0x000000100a0a7208 */ /* 0x000fe40001000000 */
[----:B------:R-:W-:-:S09]  /*1790*/  FSEL R11, R11, R17, P2 ;  /* 0x000000110b0b7208 */ /* 0x000fd20001000000 */
[----:B------:R-:W-:Y:S02]  /*17a0*/  DSETP.NEU.OR P1, PT, R18, R6, P1 ;  /* 0x000000061200722a */ /* 0x000fe40000f2d400 */
[----:B------:R-:W-:Y:S01]  /*17b0*/  DFMA R12, R12, R12, R10 ;  /* 0x0000000c0c0c722b */ /* 0x000fe2000000000a */
[----:B------:R-:W-:Y:S01]  /*17c0*/  VIADD R14, R15, 0x1 ;  /* 0x000000010f0e7836 */ /* 0x000fe20000000000 */
[----:B------:R-:W-:-:S08]  /*17d0*/  UIADD3 UR5, UPT, UPT, UR4, 0x7, URZ ;  /* 0x0000000704057890 */ /* 0x000fd0000fffe0ff */
[----:B------:R-:W-:Y:S02]  /*17e0*/  FSEL R10, R12, R10, P0 ;  /* 0x0000000a0c0a7208 */ /* 0x000fe40000000000 */
[----:B------:R-:W-:Y:S01]  /*17f0*/  FSEL R11, R13, R11, P0 ;  /* 0x0000000b0d0b7208 */ /* 0x000fe20000000000 */
[----:B------:R-:W-:-:S05]  /*1800*/  @!P1 IMAD.MOV R14, RZ, RZ, R15 ;  /* 0x000000ffff0e9224 */ /* 0x000fca00078e020f */
[----:B------:R-:W-:Y:S01]  /*1810*/  ISETP.NE.AND P0, PT, R14, UR5, PT ;  /* 0x000000050e007c0c */ /* 0x000fe2000bf05270 */
[----:B------:R-:W-:Y:S01]  /*1820*/  DFMA R18, R18, R18, R10 ;  /* 0x000000121212722b */ /* 0x000fe2000000000a */
[----:B------:R-:W-:Y:S01]  /*1830*/  UIADD3 UR4, UPT, UPT, UR4, 0x8, URZ ;  /* 0x0000000804047890 */ /* 0x000fe2000fffe0ff */
[----:B-----5:R-:W-:-:S08]  /*1840*/  DMUL R24, R4, |R24| ;  /* 0x4000001804187228 */ /* 0x020fd00000000000 */
[----:B------:R-:W-:Y:S02]  /*1850*/  FSEL R12, R18, R10, P1 ;  /* 0x0000000a120c7208 */ /* 0x000fe40000800000 */
[----:B------:R-:W-:Y:S01]  /*1860*/  FSEL R13, R19, R11, P1 ;  /* 0x0000000b130d7208 */ /* 0x000fe20000800000 */
[----:B------:R-:W-:Y:S01]  /*1870*/  DSETP.NEU.OR P0, PT, R24, R6, P0 ;  /* 0x000000061800722a */ /* 0x000fe2000070d400 */
[----:B------:R-:W-:-:S04]  /*1880*/  ISETP.NE.AND P1, PT, R0, UR4, PT ;  /* 0x0000000400007c0c */ /* 0x000fc8000bf25270 */
[----:B------:R-:W-:Y:S01]  /*1890*/  DFMA R24, R24, R24, R12 ;  /* 0x000000181818722b */ /* 0x000fe2000000000c */
[----:B------:R-:W-:Y:S01]  /*18a0*/  IADD3 R8, P2, PT, R8, 0x40, RZ ;  /* 0x0000004008087810 */ /* 0x000fe20007f5e0ff */
[----:B------:R-:W-:-:S04]  /*18b0*/  VIADD R11, R14, 0x1 ;  /* 0x000000010e0b7836 */ /* 0x000fc80000000000 */
[----:B------:R-:W-:-:S03]  /*18c0*/  IMAD.X R9, RZ, RZ, R9, P2 ;  /* 0x000000ffff097224 */ /* 0x000fc600010e0609 */
[----:B------:R-:W-:Y:S01]  /*18d0*/  @!P0 IMAD.MOV R11, RZ, RZ, R14 ;  /* 0x000000ffff0b8224 */ /* 0x000fe200078e020e */
[----:B------:R-:W-:Y:S02]  /*18e0*/  FSEL R16, R24, R12, P0 ;  /* 0x0000000c18107208 */ /* 0x000fe40000000000 */
[----:B------:R-:W-:Y:S01]  /*18f0*/  FSEL R17, R25, R13, P0 ;  /* 0x0000000d19117208 */ /* 0x000fe20000000000 */
[----:B------:R-:W-:Y:S06]  /*1900*/  @P1 BRA `(.L_x_70) ;  /* 0xfffffff800b01947 */ /* 0x000fec000383ffff */
.L_x_69:
        /* <DEDUP_REMOVED lines=10> */
[----:B------:R-:W5:Y:S01]  /*19b0*/  LDG.E.64 R8, desc[UR10][R18.64+0x18] ;  /* 0x0000180a12087981 */ /* 0x000f62000c1e1b00 */
[----:B------:R-:W-:Y:S01]  /*19c0*/  ISETP.NE.AND P0, PT, R0, R11, PT ;  /* 0x0000000b0000720c */ /* 0x000fe20003f05270 */
[----:B------:R-:W-:Y:S01]  /*19d0*/  VIADD R24, R11, 0x1 ;  /* 0x000000010b187836 */ /* 0x000fe20000000000 */
[----:B--2---:R-:W-:-:S02]  /*19e0*/  DMUL R20, R4, |R14| ;  /* 0x4000000e04147228 */ /* 0x004fc40000000000 */
[----:B---3--:R-:W-:-:S09]  /*19f0*/  DMUL R14, R4, |R22| ;  /* 0x40000016040e7228 */ /* 0x008fd20000000000 */
[C---:B------:R-:W-:Y:S02]  /*1a00*/  DSETP.NEU.OR P0, PT, R20.reuse, R6, P0 ;  /* 0x000000061400722a */ /* 0x040fe4000070d400 */
[----:B------:R-:W-:Y:S02]  /*1a10*/  DFMA R20, R20, R20, R16 ;  /* 0x000000141414722b */ /* 0x000fe40000000010 */
[C---:B----4-:R-:W-:Y:S02]  /*1a20*/  DMUL R12, R4.reuse, |R12| ;  /* 0x4000000c040c7228 */ /* 0x050fe40000000000 */
[----:B-----5:R-:W-:-:S06]  /*1a30*/  DMUL R8, R4, |R8| ;  /* 0x4000000804087228 */ /* 0x020fcc0000000000 */
[----:B------:R-:W-:Y:S02]  /*1a40*/  FSEL R16, R20, R16, P0 ;  /* 0x0000001014107208 */ /* 0x000fe40000000000 */
[----:B------:R-:W-:Y:S01]  /*1a50*/  @!P0 IMAD.MOV R24, RZ, RZ, R11 ;  /* 0x000000ffff188224 */ /* 0x000fe200078e020b */
[----:B------:R-:W-:Y:S01]  /*1a60*/  FSEL R17, R21, R17, P0 ;  /* 0x0000001115117208 */ /* 0x000fe20000000000 */
[----:B------:R-:W-:Y:S02]  /*1a70*/  VIADD R11, R0, 0x1 ;  /* 0x00000001000b7836 */ /* 0x000fe40000000000 */
[----:B------:R-:W-:-:S03]  /*1a80*/  VIADD R10, R24, 0x1 ;  /* 0x00000001180a7836 */ /* 0x000fc60000000000 */
[----:B------:R-:W-:Y:S01]  /*1a90*/  ISETP.NE.AND P1, PT, R11, R24, PT ;  /* 0x000000180b00720c */ /* 0x000fe20003f25270 */
[----:B------:R-:W-:-:S12]  /*1aa0*/  VIADD R11, R0, 0x2 ;  /* 0x00000002000b7836 */ /* 0x000fd80000000000 */
[C---:B------:R-:W-:Y:S02]  /*1ab0*/  DSETP.NEU.OR P1, PT, R14.reuse, R6, P1 ;  /* 0x000000060e00722a */ /* 0x040fe40000f2d400 */
[----:B------:R-:W-:-:S10]  /*1ac0*/  DFMA R14, R14, R14, R16 ;  /* 0x0000000e0e0e722b */ /* 0x000fd40000000010 */
[----:B------:R-:W-:Y:S02]  /*1ad0*/  FSEL R16, R14, R16, P1 ;  /* 0x000000100e107208 */ /* 0x000fe40000800000 */
[----:B------:R-:W-:Y:S01]  /*1ae0*/  @!P1 IMAD.MOV R10, RZ, RZ, R24 ;  /* 0x000000ffff0a9224 */ /* 0x000fe200078e0218 */
[----:B------:R-:W-:-:S03]  /*1af0*/  FSEL R17, R15, R17, P1 ;  /* 0x000000110f117208 */ /* 0x000fc60000800000 */
[----:B------:R-:W-:Y:S01]  /*1b00*/  VIADD R14, R10, 0x1 ;  /* 0x000000010a0e7836 */ /* 0x000fe20000000000 */
[----:B------:R-:W-:Y:S01]  /*1b10*/  ISETP.NE.AND P2, PT, R11, R10, PT ;  /* 0x0000000a0b00720c */ /* 0x000fe20003f45270 */
[C---:B------:R-:W-:Y:S02]  /*1b20*/  VIADD R11, R0.reuse, 0x3 ;  /* 0x00000003000b7836 */ /* 0x040fe40000000000 */
[----:B------:R-:W-:-:S10]  /*1b30*/  VIADD R0, R0, 0x4 ;  /* 0x0000000400007836 */ /* 0x000fd40000000000 */
[C---:B------:R-:W-:Y:S02]  /*1b40*/  DSETP.NEU.OR P2, PT, R12.reuse, R6, P2 ;  /* 0x000000060c00722a */ /* 0x040fe4000174d400 */
[----:B------:R-:W-:-:S10]  /*1b50*/  DFMA R12, R12, R12, R16 ;  /* 0x0000000c0c0c722b */ /* 0x000fd40000000010 */
[----:B------:R-:W-:Y:S02]  /*1b60*/  FSEL R12, R12, R16, P2 ;  /* 0x000000100c0c7208 */ /* 0x000fe40001000000 */
[----:B------:R-:W-:Y:S01]  /*1b70*/  @!P2 IMAD.MOV R14, RZ, RZ, R10 ;  /* 0x000000ffff0ea224 */ /* 0x000fe200078e020a */
[----:B------:R-:W-:-:S04]  /*1b80*/  FSEL R13, R13, R17, P2 ;  /* 0x000000110d0d7208 */ /* 0x000fc80001000000 */
[----:B------:R-:W-:Y:S02]  /*1b90*/  ISETP.NE.AND P0, PT, R11, R14, PT ;  /* 0x0000000e0b00720c */ /* 0x000fe40003f05270 */
[----:B------:R-:W-:-:S11]  /*1ba0*/  IADD3 R11, PT, PT, R14, 0x1, RZ ;  /* 0x000000010e0b7810 */ /* 0x000fd60007ffe0ff */
[C---:B------:R-:W-:Y:S02]  /*1bb0*/  DSETP.NEU.OR P0, PT, R8.reuse, R6, P0 ;  /* 0x000000060800722a */ /* 0x040fe4000070d400 */
[----:B------:R-:W-:-:S10]  /*1bc0*/  DFMA R8, R8, R8, R12 ;  /* 0x000000080808722b */ /* 0x000fd4000000000c */
[----:B------:R-:W-:Y:S02]  /*1bd0*/  FSEL R16, R8, R12, P0 ;  /* 0x0000000c08107208 */ /* 0x000fe40000000000 */
[----:B------:R-:W-:Y:S01]  /*1be0*/  FSEL R17, R9, R13, P0 ;  /* 0x0000000d09117208 */ /* 0x000fe20000000000 */
[----:B------:R-:W-:-:S07]  /*1bf0*/  @!P0 IMAD.MOV R11, RZ, RZ, R14 ;  /* 0x000000ffff0b8224 */ /* 0x000fce00078e020e */
.L_x_71:
[----:B------:R-:W-:Y:S05]  /*1c00*/  BRA.U !UP1, `(.L_x_68) ;  /* 0x0000000109987547 */ /* 0x000fea000b800000 */
[----:B------:R-:W-:Y:S02]  /*1c10*/  UISETP.NE.AND UP0, UPT, UR5, 0x1, UPT ;  /* 0x000000010500788c */ /* 0x000fe4000bf05270 */
[----:B------:R-:W-:-:S04]  /*1c20*/  ULOP3.LUT UR4, UR8, 0x1, URZ, 0xc0, !UPT ;  /* 0x0000000108047892 */ /* 0x000fc8000f8ec0ff */
[----:B------:R-:W-:-:S03]  /*1c30*/  UISETP.NE.U32.AND UP1, UPT, UR4, 0x1, UPT ;  /* 0x000000010400788c */ /* 0x000fc6000bf25070 */
[----:B------:R-:W-:Y:S08]  /*1c40*/  BRA.U !UP0, `(.L_x_72) ;  /* 0x0000000108587547 */ /* 0x000ff0000b800000 */
[----:B------:R-:W0:Y:S02]  /*1c50*/  LDC.64 R8, c[0x0][0x390] ;  /* 0x0000e400ff087b82 */ /* 0x000e240000000a00 */
[----:B0-----:R-:W-:-:S05]  /*1c60*/  IMAD.WIDE.U32 R8, R0, 0x8, R8 ;  /* 0x0000000800087825 */ /* 0x001fca00078e0008 */
[----:B------:R-:W2:Y:S04]  /*1c70*/  LDG.E.64 R12, desc[UR10][R8.64] ;  /* 0x0000000a080c7981 */ /* 0x000ea8000c1e1b00 */
[----:B------:R-:W3:Y:S01]  /*1c80*/  LDG.E.64 R14, desc[UR10][R8.64+0x8] ;  /* 0x0000080a080e7981 */ /* 0x000ee2000c1e1b00 */
[C---:B------:R-:W-:Y:S01]  /*1c90*/  ISETP.NE.AND P0, PT, R0.reuse, R11, PT ;  /* 0x0000000b0000720c */ /* 0x040fe20003f05270 */
[----:B------:R-:W-:Y:S02]  /*1ca0*/  VIADD R10, R11, 0x1 ;  /* 0x000000010b0a7836 */ /* 0x000fe40000000000 */
[C---:B------:R-:W-:Y:S02]  /*1cb0*/  VIADD R19, R0.reuse, 0x1 ;  /* 0x0000000100137836 */ /* 0x040fe40000000000 */
[----:B------:R-:W-:Y:S01]  /*1cc0*/  VIADD R0, R0, 0x2 ;  /* 0x0000000200007836 */ /* 0x000fe20000000000 */
[----:B--2---:R-:W-:-:S02]  /*1cd0*/  DMUL R12, R4, |R12| ;  /* 0x4000000c040c7228 */ /* 0x004fc40000000000 */
[----:B---3--:R-:W-:-:S06]  /*1ce0*/  DMUL R14, R4, |R14| ;  /* 0x4000000e040e7228 */ /* 0x008fcc0000000000 */
[C---:B------:R-:W-:Y:S02]  /*1cf0*/  DSETP.NEU.OR P1, PT, R12.reuse, R6, P0 ;  /* 0x000000060c00722a */ /* 0x040fe4000072d400 */
[----:B------:R-:W-:-:S10]  /*1d00*/  DFMA R12, R12, R12, R16 ;  /* 0x0000000c0c0c722b */ /* 0x000fd40000000010 */
[----:B------:R-:W-:Y:S02]  /*1d10*/  FSEL R12, R12, R16, P1 ;  /* 0x000000100c0c7208 */ /* 0x000fe40000800000 */
[----:B------:R-:W-:Y:S01]  /*1d20*/  @!P1 IMAD.MOV R10, RZ, RZ, R11 ;  /* 0x000000ffff0a9224 */ /* 0x000fe200078e020b */
[----:B------:R-:W-:-:S03]  /*1d30*/  FSEL R13, R13, R17, P1 ;  /* 0x000000110d0d7208 */ /* 0x000fc60000800000 */
[----:B------:R-:W-:Y:S01]  /*1d40*/  VIADD R11, R10, 0x1 ;  /* 0x000000010a0b7836 */ /* 0x000fe20000000000 */
[----:B------:R-:W-:-:S13]  /*1d50*/  ISETP.NE.AND P0, PT, R19, R10, PT ;  /* 0x0000000a1300720c */ /* 0x000fda0003f05270 */
[C---:B------:R-:W-:Y:S02]  /*1d60*/  DSETP.NEU.OR P0, PT, R14.reuse, R6, P0 ;  /* 0x000000060e00722a */ /* 0x040fe4000070d400 */
[----:B------:R-:W-:-:S10]  /*1d70*/  DFMA R14, R14, R14, R12 ;  /* 0x0000000e0e0e722b */ /* 0x000fd4000000000c */
[----:B------:R-:W-:Y:S02]  /*1d80*/  FSEL R16, R14, R12, P0 ;  /* 0x0000000c0e107208 */ /* 0x000fe40000000000 */
[----:B------:R-:W-:Y:S01]  /*1d90*/  FSEL R17, R15, R13, P0 ;  /* 0x0000000d0f117208 */ /* 0x000fe20000000000 */
[----:B------:R-:W-:-:S07]  /*1da0*/  @!P0 IMAD.MOV R11, RZ, RZ, R10 ;  /* 0x000000ffff0b8224 */ /* 0x000fce00078e020a */
.L_x_72:
[----:B------:R-:W-:Y:S05]  /*1db0*/  BRA.U UP1, `(.L_x_68) ;  /* 0x00000001012c7547 */ /* 0x000fea000b800000 */
[----:B------:R-:W0:Y:S02]  /*1dc0*/  LDC.64 R8, c[0x0][0x390] ;  /* 0x0000e400ff087b82 */ /* 0x000e240000000a00 */
[----:B0-----:R-:W-:-:S06]  /*1dd0*/  IMAD.WIDE.U32 R8, R0, 0x8, R8 ;  /* 0x0000000800087825 */ /* 0x001fcc00078e0008 */
[----:B------:R-:W2:Y:S01]  /*1de0*/  LDG.E.64 R8, desc[UR10][R8.64] ;  /* 0x0000000a08087981 */ /* 0x000ea2000c1e1b00 */
[----:B------:R-:W-:Y:S01]  /*1df0*/  ISETP.NE.AND P1, PT, R0, R11, PT ;  /* 0x0000000b0000720c */ /* 0x000fe20003f25270 */
[----:B--2---:R-:W-:-:S08]  /*1e00*/  DMUL R12, R4, |R8| ;  /* 0x40000008040c7228 */ /* 0x004fd00000000000 */
[C---:B------:R-:W-:Y:S02]  /*1e10*/  DFMA R14, R12.reuse, R12, R16 ;  /* 0x0000000c0c0e722b */ /* 0x040fe40000000010 */
[----:B------:R-:W-:-:S08]  /*1e20*/  DSETP.NEU.AND P0, PT, R12, R6, PT ;  /* 0x000000060c00722a */ /* 0x000fd00003f0d000 */
[C---:B------:R-:W-:Y:S02]  /*1e30*/  FSEL R11, R14.reuse, R16, P1 ;  /* 0x000000100e0b7208 */ /* 0x040fe40000800000 */
[C---:B------:R-:W-:Y:S02]  /*1e40*/  FSEL R17, R15.reuse, R17, P1 ;  /* 0x000000110f117208 */ /* 0x040fe40000800000 */
[----:B------:R-:W-:Y:S02]  /*1e50*/  FSEL R16, R14, R11, P0 ;  /* 0x0000000b0e107208 */ /* 0x000fe40000000000 */
[----:B------:R-:W-:-:S07]  /*1e60*/  FSEL R17, R15, R17, P0 ;  /* 0x000000110f117208 */ /* 0x000fce0000000000 */
.L_x_68:
[----:B------:R-:W-:Y:S01]  /*1e70*/  DFMA R16, R6, R6, R16 ;  /* 0x000000060610722b */ /* 0x000fe20000000010 */
[----:B------:R-:W-:Y:S02]  /*1e80*/  IMAD.MOV.U32 R10, RZ, RZ, 0x0 ;  /* 0x00000000ff0a7424 */ /* 0x000fe400078e00ff */
[----:B------:R-:W-:Y:S02]  /*1e90*/  IMAD.MOV.U32 R6, RZ, RZ, RZ ;  /* 0x000000ffff067224 */ /* 0x000fe400078e00ff */
[----:B------:R-:W-:Y:S01]  /*1ea0*/  IMAD.MOV.U32 R11, RZ, RZ, 0x3fd80000 ;  /* 0x3fd80000ff0b7424 */ /* 0x000fe200078e00ff */
[----:B------:R-:W0:Y:S04]  /*1eb0*/  MUFU.RSQ64H R7, R17 ;  /* 0x0000001100077308 */ /* 0x000e280000001c00 */
[----:B------:R-:W-:-:S05]  /*1ec0*/  VIADD R0, R17, 0xfff00000 ;  /* 0xfff0000011007836 */ /* 0x000fca0000000000 */
[----:B------:R-:W-:Y:S01]  /*1ed0*/  ISETP.GE.U32.AND P0, PT, R0, 0x7fe00000, PT ;  /* 0x7fe000000000780c */ /* 0x000fe20003f06070 */
[----:B0-----:R-:W-:-:S08]  /*1ee0*/  DMUL R8, R6, R6 ;  /* 0x0000000606087228 */ /* 0x001fd00000000000 */
[----:B------:R-:W-:-:S08]  /*1ef0*/  DFMA R8, R16, -R8, 1 ;  /* 0x3ff000001008742b */ /* 0x000fd00000000808 */
[----:B------:R-:W-:Y:S02]  /*1f00*/  DFMA R10, R8, R10, 0.5 ;  /* 0x3fe00000080a742b */ /* 0x000fe4000000000a */
[----:B------:R-:W-:-:S08]  /*1f10*/  DMUL R8, R6, R8 ;  /* 0x0000000806087228 */ /* 0x000fd00000000000 */
[----:B------:R-:W-:Y:S01]  /*1f20*/  DFMA R6, R10, R8, R6 ;  /* 0x000000080a06722b */ /* 0x000fe20000000006 */
[----:B------:R-:W-:Y:S10]  /*1f30*/  @!P0 BRA `(.L_x_73) ;  /* 0x0000000000108947 */ /* 0x000ff40003800000 */
[----:B------:R-:W-:-:S07]  /*1f40*/  MOV R0, 0x1f60 ;  /* 0x00001f6000007802 */ /* 0x000fce0000000f00 */
[----:B------:R-:W-:Y:S05]  /*1f50*/  CALL.REL.NOINC `($__internal_4_$__cuda_sm20_drsqrt_f64_slowpath_v2) ;  /* 0x0000000000247944 */ /* 0x000fea0003c00000 */
[----:B------:R-:W-:Y:S01]  /*1f60*/  IMAD.MOV.U32 R6, RZ, RZ, R8 ;  /* 0x000000ffff067224 */ /* 0x000fe200078e0008 */
[----:B------:R-:W-:-:S07]  /*1f70*/  MOV R7, R9 ;  /* 0x0000000900077202 */ /* 0x000fce0000000f00 */
.L_x_73:
[----:B------:R-:W0:Y:S01]  /*1f80*/  LDC.64 R8, c[0x0][0x380] ;  /* 0x0000e000ff087b82 */ /* 0x000e220000000a00 */
[----:B------:R-:W-:Y:S02]  /*1f90*/  DMUL R6, R4, R6 ;  /* 0x0000000604067228 */ /* 0x000fe40000000000 */
[----:B------:R-:W-:-:S08]  /*1fa0*/  DSETP.NEU.AND P0, PT, R2, +INF , PT ;  /* 0x7ff000000200742a */ /* 0x000fd00003f0d000 */
[----:B------:R-:W-:Y:S02]  /*1fb0*/  FSEL R2, R6, RZ, P0 ;  /* 0x000000ff06027208 */ /* 0x000fe40000000000 */
[----:B------:R-:W-:-:S05]  /*1fc0*/  FSEL R3, R7, RZ, P0 ;  /* 0x000000ff07037208 */ /* 0x000fca0000000000 */
[----:B0-----:R-:W-:Y:S01]  /*1fd0*/  STG.E.64 desc[UR10][R8.64], R2 ;  /* 0x0000000208007986 */ /* 0x001fe2000c101b0a */
[----:B------:R-:W-:Y:S05]  /*1fe0*/  EXIT ;  /* 0x000000000000794d */ /* 0x000fea0003800000 */
        .weak           $__internal_4_$__cuda_sm20_drsqrt_f64_slowpath_v2
        .type           $__internal_4_$__cuda_sm20_drsqrt_f64_slowpath_v2,@function
        .size           $__internal_4_$__cuda_sm20_drsqrt_f64_slowpath_v2,(.L_x_182 - $__internal_4_$__cuda_sm20_drsqrt_f64_slowpath_v2)
$__internal_4_$__cuda_sm20_drsqrt_f64_slowpath_v2:
        /* <DEDUP_REMOVED lines=26> */
.L_x_75:
[----:B------:R-:W-:Y:S01]  /*2190*/  DADD R6, R8, R8 ;  /* 0x0000000008067229 */ /* 0x000fe20000000008 */
[----:B------:R-:W-:Y:S10]  /*21a0*/  BRA `(.L_x_76) ;  /* 0x0000000000087947 */ /* 0x000ff40003800000 */
.L_x_74:
[----:B------:R-:W-:Y:S01]  /*21b0*/  LOP3.LUT R7, R6, 0x7ff00000, RZ, 0xfc, !PT ;  /* 0x7ff0000006077812 */ /* 0x000fe200078efcff */
[----:B------:R-:W-:-:S07]  /*21c0*/  IMAD.MOV.U32 R6, RZ, RZ, RZ ;  /* 0x000000ffff067224 */ /* 0x000fce00078e00ff */
.L_x_76:
[----:B------:R-:W-:Y:S02]  /*21d0*/  IMAD.MOV.U32 R8, RZ, RZ, R6 ;  /* 0x000000ffff087224 */ /* 0x000fe400078e0006 */
[----:B------:R-:W-:Y:S02]  /*21e0*/  IMAD.MOV.U32 R9, RZ, RZ, R7 ;  /* 0x000000ffff097224 */ /* 0x000fe400078e0007 */
[----:B------:R-:W-:Y:S02]  /*21f0*/  IMAD.MOV.U32 R6, RZ, RZ, R0 ;  /* 0x000000ffff067224 */ /* 0x000fe400078e0000 */
[----:B------:R-:W-:-:S04]  /*2200*/  IMAD.MOV.U32 R7, RZ, RZ, 0x0 ;  /* 0x00000000ff077424 */ /* 0x000fc800078e00ff */
[----:B------:R-:W-:Y:S05]  /*2210*/  RET.REL.NODEC R6 `(_Z6_rnormPdiPKd) ;  /* 0xffffffdc06787950 */ /* 0x000fea0003c3ffff */
.L_x_77:
        /* <DEDUP_REMOVED lines=14> */
.L_x_182:


//--------------------- .text._Z11_normcdfinvPdd  --------------------------
	.section	.text._Z11_normcdfinvPdd,"ax",@progbits
	.align	128
        .global         _Z11_normcdfinvPdd
        .type           _Z11_normcdfinvPdd,@function
        .size           _Z11_normcdfinvPdd,(.L_x_184 - _Z11_normcdfinvPdd)
        .other          _Z11_normcdfinvPdd,@"STO_CUDA_ENTRY STV_DEFAULT"
_Z11_normcdfinvPdd:
.text._Z11_normcdfinvPdd:
[----:B------:R-:W-:Y:S08]  /*0000*/  LDC R1, c[0x0][0x37c] ;  /* 0x0000df00ff017b82 */ /* 0x000ff00000000800 */
[----:B------:R-:W0:Y:S01]  /*0010*/  LDC.64 R4, c[0x0][0x388] ;  /* 0x0000e200ff047b82 */ /* 0x000e220000000a00 */
[----:B------:R-:W-:Y:S01]  /*0020*/  UMOV UR4, 0x65aa4e0e ;  /* 0x65aa4e0e00047882 */ /* 0x000fe20000000000 */
[----:B------:R-:W-:Y:S01]  /*0030*/  UMOV UR5, 0x3ffffc0b ;  /* 0x3ffffc0b00057882 */ /* 0x000fe20000000000 */
[----:B------:R-:W-:Y:S01]  /*0040*/  UMOV UR6, 0xad8f904d ;  /* 0xad8f904d00067882 */ /* 0x000fe20000000000 */
[----:B------:R-:W-:Y:S01]  /*0050*/  UMOV UR7, 0x3f4fa4d2 ;  /* 0x3f4fa4d200077882 */ /* 0x000fe20000000000 */
[----:B0-----:R-:W-:-:S08]  /*0060*/  DADD R4, R4, R4 ;  /* 0x0000000004047229 */ /* 0x001fd00000000004 */
[C---:B------:R-:W-:Y:S01]  /*0070*/  DSETP.GTU.AND P0, PT, R4.reuse, UR4, PT ;  /* 0x0000000404007e2a */ /* 0x040fe2000bf0c000 */
[----:B------:R-:W0:Y:S01]  /*0080*/  LDCU.64 UR4, c[0x0][0x358] ;  /* 0x00006b00ff0477ac */ /* 0x000e220008000a00 */
[----:B------:R-:W-:-:S04]  /*0090*/  DADD R2, -R4, 2 ;  /* 0x4000000004027429 */ /* 0x000fc80000000100 */
[----:B------:R-:W-:-:S14]  /*00a0*/  DSETP.LTU.OR P0, PT, R4, UR6, P0 ;  /* 0x0000000604007e2a */ /* 0x000fdc0008709400 */
[----:B0-----:R-:W-:Y:S05]  /*00b0*/  @P0 BRA `(.L_x_78) ;  /* 0x0000000800040947 */ /* 0x001fea0003800000 */
[----:B------:R-:W-:Y:S01]  /*00c0*/  DMUL R2, R4, R2 ;  /* 0x0000000204027228 */ /* 0x000fe20000000000 */
[----:B------:R-:W-:Y:S01]  /*00d0*/  IMAD.MOV.U32 R10, RZ, RZ, RZ ;  /* 0x000000ffff0a7224 */ /* 0x000fe200078e00ff */
[----:B------:R-:W-:Y:S01]  /*00e0*/  UMOV UR6, 0x18c775c9 ;  /* 0x18c775c900067882 */ /* 0x000fe20000000000 */
[----:B------:R-:W-:-:S07]  /*00f0*/  UMOV UR7, 0x3fb5c5c2 ;  /* 0x3fb5c5c200077882 */ /* 0x000fce0000000000 */
[----:B------:R-:W-:-:S04]  /*0100*/  LOP3.LUT R6, R3, 0x801fffff, RZ, 0xc0, !PT ;  /* 0x801fffff03067812 */ /* 0x000fc800078ec0ff */
[----:B------:R-:W-:Y:S01]  /*0110*/  LOP3.LUT R7, R6, 0x3fe00000, RZ, 0xfc, !PT ;  /* 0x3fe0000006077812 */ /* 0x000fe200078efcff */
[----:B------:R-:W-:Y:S01]  /*0120*/  IMAD.MOV.U32 R6, RZ, RZ, R2 ;  /* 0x000000ffff067224 */ /* 0x000fe200078e0002 */
[----:B------:R-:W-:Y:S01]  /*0130*/  SHF.R.U32.HI R2, RZ, 0x14, R3 ;  /* 0x00000014ff027819 */ /* 0x000fe20000011603 */
[----:B------:R-:W-:-:S03]  /*0140*/  IMAD.MOV.U32 R3, RZ, RZ, 0x43300000 ;  /* 0x43300000ff037424 */ /* 0x000fc600078e00ff */
[----:B------:R-:W-:Y:S01]  /*0150*/  LOP3.LUT R2, R2, 0x7fe, RZ, 0xc0, !PT ;  /* 0x000007fe02027812 */ /* 0x000fe200078ec0ff */
[C---:B------:R-:W-:Y:S02]  /*0160*/  DADD R8, R6.reuse, 1 ;  /* 0x3ff0000006087429 */ /* 0x040fe40000000000 */
[----:B------:R-:W-:Y:S02]  /*0170*/  DADD R6, R6, -1 ;  /* 0xbff0000006067429 */ /* 0x000fe40000000000 */
[----:B------:R-:W-:Y:S02]  /*0180*/  VIADD R2, R2, 0x7ffffc02 ;  /* 0x7ffffc0202027836 */ /* 0x000fe40000000000 */
[----:B------:R-:W0:Y:S02]  /*0190*/  MUFU.RCP64H R11, R9 ;  /* 0x00000009000b7308 */ /* 0x000e240000001800 */
[----:B0-----:R-:W-:Y:S01]  /*01a0*/  DFMA R12, -R8, R10, 1 ;  /* 0x3ff00000080c742b */ /* 0x001fe2000000010a */
[----:B------:R-:W-:-:S02]  /*01b0*/  IMAD.MOV.U32 R8, RZ, RZ, -0x6323a277 ;  /* 0x9cdc5d89ff087424 */ /* 0x000fc400078e00ff */
[----:B------:R-:W-:-:S05]  /*01c0*/  IMAD.MOV.U32 R9, RZ, RZ, 0x3fa55cf5 ;  /* 0x3fa55cf5ff097424 */ /* 0x000fca00078e00ff */
[----:B------:R-:W-:-:S08]  /*01d0*/  DFMA R12, R12, R12, R12 ;  /* 0x0000000c0c0c722b */ /* 0x000fd0000000000c */
[----:B------:R-:W-:-:S08]  /*01e0*/  DFMA R12, R10, R12, R10 ;  /* 0x0000000c0a0c722b */ /* 0x000fd0000000000a */
[----:B------:R-:W-:-:S08]  /*01f0*/  DMUL R10, R6, R12 ;  /* 0x0000000c060a7228 */ /* 0x000fd00000000000 */
[----:B------:R-:W-:-:S08]  /*0200*/  DFMA R14, R10, -2, R6 ;  /* 0xc00000000a0e782b */ /* 0x000fd00000000006 */
[----:B------:R-:W-:-:S08]  /*0210*/  DFMA R6, R6, -R10, R14 ;  /* 0x8000000a0606722b */ /* 0x000fd0000000000e */
[----:B------:R-:W-:-:S08]  /*0220*/  DFMA R6, R12, R6, R10 ;  /* 0x000000060c06722b */ /* 0x000fd0000000000a */
[----:B------:R-:W-:-:S08]  /*0230*/  DMUL R10, R6, R6 ;  /* 0x00000006060a7228 */ /* 0x000fd00000000000 */
[----:B------:R-:W-:Y:S01]  /*0240*/  DFMA R8, R10, UR6, R8 ;  /* 0x000000060a087c2b */ /* 0x000fe20008000008 */
        /* <DEDUP_REMOVED lines=26> */
[----:B------:R-:W-:Y:S01]  /*03f0*/  DADD R2, R2, -UR6 ;  /* 0x8000000602027e29 */ /* 0x000fe20008000000 */
[----:B------:R-:W-:Y:S01]  /*0400*/  UMOV UR6, 0xfefa39ef ;  /* 0xfefa39ef00067882 */ /* 0x000fe20000000000 */
[----:B------:R-:W-:Y:S02]  /*0410*/  UMOV UR7, 0x3fe62e42 ;  /* 0x3fe62e4200077882 */ /* 0x000fe40000000000 */
[----:B------:R-:W-:-:S08]  /*0420*/  DMUL R8, R10, R8 ;  /* 0x000000080a087228 */ /* 0x000fd00000000000 */
[----:B------:R-:W-:Y:S01]  /*0430*/  DFMA R8, R6, R8, R6 ;  /* 0x000000080608722b */ /* 0x000fe20000000006 */
[----:B------:R-:W-:Y:S02]  /*0440*/  IMAD.MOV.U32 R6, RZ, RZ, 0x3324d327 ;  /* 0x3324d327ff067424 */ /* 0x000fe400078e00ff */
[----:B------:R-:W-:-:S05]  /*0450*/  IMAD.MOV.U32 R7, RZ, RZ, 0x3c08ddf9 ;  /* 0x3c08ddf9ff077424 */ /* 0x000fca00078e00ff */
[----:B------:R-:W-:-:S08]  /*0460*/  DADD R8, R8, R8 ;  /* 0x0000000008087229 */ /* 0x000fd00000000008 */
[----:B------:R-:W-:Y:S01]  /*0470*/  DFMA R2, R2, UR6, R8 ;  /* 0x0000000602027c2b */ /* 0x000fe20008000008 */
[----:B------:R-:W-:Y:S01]  /*0480*/  UMOV UR6, 0xe746e627 ;  /* 0xe746e62700067882 */ /* 0x000fe20000000000 */
[----:B------:R-:W-:-:S06]  /*0490*/  UMOV UR7, 0x3bb135d2 ;  /* 0x3bb135d200077882 */ /* 0x000fcc0000000000 */
[----:B------:R-:W-:-:S08]  /*04a0*/  DADD R2, -R2, -3.125 ;  /* 0xc009000002027429 */ /* 0x000fd00000000100 */
        /* <DEDUP_REMOVED lines=63> */
[----:B------:R-:W-:-:S08]  /*08a0*/  DFMA R6, R2, R6, UR6 ;  /* 0x0000000602067e2b */ /* 0x000fd00008000006 */
[----:B------:R-:W-:Y:S01]  /*08b0*/  DFMA R4, -R4, R6, R6 ;  /* 0x000000060404722b */ /* 0x000fe20000000106 */
[----:B------:R-:W-:Y:S10]  /*08c0*/  BRA `(.L_x_79) ;  /* 0x0000001000847947 */ /* 0x000ff40003800000 */
.L_x_78:
[----:B------:R-:W-:-:S04]  /*08d0*/  ISETP.GT.AND P0, PT, R5, 0x3fefffff, PT ;  /* 0x3fefffff0500780c */ /* 0x000fc80003f04270 */
[----:B------:R-:W-:Y:S02]  /*08e0*/  FSEL R3, R3, R5, P0 ;  /* 0x0000000503037208 */ /* 0x000fe40000000000 */
[----:B------:R-:W-:Y:S02]  /*08f0*/  FSEL R6, R2, R4, P0 ;  /* 0x0000000402067208 */ /* 0x000fe40000000000 */
[----:B------:R-:W-:Y:S01]  /*0900*/  FSETP.GE.AND P1, PT, R3, 6.1105542284098368633e-13, PT ;  /* 0x2b2bff2f0300780b */ /* 0x000fe20003f26000 */
[----:B------:R-:W-:-:S12]  /*0910*/  IMAD.MOV.U32 R7, RZ, RZ, R3 ;  /* 0x000000ffff077224 */ /* 0x000fd800078e0003 */
[----:B------:R-:W-:Y:S05]  /*0920*/  @!P1 BRA `(.L_x_80) ;  /* 0x0000000800149947 */ /* 0x000fea0003800000 */
[----:B------:R-:W-:Y:S01]  /*0930*/  LOP3.LUT R7, R3, 0x801fffff, RZ, 0xc0, !PT ;  /* 0x801fffff03077812 */ /* 0x000fe200078ec0ff */
[----:B------:R-:W-:Y:S01]  /*0940*/  IMAD.MOV.U32 R10, RZ, RZ, RZ ;  /* 0x000000ffff0a7224 */ /* 0x000fe200078e00ff */
[----:B------:R-:W-:Y:S01]  /*0950*/  UMOV UR6, 0x18c775c9 ;  /* 0x18c775c900067882 */ /* 0x000fe20000000000 */
[----:B------:R-:W-:Y:S01]  /*0960*/  UMOV UR7, 0x3fb5c5c2 ;  /* 0x3fb5c5c200077882 */ /* 0x000fe20000000000 */
[----:B------:R-:W-:Y:S02]  /*0970*/  LOP3.LUT R7, R7, 0x3fe00000, RZ, 0xfc, !PT ;  /* 0x3fe0000007077812 */ /* 0x000fe400078efcff */
[----:B------:R-:W-:-:S04]  /*0980*/  SHF.R.U32.HI R3, RZ, 0x14, R3 ;  /* 0x00000014ff037819 */ /* 0x000fc80000011603 */
[C---:B------:R-:W-:Y:S01]  /*0990*/  DADD R8, R6.reuse, 1 ;  /* 0x3ff0000006087429 */ /* 0x040fe20000000000 */
[----:B------:R-:W-:Y:S01]  /*09a0*/  LOP3.LUT R3, R3, 0x7fe, RZ, 0xc0, !PT ;  /* 0x000007fe03037812 */ /* 0x000fe200078ec0ff */
[----:B------:R-:W-:-:S04]  /*09b0*/  DADD R6, R6, -1 ;  /* 0xbff0000006067429 */ /* 0x000fc80000000000 */
[----:B------:R-:W0:Y:S01]  /*09c0*/  MUFU.RCP64H R11, R9 ;  /* 0x00000009000b7308 */ /* 0x000e220000001800 */
[----:B------:R-:W-:Y:S02]  /*09d0*/  VIADD R2, R3, 0x7ffffc02 ;  /* 0x7ffffc0203027836 */ /* 0x000fe40000000000 */
[----:B------:R-:W-:Y:S01]  /*09e0*/  IMAD.MOV.U32 R3, RZ, RZ, 0x43300000 ;  /* 0x43300000ff037424 */ /* 0x000fe200078e00ff */
[----:B0-----:R-:W-:Y:S01]  /*09f0*/  DFMA R12, -R8, R10, 1 ;  /* 0x3ff00000080c742b */ /* 0x001fe2000000010a */
[----:B------:R-:W-:Y:S02]  /*0a00*/  IMAD.MOV.U32 R8, RZ, RZ, -0x6323a277 ;  /* 0x9cdc5d89ff087424 */ /* 0x000fe400078e00ff */
        /* <DEDUP_REMOVED lines=40> */
[----:B------:R-:W-:-:S07]  /*0c90*/  MOV R6, RZ ;  /* 0x000000ff00067202 */ /* 0x000fce0000000f00 */
[----:B------:R-:W-:-:S08]  /*0ca0*/  DADD R8, R8, R8 ;  /* 0x0000000008087229 */ /* 0x000fd00000000008 */
[----:B------:R-:W-:Y:S01]  /*0cb0*/  DFMA R2, R2, UR6, R8 ;  /* 0x0000000602027c2b */ /* 0x000fe20008000008 */
[----:B------:R-:W-:Y:S01]  /*0cc0*/  UMOV UR6, 0xf51c2197 ;  /* 0xf51c219700067882 */ /* 0x000fe20000000000 */
[----:B------:R-:W-:-:S06]  /*0cd0*/  UMOV UR7, 0x4001e90f ;  /* 0x4001e90f00077882 */ /* 0x000fcc0000000000 */
[----:B------:R-:W-:-:S06]  /*0ce0*/  DADD R10, -RZ, -R2 ;  /* 0x00000000ff0a7229 */ /* 0x000fcc0000000902 */
[----:B------:R-:W0:Y:S01]  /*0cf0*/  MUFU.RSQ64H R7, R11 ;  /* 0x0000000b00077308 */ /* 0x000e220000001c00 */
[----:B------:R-:W-:Y:S01]  /*0d00*/  IMAD.MOV.U32 R10, RZ, RZ, 0x1 ;  /* 0x00000001ff0a7424 */ /* 0x000fe200078e00ff */
[----:B0-----:R-:W-:-:S08]  /*0d10*/  DMUL R8, R6, R6 ;  /* 0x0000000606087228 */ /* 0x001fd00000000000 */
[----:B------:R-:W-:Y:S01]  /*0d20*/  DFMA R8, R2, R8, 1 ;  /* 0x3ff000000208742b */ /* 0x000fe20000000008 */
[----:B------:R-:W-:Y:S02]  /*0d30*/  IMAD.MOV.U32 R2, RZ, RZ, 0x0 ;  /* 0x00000000ff027424 */ /* 0x000fe400078e00ff */
[----:B------:R-:W-:-:S06]  /*0d40*/  IMAD.MOV.U32 R3, RZ, RZ, 0x3fd80000 ;  /* 0x3fd80000ff037424 */ /* 0x000fcc00078e00ff */
[----:B------:R-:W-:Y:S02]  /*0d50*/  DFMA R2, R8, R2, 0.5 ;  /* 0x3fe000000802742b */ /* 0x000fe40000000002 */
[----:B------:R-:W-:-:S08]  /*0d60*/  DMUL R8, R6, R8 ;  /* 0x0000000806087228 */ /* 0x000fd00000000000 */
[----:B------:R-:W-:Y:S01]  /*0d70*/  DFMA R2, R2, R8, R6 ;  /* 0x000000080202722b */ /* 0x000fe20000000006 */
[----:B------:R-:W-:Y:S02]  /*0d80*/  IMAD.MOV.U32 R8, RZ, RZ, 0x333839aa ;  /* 0x333839aaff087424 */ /* 0x000fe400078e00ff */
[----:B------:R-:W-:-:S05]  /*0d90*/  IMAD.MOV.U32 R9, RZ, RZ, 0x4000a0e7 ;  /* 0x4000a0e7ff097424 */ /* 0x000fca00078e00ff */
[----:B------:R-:W-:Y:S01]  /*0da0*/  DADD R6, R2, UR6 ;  /* 0x0000000602067e29 */ /* 0x000fe20008000000 */
        /* <DEDUP_REMOVED lines=20> */
[C---:B------:R-:W-:Y:S01]  /*0ef0*/  DFMA R6, R2.reuse, R6, UR6 ;  /* 0x0000000602067e2b */ /* 0x040fe20008000006 */
[----:B------:R-:W-:Y:S01]  /*0f00*/  UMOV UR6, 0x2591afab ;  /* 0x2591afab00067882 */ /* 0x000fe20000000000 */
[----:B------:R-:W-:Y:S02]  /*0f10*/  UMOV UR7, 0x3febe922 ;  /* 0x3febe92200077882 */ /* 0x000fe40000000000 */
[C---:B------:R-:W-:Y:S01]  /*0f20*/  DFMA R8, R2.reuse, UR6, R8 ;  /* 0x0000000602087c2b */ /* 0x040fe20008000008 */
[----:B------:R-:W-:Y:S01]  /*0f30*/  UMOV UR6, 0xf7e57d5c ;  /* 0xf7e57d5c00067882 */ /* 0x000fe20000000000 */
[----:B------:R-:W-:Y:S02]  /*0f40*/  UMOV UR7, 0x4008768c ;  /* 0x4008768c00077882 */ /* 0x000fe40000000000 */
[----:B------:R-:W-:-:S04]  /*0f50*/  DMUL R6, R2, R6 ;  /* 0x0000000602067228 */ /* 0x000fc80000000000 */
[----:B------:R-:W-:Y:S01]  /*0f60*/  DFMA R8, R2, R8, UR6 ;  /* 0x0000000602087e2b */ /* 0x000fe20008000008 */
[----:B------:R-:W-:Y:S01]  /*0f70*/  UMOV UR6, 0xe28da583 ;  /* 0xe28da58300067882 */ /* 0x000fe20000000000 */
[----:B------:R-:W0:Y:S01]  /*0f80*/  MUFU.RCP64H R11, R7 ;  /* 0x00000007000b7308 */ /* 0x000e220000001800 */
[----:B------:R-:W-:-:S05]  /*0f90*/  UMOV UR7, 0x400b77e7 ;  /* 0x400b77e700077882 */ /* 0x000fca0000000000 */
[----:B------:R-:W-:Y:S01]  /*0fa0*/  DFMA R8, R2, R8, UR6 ;  /* 0x0000000602087e2b */ /* 0x000fe20008000008 */
[----:B------:R-:W-:Y:S01]  /*0fb0*/  UMOV UR6, 0xa4f99cf9 ;  /* 0xa4f99cf900067882 */ /* 0x000fe20000000000 */
[----:B------:R-:W-:-:S06]  /*0fc0*/  UMOV UR7, 0x3ff34f26 ;  /* 0x3ff34f2600077882 */ /* 0x000fcc0000000000 */
[----:B------:R-:W-:Y:S01]  /*0fd0*/  DFMA R8, R2, R8, UR6 ;  /* 0x0000000602087e2b */ /* 0x000fe20008000008 */
[----:B------:R-:W-:Y:S01]  /*0fe0*/  UMOV UR6, 0xadb019ed ;  /* 0xadb019ed00067882 */ /* 0x000fe20000000000 */
[----:B------:R-:W-:Y:S01]  /*0ff0*/  UMOV UR7, 0x3fc1f674 ;  /* 0x3fc1f67400077882 */ /* 0x000fe20000000000 */
[----:B0-----:R-:W-:-:S05]  /*1000*/  DFMA R12, -R6, R10, 1 ;  /* 0x3ff00000060c742b */ /* 0x001fca000000010a */
[----:B------:R-:W-:Y:S01]  /*1010*/  DFMA R8, R2, R8, UR6 ;  /* 0x0000000602087e2b */ /* 0x000fe20008000008 */
[----:B------:R-:W-:Y:S01]  /*1020*/  UMOV UR6, 0x9506431d ;  /* 0x9506431d00067882 */ /* 0x000fe20000000000 */
[----:B------:R-:W-:Y:S01]  /*1030*/  UMOV UR7, 0x3f75ddae ;  /* 0x3f75ddae00077882 */ /* 0x000fe20000000000 */
[----:B------:R-:W-:-:S05]  /*1040*/  DFMA R12, R12, R12, R12 ;  /* 0x0000000c0c0c722b */ /* 0x000fca000000000c */
[----:B------:R-:W-:Y:S01]  /*1050*/  DFMA R8, R2, R8, UR6 ;  /* 0x0000000602087e2b */ /* 0x000fe20008000008 */
[----:B------:R-:W-:Y:S01]  /*1060*/  UMOV UR6, 0xaa32489c ;  /* 0xaa32489c00067882 */ /* 0x000fe20000000000 */
[----:B------:R-:W-:Y:S01]  /*1070*/  UMOV UR7, 0x3f0ada49 ;  /* 0x3f0ada4900077882 */ /* 0x000fe20000000000 */
[----:B------:R-:W-:-:S05]  /*1080*/  DFMA R12, R10, R12, R10 ;  /* 0x0000000c0a0c722b */ /* 0x000fca000000000a */
[----:B------:R-:W-:-:S03]  /*1090*/  DFMA R14, R2, R8, UR6 ;  /* 0x00000006020e7e2b */ /* 0x000fc60008000008 */
[----:B------:R-:W-:-:S07]  /*10a0*/  DFMA R10, -R6, R12, 1 ;  /* 0x3ff00000060a742b */ /* 0x000fce000000010c */
[----:B------:R-:W-:Y:S01]  /*10b0*/  FSETP.GEU.AND P1, PT, |R15|, 6.5827683646048100446e-37, PT ;  /* 0x036000000f00780b */ /* 0x000fe20003f2e200 */
[----:B------:R-:W-:-:S08]  /*10c0*/  DFMA R10, R12, R10, R12 ;  /* 0x0000000a0c0a722b */ /* 0x000fd0000000000c */
[----:B------:R-:W-:-:S08]  /*10d0*/  DMUL R2, R14, R10 ;  /* 0x0000000a0e027228 */ /* 0x000fd00000000000 */
[----:B------:R-:W-:-:S08]  /*10e0*/  DFMA R8, -R6, R2, R14 ;  /* 0x000000020608722b */ /* 0x000fd0000000010e */
[----:B------:R-:W-:-:S10]  /*10f0*/  DFMA R2, R10, R8, R2 ;  /* 0x000000080a02722b */ /* 0x000fd40000000002 */
[----:B------:R-:W-:-:S05]  /*1100*/  FFMA R0, RZ, R7, R3 ;  /* 0x00000007ff007223 */ /* 0x000fca0000000003 */
[----:B------:R-:W-:-:S13]  /*1110*/  FSETP.GT.AND P0, PT, |R0|, 1.469367938527859385e-39, PT ;  /* 0x001000000000780b */ /* 0x000fda0003f04200 */
[----:B------:R-:W-:Y:S05]  /*1120*/  @P0 BRA P1, `(.L_x_81) ;  /* 0x00000008005c0947 */ /* 0x000fea0000800000 */
[----:B------:R-:W-:-:S07]  /*1130*/  MOV R0, 0x1150 ;  /* 0x0000115000007802 */ /* 0x000fce0000000f00 */
[----:B------:R-:W-:Y:S05]  /*1140*/  CALL.REL.NOINC `($__internal_5_$__cuda_sm20_div_rn_f64_full) ;  /* 0x00000008008c7944 */ /* 0x000fea0003c00000 */
[----:B------:R-:W-:Y:S02]  /*1150*/  IMAD.MOV.U32 R2, RZ, RZ, R14 ;  /* 0x000000ffff027224 */ /* 0x000fe400078e000e */
[----:B------:R-:W-:Y:S01]  /*1160*/  IMAD.MOV.U32 R3, RZ, RZ, R15 ;  /* 0x000000ffff037224 */ /* 0x000fe200078e000f */
[----:B------:R-:W-:Y:S06]  /*1170*/  BRA `(.L_x_81) ;  /* 0x0000000800487947 */ /* 0x000fec0003800000 */
.L_x_80:
[----:B------:R-:W-:Y:S01]  /*1180*/  ISETP.GT.AND P0, PT, R3, 0xfffff, PT ;  /* 0x000fffff0300780c */ /* 0x000fe20003f04270 */
[----:B------:R-:W-:-:S12]  /*1190*/  IMAD.MOV.U32 R2, RZ, RZ, R6 ;  /* 0x000000ffff027224 */ /* 0x000fd800078e0006 */
[----:B------:R-:W-:-:S10]  /*11a0*/  @!P0 DMUL R6, R6, 1.80143985094819840000e+16 ;  /* 0x4350000006068828 */ /* 0x000fd40000000000 */
[----:B------:R-:W-:Y:S02]  /*11b0*/  @!P0 IMAD.MOV.U32 R3, RZ, RZ, R7 ;  /* 0x000000ffff038224 */ /* 0x000fe400078e0007 */
[----:B------:R-:W-:Y:S02]  /*11c0*/  @!P0 IMAD.MOV.U32 R2, RZ, RZ, R6 ;  /* 0x000000ffff028224 */ /* 0x000fe400078e0006 */
[----:B------:R-:W-:-:S05]  /*11d0*/  VIADD R0, R3, 0xffffffff ;  /* 0xffffffff03007836 */ /* 0x000fca0000000000 */
[----:B------:R-:W-:Y:S01]  /*11e0*/  ISETP.GT.U32.AND P1, PT, R0, 0x7feffffe, PT ;  /* 0x7feffffe0000780c */ /* 0x000fe20003f24070 */
[----:B------:R-:W-:Y:S01]  /*11f0*/  IMAD.MOV.U32 R0, RZ, RZ, -0x3ff ;  /* 0xfffffc01ff007424 */ /* 0x000fe200078e00ff */
[----:B------:R-:W-:-:S11]  /*1200*/  @!P0 MOV R0, 0xfffffbcb ;  /* 0xfffffbcb00008802 */ /* 0x000fd60000000f00 */
        /* <DEDUP_REMOVED lines=66> */
.L_x_82:
[----:B------:R-:W-:Y:S01]  /*1630*/  IMAD.MOV.U32 R2, RZ, RZ, 0x0 ;  /* 0x00000000ff027424 */ /* 0x000fe200078e00ff */
[----:B------:R-:W-:Y:S01]  /*1640*/  LOP3.LUT P0, RZ, R7, 0x7fffffff, RZ, 0xc0, !PT ;  /* 0x7fffffff07ff7812 */ /* 0x000fe2000780c0ff */
[----:B------:R-:W-:-:S06]  /*1650*/  IMAD.MOV.U32 R3, RZ, RZ, 0x7ff00000 ;  /* 0x7ff00000ff037424 */ /* 0x000fcc00078e00ff */
[----:B------:R-:W-:-:S10]  /*1660*/  DFMA R2, R6, R2, +INF ;  /* 0x7ff000000602742b */ /* 0x000fd40000000002 */
[----:B------:R-:W-:Y:S02]  /*1670*/  FSEL R6, R2, RZ, P0 ;  /* 0x000000ff02067208 */ /* 0x000fe40000000000 */
[----:B------:R-:W-:-:S07]  /*1680*/  FSEL R7, R3, -QNAN , P0 ;  /* 0xfff0000003077808 */ /* 0x000fce0000000000 */
.L_x_83:
[----:B------:R-:W-:Y:S01]  /*1690*/  DADD R10, -RZ, -R6 ;  /* 0x00000000ff0a7229 */ /* 0x000fe20000000906 */
[----:B------:R-:W-:-:S05]  /*16a0*/  MOV R2, RZ ;  /* 0x000000ff00027202 */ /* 0x000fca0000000f00 */
[----:B------:R-:W0:Y:S04]  /*16b0*/  MUFU.RSQ64H R3, R11 ;  /* 0x0000000b00037308 */ /* 0x000e280000001c00 */
[----:B------:R-:W-:-:S05]  /*16c0*/  VIADD R0, R11, 0xfff00000 ;  /* 0xfff000000b007836 */ /* 0x000fca0000000000 */
[----:B------:R-:W-:Y:S01]  /*16d0*/  ISETP.GE.U32.AND P0, PT, R0, 0x7fe00000, PT ;  /* 0x7fe000000000780c */ /* 0x000fe20003f06070 */
[----:B0-----:R-:W-:-:S08]  /*16e0*/  DMUL R8, R2, R2 ;  /* 0x0000000202087228 */ /* 0x001fd00000000000 */
[----:B------:R-:W-:Y:S01]  /*16f0*/  DFMA R8, -R8, -R6, 1 ;  /* 0x3ff000000808742b */ /* 0x000fe20000000906 */
[----:B------:R-:W-:Y:S02]  /*1700*/  IMAD.MOV.U32 R6, RZ, RZ, 0x0 ;  /* 0x00000000ff067424 */ /* 0x000fe400078e00ff */
[----:B------:R-:W-:-:S06]  /*1710*/  IMAD.MOV.U32 R7, RZ, RZ, 0x3fd80000 ;  /* 0x3fd80000ff077424 */ /* 0x000fcc00078e00ff */
[----:B------:R-:W-:Y:S02]  /*1720*/  DFMA R6, R8, R6, 0.5 ;  /* 0x3fe000000806742b */ /* 0x000fe40000000006 */
[----:B------:R-:W-:-:S08]  /*1730*/  DMUL R8, R2, R8 ;  /* 0x0000000802087228 */ /* 0x000fd00000000000 */
[----:B------:R-:W-:Y:S01]  /*1740*/  DFMA R2, R6, R8, R2 ;  /* 0x000000080602722b */ /* 0x000fe20000000002 */
[----:B------:R-:W-:Y:S10]  /*1750*/  @!P0 BRA `(.L_x_84) ;  /* 0x0000000000108947 */ /* 0x000ff40003800000 */
[----:B------:R-:W-:-:S07]  /*1760*/  MOV R0, 0x1780 ;  /* 0x0000178000007802 */ /* 0x000fce0000000f00 */
[----:B------:R-:W-:Y:S05]  /*1770*/  CALL.REL.NOINC `($__internal_6_$__cuda_sm20_drsqrt_f64_slowpath_v2) ;  /* 0x0000000800707944 */ /* 0x000fea0003c00000 */
[----:B------:R-:W-:Y:S02]  /*1780*/  IMAD.MOV.U32 R2, RZ, RZ, R6 ;  /* 0x000000ffff027224 */ /* 0x000fe400078e0006 */
[----:B------:R-:W-:-:S07]  /*1790*/  IMAD.MOV.U32 R3, RZ, RZ, R7 ;  /* 0x000000ffff037224 */ /* 0x000fce00078e0007 */
.L_x_84:
[----:B------:R-:W-:Y:S01]  /*17a0*/  UMOV UR6, 0xc30baa54 ;  /* 0xc30baa5400067882 */ /* 0x000fe20000000000 */
[----:B------:R-:W-:Y:S01]  /*17b0*/  UMOV UR7, 0x3ff59895 ;  /* 0x3ff5989500077882 */ /* 0x000fe20000000000 */
[----:B------:R-:W-:Y:S01]  /*17c0*/  IMAD.MOV.U32 R10, RZ, RZ, 0x1 ;  /* 0x00000001ff0a7424 */ /* 0x000fe200078e00ff */
[----:B------:R-:W-:Y:S01]  /*17d0*/  DADD R6, R2, UR6 ;  /* 0x0000000602067e29 */ /* 0x000fe20008000000 */
[----:B------:R-:W-:Y:S01]  /*17e0*/  UMOV UR6, 0x956a143f ;  /* 0x956a143f00067882 */ /* 0x000fe20000000000 */
[----:B------:R-:W-:Y:S01]  /*17f0*/  UMOV UR7, 0x3ffae8e5 ;  /* 0x3ffae8e500077882 */ /* 0x000fe20000000000 */
[----:B------:R-:W-:Y:S02]  /*1800*/  IMAD.MOV.U32 R8, RZ, RZ, -0x69b1da64 ;  /* 0x964e259cff087424 */ /* 0x000fe400078e00ff */
[----:B------:R-:W-:-:S03]  /*1810*/  IMAD.MOV.U32 R9, RZ, RZ, 0x3ffa2013 ;  /* 0x3ffa2013ff097424 */ /* 0x000fc600078e00ff */
        /* <DEDUP_REMOVED lines=9> */
[-C--:B------:R-:W-:Y:S01]  /*18b0*/  DFMA R6, R6, R2.reuse, UR6 ;  /* 0x0000000606067e2b */ /* 0x080fe20008000002 */
[----:B------:R-:W-:Y:S01]  /*18c0*/  UMOV UR6, 0x1c71b0bf ;  /* 0x1c71b0bf00067882 */ /* 0x000fe20000000000 */
[----:B------:R-:W-:Y:S02]  /*18d0*/  UMOV UR7, 0x3fe8e210 ;  /* 0x3fe8e21000077882 */ /* 0x000fe40000000000 */
[----:B------:R-:W-:Y:S01]  /*18e0*/  DFMA R8, R2, UR6, R8 ;  /* 0x0000000602087c2b */ /* 0x000fe20008000008 */
        /* <DEDUP_REMOVED lines=10> */
[----:B------:R-:W-:Y:S02]  /*1990*/  DFMA R14, R8, R2, UR6 ;  /* 0x00000006080e7e2b */ /* 0x000fe40008000002 */
[----:B0-----:R-:W-:-:S08]  /*19a0*/  DFMA R12, -R6, R10, 1 ;  /* 0x3ff00000060c742b */ /* 0x001fd0000000010a */
[----:B------:R-:W-:Y:S01]  /*19b0*/  FSETP.GEU.AND P1, PT, |R15|, 6.5827683646048100446e-37, PT ;  /* 0x036000000f00780b */ /* 0x000fe20003f2e200 */
[----:B------:R-:W-:-:S08]  /*19c0*/  DFMA R12, R12, R12, R12 ;  /* 0x0000000c0c0c722b */ /* 0x000fd0000000000c */
[----:B------:R-:W-:-:S08]  /*19d0*/  DFMA R12, R10, R12, R10 ;  /* 0x0000000c0a0c722b */ /* 0x000fd0000000000a */
[----:B------:R-:W-:-:S08]  /*19e0*/  DFMA R10, -R6, R12, 1 ;  /* 0x3ff00000060a742b */ /* 0x000fd0000000010c */
        /* <DEDUP_REMOVED lines=10> */
[----:B------:R-:W-:-:S07]  /*1a90*/  IMAD.MOV.U32 R3, RZ, RZ, R15 ;  /* 0x000000ffff037224 */ /* 0x000fce00078e000f */
.L_x_81:
[----:B------:R-:W-:Y:S01]  /*1aa0*/  DADD R6, -RZ, -R2 ;  /* 0x00000000ff067229 */ /* 0x000fe20000000902 */
[----:B------:R-:W-:-:S09]  /*1ab0*/  ISETP.GT.AND P0, PT, R5, 0x3fefffff, PT ;  /* 0x3fefffff0500780c */ /* 0x000fd20003f04270 */
[----:B------:R-:W-:Y:S02]  /*1ac0*/  FSEL R4, R6, R2, P0 ;  /* 0x0000000206047208 */ /* 0x000fe40000000000 */
[----:B------:R-:W-:-:S07]  /*1ad0*/  FSEL R5, R7, R3, P0 ;  /* 0x0000000307057208 */ /* 0x000fce0000000000 */
.L_x_79:
[----:B------:R-:W-:Y:S01]  /*1ae0*/  UMOV UR6, 0xf626cdd5 ;  /* 0xf626cdd500067882 */ /* 0x000fe20000000000 */
[----:B------:R-:W-:Y:S01]  /*1af0*/  UMOV UR7, 0x3ca21165 ;  /* 0x3ca2116500077882 */ /* 0x000fe20000000000 */
[----:B------:R-:W0:Y:S01]  /*1b00*/  LDC.64 R6, c[0x0][0x380] ;  /* 0x0000e000ff067b82 */ /* 0x000e220000000a00 */
[----:B------:R-:W-:Y:S01]  /*1b10*/  DMUL R2, R4, -UR6 ;  /* 0x8000000604027c28 */ /* 0x000fe20008000000 */
[----:B------:R-:W-:Y:S01]  /*1b20*/  UMOV UR6, 0x667f3bcc ;  /* 0x667f3bcc00067882 */ /* 0x000fe20000000000 */
[----:B------:R-:W-:-:S06]  /*1b30*/  UMOV UR7, 0x3ff6a09e ;  /* 0x3ff6a09e00077882 */ /* 0x000fcc0000000000 */
[----:B------:R-:W-:-:S08]  /*1b40*/  DFMA R2, R4, -UR6, R2 ;  /* 0x8000000604027c2b */ /* 0x000fd00008000002 */
[----:B------:R-:W-:-:S07]  /*1b50*/  DADD R2, RZ, R2 ;  /* 0x00000000ff027229 */ /* 0x000fce0000000002 */
[----:B0-----:R-:W-:Y:S01]  /*1b60*/  STG.E.64 desc[UR4][R6.64], R2 ;  /* 0x0000000206007986 */ /* 0x001fe2000c101b04 */
[----:B------:R-:W-:Y:S05]  /*1b70*/  EXIT ;  /* 0x000000000000794d */ /* 0x000fea0003800000 */
        .weak           $__internal_5_$__cuda_sm20_div_rn_f64_full
        .type           $__internal_5_$__cuda_sm20_div_rn_f64_full,@function
        .size           $__internal_5_$__cuda_sm20_div_rn_f64_full,($__internal_6_$__cuda_sm20_drsqrt_f64_slowpath_v2 - $__internal_5_$__cuda_sm20_div_rn_f64_full)
$__internal_5_$__cuda_sm20_div_rn_f64_full:
[C---:B------:R-:W-:Y:S02]  /*1b80*/  FSETP.GEU.AND P0, PT, |R7|.reuse, 1.469367938527859385e-39, PT ;  /* 0x001000000700780b */ /* 0x040fe40003f0e200 */
[C---:B------:R-:W-:Y:S02]  /*1b90*/  LOP3.LUT R2, R7.reuse, 0x800fffff, RZ, 0xc0, !PT ;  /* 0x800fffff07027812 */ /* 0x040fe400078ec0ff */
[----:B------:R-:W-:Y:S02]  /*1ba0*/  MOV R12, 0x1 ;  /* 0x00000001000c7802 */ /* 0x000fe40000000f00 */
[----:B------:R-:W-:Y:S01]  /*1bb0*/  LOP3.LUT R3, R2, 0x3ff00000, RZ, 0xfc, !PT ;  /* 0x3ff0000002037812 */ /* 0x000fe200078efcff */
[----:B------:R-:W-:Y:S01]  /*1bc0*/  IMAD.MOV.U32 R2, RZ, RZ, R6 ;  /* 0x000000ffff027224 */ /* 0x000fe200078e0006 */
[----:B------:R-:W-:-:S05]  /*1bd0*/  LOP3.LUT R20, R7, 0x7ff00000, RZ, 0xc0, !PT ;  /* 0x7ff0000007147812 */ /* 0x000fca00078ec0ff */
[----:B------:R-:W-:-:S06]  /*1be0*/  @!P0 DMUL R2, R6, 8.98846567431157953865e+307 ;  /* 0x7fe0000006028828 */ /* 0x000fcc0000000000 */
[----:B------:R-:W0:Y:S02]  /*1bf0*/  MUFU.RCP64H R13, R3 ;  /* 0x00000003000d7308 */ /* 0x000e240000001800 */
[----:B0-----:R-:W-:-:S08]  /*1c00*/  DFMA R8, R12, -R2, 1 ;  /* 0x3ff000000c08742b */ /* 0x001fd00000000802 */
[----:B------:R-:W-:-:S08]  /*1c10*/  DFMA R8, R8, R8, R8 ;  /* 0x000000080808722b */ /* 0x000fd00000000008 */
[----:B------:R-:W-:Y:S01]  /*1c20*/  DFMA R12, R12, R8, R12 ;  /* 0x000000080c0c722b */ /* 0x000fe2000000000c */
[----:B------:R-:W-:Y:S02]  /*1c30*/  IMAD.MOV.U32 R9, RZ, RZ, R15 ;  /* 0x000000ffff097224 */ /* 0x000fe400078e000f */
[----:B------:R-:W-:Y:S02]  /*1c40*/  IMAD.MOV.U32 R8, RZ, RZ, R14 ;  /* 0x000000ffff087224 */ /* 0x000fe400078e000e */
[----:B------:R-:W-:Y:S01]  /*1c50*/  IMAD.MOV.U32 R14, RZ, RZ, 0x1ca00000 ;  /* 0x1ca00000ff0e7424 */ /* 0x000fe200078e00ff */
[----:B------:R-:W-:Y:S02]  /*1c60*/  LOP3.LUT R15, R9, 0x7ff00000, RZ, 0xc0, !PT ;  /* 0x7ff00000090f7812 */ /* 0x000fe400078ec0ff */
[----:B------:R-:W-:Y:S01]  /*1c70*/  DFMA R16, R12, -R2, 1 ;  /* 0x3ff000000c10742b */ /* 0x000fe20000000802 */
[----:B------:R-:W-:Y:S01]  /*1c80*/  IMAD.MOV.U32 R10, RZ, RZ, R8 ;  /* 0x000000ffff0a7224 */ /* 0x000fe200078e0008 */
[----:B------:R-:W-:Y:S01]  /*1c90*/  ISETP.GE.U32.AND P1, PT, R15, R20, PT ;  /* 0x000000140f00720c */ /* 0x000fe20003f26070 */
[----:B------:R-:W-:-:S03]  /*1ca0*/  IMAD.MOV.U32 R21, RZ, RZ, R15 ;  /* 0x000000ffff157224 */ /* 0x000fc600078e000f */
[----:B------:R-:W-:Y:S02]  /*1cb0*/  SEL R11, R14, 0x63400000, !P1 ;  /* 0x634000000e0b7807 */ /* 0x000fe40004800000 */
[----:B------:R-:W-:Y:S01]  /*1cc0*/  DFMA R12, R12, R16, R12 ;  /* 0x000000100c0c722b */ /* 0x000fe2000000000c */
[----:B------:R-:W-:Y:S02]  /*1cd0*/  FSETP.GEU.AND P1, PT, |R9|, 1.469367938527859385e-39, PT ;  /* 0x001000000900780b */ /* 0x000fe40003f2e200 */
[----:B------:R-:W-:-:S11]  /*1ce0*/  LOP3.LUT R11, R11, 0x800fffff, R9, 0xf8, !PT ;  /* 0x800fffff0b0b7812 */ /* 0x000fd600078ef809 */
[----:B------:R-:W-:Y:S05]  /*1cf0*/  @P1 BRA `(.L_x_85) ;  /* 0x0000000000201947 */ /* 0x000fea0003800000 */
[----:B------:R-:W-:-:S04]  /*1d00*/  LOP3.LUT R16, R7, 0x7ff00000, RZ, 0xc0, !PT ;  /* 0x7ff0000007107812 */ /* 0x000fc800078ec0ff */
[----:B------:R-:W-:Y:S01]  /*1d10*/  ISETP.GE.U32.AND P1, PT, R15, R16, PT ;  /* 0x000000100f00720c */ /* 0x000fe20003f26070 */
[----:B------:R-:W-:-:S03]  /*1d20*/  IMAD.MOV.U32 R16, RZ, RZ, RZ ;  /* 0x000000ffff107224 */ /* 0x000fc600078e00ff */
[----:B------:R-:W-:-:S04]  /*1d30*/  SEL R17, R14, 0x63400000, !P1 ;  /* 0x634000000e117807 */ /* 0x000fc80004800000 */
[----:B------:R-:W-:-:S04]  /*1d40*/  LOP3.LUT R17, R17, 0x80000000, R9, 0xf8, !PT ;  /* 0x8000000011117812 */ /* 0x000fc800078ef809 */
[----:B------:R-:W-:-:S06]  /*1d50*/  LOP3.LUT R17, R17, 0x100000, RZ, 0xfc, !PT ;  /* 0x0010000011117812 */ /* 0x000fcc00078efcff */
[----:B------:R-:W-:-:S10]  /*1d60*/  DFMA R10, R10, 2, -R16 ;  /* 0x400000000a0a782b */ /* 0x000fd40000000810 */
[----:B------:R-:W-:-:S07]  /*1d70*/  LOP3.LUT R21, R11, 0x7ff00000, RZ, 0xc0, !PT ;  /* 0x7ff000000b157812 */ /* 0x000fce00078ec0ff */
.L_x_85:
[----:B------:R-:W-:Y:S01]  /*1d80*/  @!P0 LOP3.LUT R20, R3, 0x7ff00000, RZ, 0xc0, !PT ;  /* 0x7ff0000003148812 */ /* 0x000fe200078ec0ff */
[----:B------:R-:W-:Y:S01]  /*1d90*/  VIADD R22, R21, 0xffffffff ;  /* 0xffffffff15167836 */ /* 0x000fe20000000000 */
[----:B------:R-:W-:-:S03]  /*1da0*/  DMUL R16, R12, R10 ;  /* 0x0000000a0c107228 */ /* 0x000fc60000000000 */
[----:B------:R-:W-:Y:S01]  /*1db0*/  VIADD R23, R20, 0xffffffff ;  /* 0xffffffff14177836 */ /* 0x000fe20000000000 */
[----:B------:R-:W-:-:S04]  /*1dc0*/  ISETP.GT.U32.AND P0, PT, R22, 0x7feffffe, PT ;  /* 0x7feffffe1600780c */ /* 0x000fc80003f04070 */
[----:B------:R-:W-:Y:S01]  /*1dd0*/  ISETP.GT.U32.OR P0, PT, R23, 0x7feffffe, P0 ;  /* 0x7feffffe1700780c */ /* 0x000fe20000704470 */
[----:B------:R-:W-:-:S08]  /*1de0*/  DFMA R18, R16, -R2, R10 ;  /* 0x800000021012722b */ /* 0x000fd0000000000a */
[----:B------:R-:W-:-:S04]  /*1df0*/  DFMA R12, R12, R18, R16 ;  /* 0x000000120c0c722b */ /* 0x000fc80000000010 */
[----:B------:R-:W-:Y:S07]  /*1e00*/  @P0 BRA `(.L_x_86) ;  /* 0x00000000006c0947 */ /* 0x000fee0003800000 */
[----:B------:R-:W-:-:S04]  /*1e10*/  LOP3.LUT R16, R7, 0x7ff00000, RZ, 0xc0, !PT ;  /* 0x7ff0000007107812 */ /* 0x000fc800078ec0ff */
[CC--:B------:R-:W-:Y:S02]  /*1e20*/  VIADDMNMX R8, R15.reuse, -R16.reuse, 0xb9600000, !PT ;  /* 0xb96000000f087446 */ /* 0x0c0fe40007800910 */
[----:B------:R-:W-:Y:S02]  /*1e30*/  ISETP.GE.U32.AND P0, PT, R15, R16, PT ;  /* 0x000000100f00720c */ /* 0x000fe40003f06070 */
[----:B------:R-:W-:Y:S02]  /*1e40*/  VIMNMX R8, PT, PT, R8, 0x46a00000, PT ;  /* 0x46a0000008087848 */ /* 0x000fe40003fe0100 */
[----:B------:R-:W-:-:S05]  /*1e50*/  SEL R9, R14, 0x63400000, !P0 ;  /* 0x634000000e097807 */ /* 0x000fca0004000000 */
[----:B------:R-:W-:Y:S02]  /*1e60*/  IMAD.IADD R16, R8, 0x1, -R9 ;  /* 0x0000000108107824 */ /* 0x000fe400078e0a09 */
[----:B------:R-:W-:Y:S02]  /*1e70*/  IMAD.MOV.U32 R8, RZ, RZ, RZ ;  /* 0x000000ffff087224 */ /* 0x000fe400078e00ff */
[----:B------:R-:W-:-:S06]  /*1e80*/  VIADD R9, R16, 0x7fe00000 ;  /* 0x7fe0000010097836 */ /* 0x000fcc0000000000 */
[----:B------:R-:W-:-:S10]  /*1e90*/  DMUL R14, R12, R8 ;  /* 0x000000080c0e7228 */ /* 0x000fd40000000000 */
[----:B------:R-:W-:-:S13]  /*1ea0*/  FSETP.GTU.AND P0, PT, |R15|, 1.469367938527859385e-39, PT ;  /* 0x001000000f00780b */ /* 0x000fda0003f0c200 */
[----:B------:R-:W-:Y:S05]  /*1eb0*/  @P0 BRA `(.L_x_87) ;  /* 0x0000000000940947 */ /* 0x000fea0003800000 */
[----:B------:R-:W-:Y:S01]  /*1ec0*/  DFMA R2, R12, -R2, R10 ;  /* 0x800000020c02722b */ /* 0x000fe2000000000a */
[----:B------:R-:W-:-:S09]  /*1ed0*/  MOV R8, RZ ;  /* 0x000000ff00087202 */ /* 0x000fd20000000f00 */
[C---:B------:R-:W-:Y:S02]  /*1ee0*/  FSETP.NEU.AND P0, PT, R3.reuse, RZ, PT ;  /* 0x000000ff0300720b */ /* 0x040fe40003f0d000 */
[----:B------:R-:W-:-:S04]  /*1ef0*/  LOP3.LUT R7, R3, 0x80000000, R7, 0x48, !PT ;  /* 0x8000000003077812 */ /* 0x000fc800078e4807 */
[----:B------:R-:W-:-:S07]  /*1f00*/  LOP3.LUT R9, R7, R9, RZ, 0xfc, !PT ;  /* 0x0000000907097212 */ /* 0x000fce00078efcff */
[----:B------:R-:W-:Y:S05]  /*1f10*/  @!P0 BRA `(.L_x_87) ;  /* 0x00000000007c8947 */ /* 0x000fea0003800000 */
[----:B------:R-:W-:Y:S01]  /*1f20*/  IMAD.MOV R3, RZ, RZ, -R16 ;  /* 0x000000ffff037224 */ /* 0x000fe200078e0a10 */
[----:B------:R-:W-:Y:S01]  /*1f30*/  DMUL.RP R8, R12, R8 ;  /* 0x000000080c087228 */ /* 0x000fe20000008000 */
[----:B------:R-:W-:-:S06]  /*1f40*/  IMAD.MOV.U32 R2, RZ, RZ, RZ ;  /* 0x000000ffff027224 */ /* 0x000fcc00078e00ff */
[----:B------:R-:W-:-:S03]  /*1f50*/  DFMA R2, R14, -R2, R12 ;  /* 0x800000020e02722b */ /* 0x000fc6000000000c */
[----:B------:R-:W-:-:S03]  /*1f60*/  LOP3.LUT R7, R9, R7, RZ, 0x3c, !PT ;  /* 0x0000000709077212 */ /* 0x000fc600078e3cff */
[----:B------:R-:W-:-:S04]  /*1f70*/  IADD3 R2, PT, PT, -R16, -0x43300000, RZ ;  /* 0xbcd0000010027810 */ /* 0x000fc80007ffe1ff */
[----:B------:R-:W-:-:S04]  /*1f80*/  FSETP.NEU.AND P0, PT, |R3|, R2, PT ;  /* 0x000000020300720b */ /* 0x000fc80003f0d200 */
[----:B------:R-:W-:Y:S02]  /*1f90*/  FSEL R14, R8, R14, !P0 ;  /* 0x0000000e080e7208 */ /* 0x000fe40004000000 */
[----:B------:R-:W-:Y:S01]  /*1fa0*/  FSEL R15, R7, R15, !P0 ;  /* 0x0000000f070f7208 */ /* 0x000fe20004000000 */
[----:B------:R-:W-:Y:S06]  /*1fb0*/  BRA `(.L_x_87) ;  /* 0x0000000000547947 */ /* 0x000fec0003800000 */
.L_x_86:
[----:B------:R-:W-:-:S14]  /*1fc0*/  DSETP.NAN.AND P0, PT, R8, R8, PT ;  /* 0x000000080800722a */ /* 0x000fdc0003f08000 */
[----:B------:R-:W-:Y:S05]  /*1fd0*/  @P0 BRA `(.L_x_88) ;  /* 0x0000000000440947 */ /* 0x000fea0003800000 */
[----:B------:R-:W-:-:S14]  /*1fe0*/  DSETP.NAN.AND P0, PT, R6, R6, PT ;  /* 0x000000060600722a */ /* 0x000fdc0003f08000 */
[----:B------:R-:W-:Y:S05]  /*1ff0*/  @P0 BRA `(.L_x_89) ;  /* 0x0000000000300947 */ /* 0x000fea0003800000 */
[----:B------:R-:W-:Y:S01]  /*2000*/  ISETP.NE.AND P0, PT, R21, R20, PT ;  /* 0x000000141500720c */ /* 0x000fe20003f05270 */
[----:B------:R-:W-:Y:S02]  /*2010*/  IMAD.MOV.U32 R14, RZ, RZ, 0x0 ;  /* 0x00000000ff0e7424 */ /* 0x000fe400078e00ff */
[----:B------:R-:W-:-:S10]  /*2020*/  IMAD.MOV.U32 R15, RZ, RZ, -0x80000 ;  /* 0xfff80000ff0f7424 */ /* 0x000fd400078e00ff */
[----:B------:R-:W-:Y:S05]  /*2030*/  @!P0 BRA `(.L_x_87) ;  /* 0x0000000000348947 */ /* 0x000fea0003800000 */
[----:B------:R-:W-:Y:S02]  /*2040*/  ISETP.NE.AND P0, PT, R21, 0x7ff00000, PT ;  /* 0x7ff000001500780c */ /* 0x000fe40003f05270 */
[----:B------:R-:W-:Y:S02]  /*2050*/  LOP3.LUT R15, R9, 0x80000000, R7, 0x48, !PT ;  /* 0x80000000090f7812 */ /* 0x000fe400078e4807 */
[----:B------:R-:W-:-:S13]  /*2060*/  ISETP.EQ.OR P0, PT, R20, RZ, !P0 ;  /* 0x000000ff1400720c */ /* 0x000fda0004702670 */
[----:B------:R-:W-:Y:S01]  /*2070*/  @P0 LOP3.LUT R2, R15, 0x7ff00000, RZ, 0xfc, !PT ;  /* 0x7ff000000f020812 */ /* 0x000fe200078efcff */
[----:B------:R-:W-:Y:S02]  /*2080*/  @!P0 IMAD.MOV.U32 R14, RZ, RZ, RZ ;  /* 0x000000ffff0e8224 */ /* 0x000fe400078e00ff */
[----:B------:R-:W-:Y:S02]  /*2090*/  @P0 IMAD.MOV.U32 R14, RZ, RZ, RZ ;  /* 0x000000ffff0e0224 */ /* 0x000fe400078e00ff */
[----:B------:R-:W-:Y:S01]  /*20a0*/  @P0 IMAD.MOV.U32 R15, RZ, RZ, R2 ;  /* 0x000000ffff0f0224 */ /* 0x000fe200078e0002 */
[----:B------:R-:W-:Y:S06]  /*20b0*/  BRA `(.L_x_87) ;  /* 0x0000000000147947 */ /* 0x000fec0003800000 */
.L_x_89:
[----:B------:R-:W-:Y:S01]  /*20c0*/  LOP3.LUT R15, R7, 0x80000, RZ, 0xfc, !PT ;  /* 0x00080000070f7812 */ /* 0x000fe200078efcff */
[----:B------:R-:W-:Y:S01]  /*20d0*/  IMAD.MOV.U32 R14, RZ, RZ, R6 ;  /* 0x000000ffff0e7224 */ /* 0x000fe200078e0006 */
[----:B------:R-:W-:Y:S06]  /*20e0*/  BRA `(.L_x_87) ;  /* 0x0000000000087947 */ /* 0x000fec0003800000 */
.L_x_88:
[----:B------:R-:W-:Y:S01]  /*20f0*/  LOP3.LUT R15, R9, 0x80000, RZ, 0xfc, !PT ;  /* 0x00080000090f7812 */ /* 0x000fe200078efcff */
[----:B------:R-:W-:-:S07]  /*2100*/  IMAD.MOV.U32 R14, RZ, RZ, R8 ;  /* 0x000000ffff0e7224 */ /* 0x000fce00078e0008 */
.L_x_87:
[----:B------:R-:W-:Y:S02]  /*2110*/  IMAD.MOV.U32 R2, RZ, RZ, R0 ;  /* 0x000000ffff027224 */ /* 0x000fe400078e0000 */
[----:B------:R-:W-:-:S04]  /*2120*/  IMAD.MOV.U32 R3, RZ, RZ, 0x0 ;  /* 0x00000000ff037424 */ /* 0x000fc800078e00ff */
[----:B------:R-:W-:Y:S05]  /*2130*/  RET.REL.NODEC R2 `(_Z11_normcdfinvPdd) ;  /* 0xffffffdc02b07950 */ /* 0x000fea0003c3ffff */
        .weak           $__internal_6_$__cuda_sm20_drsqrt_f64_slowpath_v2
        .type           $__internal_6_$__cuda_sm20_drsqrt_f64_slowpath_v2,@function
        .size           $__internal_6_$__cuda_sm20_drsqrt_f64_slowpath_v2,(.L_x_184 - $__internal_6_$__cuda_sm20_drsqrt_f64_slowpath_v2)
$__internal_6_$__cuda_sm20_drsqrt_f64_slowpath_v2:
[----:B------:R-:W-:Y:S01]  /*2140*/  DSETP.NEU.AND P0, PT, R10, RZ, PT ;  /* 0x000000ff0a00722a */ /* 0x000fe20003f0d000 */
[----:B------:R-:W-:-:S13]  /*2150*/  LOP3.LUT R6, R11, 0x80000000, RZ, 0xc0, !PT ;  /* 0x800000000b067812 */ /* 0x000fda00078ec0ff */
[----:B------:R-:W-:Y:S05]  /*2160*/  @!P0 BRA `(.L_x_90) ;  /* 0x0000000000648947 */ /* 0x000fea0003800000 */
[----:B------:R-:W-:Y:S01]  /*2170*/  DSETP.GTU.AND P0, PT, |R10|, +INF , PT ;  /* 0x7ff000000a00742a */ /* 0x000fe20003f0c200 */
[----:B------:R-:W-:Y:S01]  /*2180*/  MOV R2, R10 ;  /* 0x0000000a00027202 */ /* 0x000fe20000000f00 */
[----:B------:R-:W-:-:S12]  /*2190*/  IMAD.MOV.U32 R3, RZ, RZ, R11 ;  /* 0x000000ffff037224 */ /* 0x000fd800078e000b */
        /* <DEDUP_REMOVED lines=20> */
.L_x_91:
[----:B------:R-:W-:Y:S01]  /*22e0*/  DADD R6, R2, R2 ;  /* 0x0000000002067229 */ /* 0x000fe20000000002 */
[----:B------:R-:W-:Y:S10]  /*22f0*/  BRA `(.L_x_92) ;  /* 0x0000000000087947 */ /* 0x000ff40003800000 */
.L_x_90:
[----:B------:R-:W-:Y:S01]  /*2300*/  LOP3.LUT R7, R6, 0x7ff00000, RZ, 0xfc, !PT ;  /* 0x7ff0000006077812 */ /* 0x000fe200078efcff */
[----:B------:R-:W-:-:S07]  /*2310*/  IMAD.MOV.U32 R6, RZ, RZ, RZ ;  /* 0x000000ffff067224 */ /* 0x000fce00078e00ff */
.L_x_92:
[----:B------:R-:W-:Y:S02]  /*2320*/  IMAD.MOV.U32 R2, RZ, RZ, R0 ;  /* 0x000000ffff027224 */ /* 0x000fe400078e0000 */
[----:B------:R-:W-:-:S04]  /*2330*/  IMAD.MOV.U32 R3, RZ, RZ, 0x0 ;  /* 0x00000000ff037424 */ /* 0x000fc800078e00ff */
[----:B------:R-:W-:Y:S05]  /*2340*/  RET.REL.NODEC R2 `(_Z11_normcdfinvPdd) ;  /* 0xffffffdc022c7950 */ /* 0x000fea0003c3ffff */
.L_x_93:
        /* <DEDUP_REMOVED lines=11> */
.L_x_184:


//--------------------- .text._Z8_normcdfPdd      --------------------------
	.section	.text._Z8_normcdfPdd,"ax",@progbits
	.align	128
        .global         _Z8_normcdfPdd
        .type           _Z8_normcdfPdd,@function
        .size           _Z8_normcdfPdd,(.L_x_196 - _Z8_normcdfPdd)
        .other          _Z8_normcdfPdd,@"STO_CUDA_ENTRY STV_DEFAULT"
_Z8_normcdfPdd:
.text._Z8_normcdfPdd:
[----:B------:R-:W-:Y:S08]  /*0000*/  LDC R1, c[0x0][0x37c] ;  /* 0x0000df00ff017b82 */ /* 0x000ff00000000800 */
[----:B------:R-:W0:Y:S01]  /*0010*/  LDC.64 R4, c[0x0][0x388] ;  /* 0x0000e200ff047b82 */ /* 0x000e220000000a00 */
[----:B------:R-:W-:Y:S01]  /*0020*/  IMAD.MOV.U32 R2, RZ, RZ, 0x40434000 ;  /* 0x40434000ff027424 */ /* 0x000fe200078e00ff */
[----:B------:R-:W-:Y:S01]  /*0030*/  UMOV UR4, 0x667f3bcd ;  /* 0x667f3bcd00047882 */ /* 0x000fe20000000000 */
[----:B------:R-:W-:-:S05]  /*0040*/  UMOV UR5, 0x3fe6a09e ;  /* 0x3fe6a09e00057882 */ /* 0x000fca0000000000 */
[----:B------:R-:W1:Y:S01]  /*0050*/  LDC.64 R6, c[0x0][0x388] ;  /* 0x0000e200ff067b82 */ /* 0x000e620000000a00 */
[----:B0-----:R-:W-:Y:S01]  /*0060*/  DSETP.GT.AND P0, PT, |R4|, 38.5, PT ;  /* 0x404340000400742a */ /* 0x001fe20003f04200 */
[----:B-1----:R-:W-:-:S05]  /*0070*/  LOP3.LUT R2, R2, 0x80000000, R7, 0xb8, !PT ;  /* 0x8000000002027812 */ /* 0x002fca00078eb807 */
[----:B------:R-:W-:Y:S02]  /*0080*/  FSEL R3, R2, R7, P0 ;  /* 0x0000000702037208 */ /* 0x000fe40000000000 */
[----:B------:R-:W-:-:S06]  /*0090*/  FSEL R2, R6, RZ, !P0 ;  /* 0x000000ff06027208 */ /* 0x000fcc0004000000 */
[----:B------:R-:W-:-:S08]  /*00a0*/  DMUL R4, R2, -UR4 ;  /* 0x8000000402047c28 */ /* 0x000fd00008000000 */
[----:B------:R-:W-:Y:S01]  /*00b0*/  DFMA R6, R2, -UR4, -R4 ;  /* 0x8000000402067c2b */ /* 0x000fe20008000804 */
[----:B------:R-:W-:Y:S01]  /*00c0*/  UMOV UR4, 0x13b26456 ;  /* 0x13b2645600047882 */ /* 0x000fe20000000000 */
[----:B------:R-:W-:-:S06]  /*00d0*/  UMOV UR5, 0x3c8bdd34 ;  /* 0x3c8bdd3400057882 */ /* 0x000fcc0000000000 */
[----:B------:R-:W-:-:S08]  /*00e0*/  DFMA R6, R2, UR4, R6 ;  /* 0x0000000402067c2b */ /* 0x000fd00008000006 */
[----:B------:R-:W-:-:S10]  /*00f0*/  DADD R8, R4, R6 ;  /* 0x0000000004087229 */ /* 0x000fd40000000006 */
[----:B------:R-:W-:-:S04]  /*0100*/  LOP3.LUT R11, R9, 0x7fffffff, RZ, 0xc0, !PT ;  /* 0x7fffffff090b7812 */ /* 0x000fc800078ec0ff */
[----:B------:R-:W-:-:S13]  /*0110*/  ISETP.GT.U32.AND P0, PT, R11, 0x7fefffff, PT ;  /* 0x7fefffff0b00780c */ /* 0x000fda0003f04070 */
[----:B------:R-:W-:Y:S05]  /*0120*/  @P0 BRA `(.L_x_94) ;  /* 0x0000000800680947 */ /* 0x000fea0003800000 */
[----:B------:R-:W-:Y:S01]  /*0130*/  IMAD.MOV.U32 R10, RZ, RZ, R8 ;  /* 0x000000ffff0a7224 */ /* 0x000fe200078e0008 */
[----:B------:R-:W-:Y:S01]  /*0140*/  UMOV UR4, 0xd4e0bfd7 ;  /* 0xd4e0bfd700047882 */ /* 0x000fe20000000000 */
[----:B------:R-:W-:Y:S01]  /*0150*/  IMAD.MOV.U32 R16, RZ, RZ, RZ ;  /* 0x000000ffff107224 */ /* 0x000fe200078e00ff */
[----:B------:R-:W-:Y:S01]  /*0160*/  UMOV UR5, 0x3df8774a ;  /* 0x3df8774a00057882 */ /* 0x000fe20000000000 */
[----:B------:R-:W-:Y:S01]  /*0170*/  IMAD.MOV.U32 R22, RZ, RZ, 0x652b82fe ;  /* 0x652b82feff167424 */ /* 0x000fe200078e00ff */
[----:B------:R-:W-:Y:S01]  /*0180*/  UMOV UR6, 0xfefa39ef ;  /* 0xfefa39ef00067882 */ /* 0x000fe20000000000 */
[----:B------:R-:W-:Y:S01]  /*0190*/  DADD R14, R10, 4 ;  /* 0x401000000a0e7429 */ /* 0x000fe20000000000 */
[----:B------:R-:W-:Y:S01]  /*01a0*/  IMAD.MOV.U32 R23, RZ, RZ, 0x3ff71547 ;  /* 0x3ff71547ff177424 */ /* 0x000fe200078e00ff */
[----:B------:R-:W-:Y:S01]  /*01b0*/  UMOV UR7, 0x3fe62e42 ;  /* 0x3fe62e4200077882 */ /* 0x000fe20000000000 */
[----:B------:R-:W-:-:S03]  /*01c0*/  ISETP.GT.U32.AND P0, PT, R11, 0x403b4000, PT ;  /* 0x403b40000b00780c */ /* 0x000fc60003f04070 */
[----:B------:R-:W0:Y:S02]  /*01d0*/  MUFU.RCP64H R17, R15 ;  /* 0x0000000f00117308 */ /* 0x000e240000001800 */
[----:B0-----:R-:W-:Y:S02]  /*01e0*/  DFMA R12, -R14, R16, 1 ;  /* 0x3ff000000e0c742b */ /* 0x001fe40000000110 */
[----:B------:R-:W-:-:S06]  /*01f0*/  DMUL R14, R10, -R10 ;  /* 0x8000000a0a0e7228 */ /* 0x000fcc0000000000 */
[----:B------:R-:W-:Y:S02]  /*0200*/  DFMA R18, R12, R12, R12 ;  /* 0x0000000c0c12722b */ /* 0x000fe4000000000c */
[----:B------:R-:W-:-:S06]  /*0210*/  DADD R12, R10, -4 ;  /* 0xc01000000a0c7429 */ /* 0x000fcc0000000000 */
[----:B------:R-:W-:-:S08]  /*0220*/  DFMA R18, R16, R18, R16 ;  /* 0x000000121012722b */ /* 0x000fd00000000010 */
[----:B------:R-:W-:-:S08]  /*0230*/  DMUL R12, R12, R18 ;  /* 0x000000120c0c7228 */ /* 0x000fd00000000000 */
[----:B------:R-:W-:-:S08]  /*0240*/  DADD R16, R12, 1 ;  /* 0x3ff000000c107429 */ /* 0x000fd00000000000 */
[----:B------:R-:W-:-:S08]  /*0250*/  DFMA R16, R16, -4, R10 ;  /* 0xc01000001010782b */ /* 0x000fd0000000000a */
[----:B------:R-:W-:-:S08]  /*0260*/  DFMA R16, R10, -R12, R16 ;  /* 0x8000000c0a10722b */ /* 0x000fd00000000010 */
[----:B------:R-:W-:Y:S01]  /*0270*/  DFMA R20, R18, R16, R12 ;  /* 0x000000101214722b */ /* 0x000fe2000000000c */
[----:B------:R-:W-:Y:S02]  /*0280*/  IMAD.MOV.U32 R12, RZ, RZ, -0x2fc2cd8 ;  /* 0xfd03d328ff0c7424 */ /* 0x000fe400078e00ff */
[----:B------:R-:W-:Y:S02]  /*0290*/  IMAD.MOV.U32 R13, RZ, RZ, 0x3e44e1c6 ;  /* 0x3e44e1c6ff0d7424 */ /* 0x000fe400078e00ff */
[----:B------:R-:W-:Y:S02]  /*02a0*/  IMAD.MOV.U32 R18, RZ, RZ, 0x0 ;  /* 0x00000000ff127424 */ /* 0x000fe400078e00ff */
[----:B------:R-:W-:Y:S02]  /*02b0*/  IMAD.MOV.U32 R19, RZ, RZ, 0x3ff00000 ;  /* 0x3ff00000ff137424 */ /* 0x000fe400078e00ff */
[----:B------:R-:W-:Y:S01]  /*02c0*/  DFMA R12, R20, -UR4, -R12 ;  /* 0x80000004140c7c2b */ /* 0x000fe2000800080c */
[----:B------:R-:W-:Y:S01]  /*02d0*/  UMOV UR4, 0x9f7a56b6 ;  /* 0x9f7a56b600047882 */ /* 0x000fe20000000000 */
[----:B------:R-:W-:-:S02]  /*02e0*/  UMOV UR5, 0x3e433014 ;  /* 0x3e43301400057882 */ /* 0x000fc40000000000 */
[----:B------:R-:W-:-:S04]  /*02f0*/  DFMA R18, R10, 2, R18 ;  /* 0x400000000a12782b */ /* 0x000fc80000000012 */
        /* <DEDUP_REMOVED lines=17> */
[----:B------:R-:W-:Y:S01]  /*0410*/  DFMA R12, R14, R22, 6.75539944105574400000e+15 ;  /* 0x433800000e0c742b */ /* 0x000fe20000000016 */
[----:B------:R-:W-:Y:S01]  /*0420*/  UMOV UR5, 0x3ee78e05 ;  /* 0x3ee78e0500057882 */ /* 0x000fe20000000000 */
[----:B------:R-:W0:Y:S01]  /*0430*/  MUFU.RCP64H R23, R19 ;  /* 0x0000001300177308 */ /* 0x000e220000001800 */
[----:B------:R-:W-:-:S03]  /*0440*/  IMAD.MOV.U32 R22, RZ, RZ, RZ ;  /* 0x000000ffff167224 */ /* 0x000fc600078e00ff */
[----:B------:R-:W-:Y:S01]  /*0450*/  DFMA R24, R20, R16, -UR4 ;  /* 0x8000000414187e2b */ /* 0x000fe20008000010 */
[----:B------:R-:W-:Y:S01]  /*0460*/  UMOV UR4, 0xead14a90 ;  /* 0xead14a9000047882 */ /* 0x000fe20000000000 */
[----:B------:R-:W-:Y:S01]  /*0470*/  DADD R16, R12, -6.75539944105574400000e+15 ;  /* 0xc33800000c107429 */ /* 0x000fe20000000000 */
[----:B------:R-:W-:Y:S01]  /*0480*/  UMOV UR5, 0x3ef995b4 ;  /* 0x3ef995b400057882 */ /* 0x000fe20000000000 */
[----:B------:R-:W-:-:S04]  /*0490*/  LEA.HI R0, R12, R12, RZ, 0x1 ;  /* 0x0000000c0c007211 */ /* 0x000fc800078f08ff */
[----:B------:R-:W-:Y:S01]  /*04a0*/  DFMA R24, R20, R24, -UR4 ;  /* 0x8000000414187e2b */ /* 0x000fe20008000018 */
[----:B------:R-:W-:Y:S01]  /*04b0*/  UMOV UR4, 0xcf0a29b2 ;  /* 0xcf0a29b200047882 */ /* 0x000fe20000000000 */
[--C-:B------:R-:W-:Y:S01]  /*04c0*/  DFMA R26, R16, -UR6, R14.reuse ;  /* 0x80000006101a7c2b */ /* 0x100fe2000800000e */
[----:B------:R-:W-:Y:S01]  /*04d0*/  UMOV UR5, 0x3f23be27 ;  /* 0x3f23be2700057882 */ /* 0x000fe20000000000 */
[----:B------:R-:W-:Y:S01]  /*04e0*/  UMOV UR6, 0x3b39803f ;  /* 0x3b39803f00067882 */ /* 0x000fe20000000000 */
[----:B------:R-:W-:Y:S01]  /*04f0*/  UMOV UR7, 0x3c7abc9e ;  /* 0x3c7abc9e00077882 */ /* 0x000fe20000000000 */
[----:B------:R-:W-:Y:S01]  /*0500*/  SHF.R.S32.HI R13, RZ, 0x1, R0 ;  /* 0x00000001ff0d7819 */ /* 0x000fe20000011400 */
[----:B------:R-:W-:Y:S02]  /*0510*/  DFMA R14, -R10, R10, -R14 ;  /* 0x0000000a0a0e722b */ /* 0x000fe4000000090e */
[----:B------:R-:W-:Y:S01]  /*0520*/  DFMA R24, R20, R24, UR4 ;  /* 0x0000000414187e2b */ /* 0x000fe20008000018 */
[----:B------:R-:W-:Y:S01]  /*0530*/  UMOV UR4, 0x3e81672e ;  /* 0x3e81672e00047882 */ /* 0x000fe20000000000 */
[----:B------:R-:W-:Y:S01]  /*0540*/  DFMA R16, R16, -UR6, R26 ;  /* 0x8000000610107c2b */ /* 0x000fe2000800001a */
[----:B------:R-:W-:Y:S01]  /*0550*/  UMOV UR5, 0x3f2a1def ;  /* 0x3f2a1def00057882 */ /* 0x000fe20000000000 */
[----:B0-----:R-:W-:Y:S01]  /*0560*/  DFMA R26, -R18, R22, 1 ;  /* 0x3ff00000121a742b */ /* 0x001fe20000000116 */
[----:B------:R-:W-:-:S03]  /*0570*/  IMAD.IADD R12, R12, 0x1, -R13 ;  /* 0x000000010c0c7824 */ /* 0x000fc600078e0a0d */
[----:B------:R-:W-:Y:S01]  /*0580*/  DFMA R24, R20, R24, -UR4 ;  /* 0x8000000414187e2b */ /* 0x000fe20008000018 */
[----:B------:R-:W-:Y:S01]  /*0590*/  UMOV UR4, 0xe68c1713 ;  /* 0xe68c171300047882 */ /* 0x000fe20000000000 */
[----:B------:R-:W-:Y:S02]  /*05a0*/  UMOV UR5, 0x3f48d4ab ;  /* 0x3f48d4ab00057882 */ /* 0x000fe40000000000 */
[----:B------:R-:W-:-:S04]  /*05b0*/  DFMA R18, R26, R26, R26 ;  /* 0x0000001a1a12722b */ /* 0x000fc8000000001a */
[----:B------:R-:W-:Y:S01]  /*05c0*/  DFMA R24, R20, R24, -UR4 ;  /* 0x8000000414187e2b */ /* 0x000fe20008000018 */
[----:B------:R-:W-:Y:S01]  /*05d0*/  UMOV UR4, 0x210dd6b4 ;  /* 0x210dd6b400047882 */ /* 0x000fe20000000000 */
[----:B------:R-:W-:Y:S02]  /*05e0*/  UMOV UR5, 0x3f749c67 ;  /* 0x3f749c6700057882 */ /* 0x000fe40000000000 */
[----:B------:R-:W-:Y:S01]  /*05f0*/  DFMA R18, R22, R18, R22 ;  /* 0x000000121612722b */ /* 0x000fe20000000016 */
[----:B------:R-:W-:Y:S02]  /*0600*/  IMAD.MOV.U32 R22, RZ, RZ, -0x35dec16 ;  /* 0xfca213eaff167424 */ /* 0x000fe400078e00ff */
[----:B------:R-:W-:Y:S01]  /*0610*/  IMAD.MOV.U32 R23, RZ, RZ, 0x3e928af3 ;  /* 0x3e928af3ff177424 */ /* 0x000fe200078e00ff */
[----:B------:R-:W-:Y:S01]  /*0620*/  DFMA R24, R20, R24, UR4 ;  /* 0x0000000414187e2b */ /* 0x000fe20008000018 */
[----:B------:R-:W-:Y:S01]  /*0630*/  UMOV UR4, 0x69ce2bdf ;  /* 0x69ce2bdf00047882 */ /* 0x000fe20000000000 */
[----:B------:R-:W-:-:S03]  /*0640*/  UMOV UR5, 0x3e5ade15 ;  /* 0x3e5ade1500057882 */ /* 0x000fc60000000000 */
[----:B------:R-:W-:Y:S01]  /*0650*/  DFMA R22, R16, UR4, R22 ;  /* 0x0000000410167c2b */ /* 0x000fe20008000016 */
[----:B------:R-:W-:Y:S01]  /*0660*/  UMOV UR4, 0x8568e357 ;  /* 0x8568e35700047882 */ /* 0x000fe20000000000 */
[----:B------:R-:W-:Y:S02]  /*0670*/  UMOV UR5, 0x3f909623 ;  /* 0x3f90962300057882 */ /* 0x000fe40000000000 */
[----:B------:R-:W-:Y:S01]  /*0680*/  DFMA R24, R20, R24, -UR4 ;  /* 0x8000000414187e2b */ /* 0x000fe20008000018 */
[----:B------:R-:W-:Y:S01]  /*0690*/  UMOV UR4, 0x62401315 ;  /* 0x6240131500047882 */ /* 0x000fe20000000000 */
[----:B------:R-:W-:Y:S02]  /*06a0*/  UMOV UR5, 0x3ec71dee ;  /* 0x3ec71dee00057882 */ /* 0x000fe40000000000 */
[----:B------:R-:W-:Y:S01]  /*06b0*/  DFMA R22, R16, R22, UR4 ;  /* 0x0000000410167e2b */ /* 0x000fe20008000016 */
[----:B------:R-:W-:Y:S01]  /*06c0*/  UMOV UR4, 0xdf8c2dc9 ;  /* 0xdf8c2dc900047882 */ /* 0x000fe20000000000 */
[----:B------:R-:W-:-:S02]  /*06d0*/  UMOV UR5, 0x3fa3079e ;  /* 0x3fa3079e00057882 */ /* 0x000fc40000000000 */
[----:B------:R-:W-:Y:S01]  /*06e0*/  DFMA R24, R20, R24, UR4 ;  /* 0x0000000414187e2b */ /* 0x000fe20008000018 */
[----:B------:R-:W-:Y:S01]  /*06f0*/  UMOV UR4, 0x7c89eb71 ;  /* 0x7c89eb7100047882 */ /* 0x000fe20000000000 */
[----:B------:R-:W-:Y:S02]  /*0700*/  UMOV UR5, 0x3efa0199 ;  /* 0x3efa019900057882 */ /* 0x000fe40000000000 */
[----:B------:R-:W-:Y:S01]  /*0710*/  DFMA R22, R16, R22, UR4 ;  /* 0x0000000410167e2b */ /* 0x000fe20008000016 */
[----:B------:R-:W-:Y:S01]  /*0720*/  UMOV UR4, 0xdff601fc ;  /* 0xdff601fc00047882 */ /* 0x000fe20000000000 */
[----:B------:R-:W-:Y:S02]  /*0730*/  UMOV UR5, 0x3fb0fb06 ;  /* 0x3fb0fb0600057882 */ /* 0x000fe40000000000 */
[----:B------:R-:W-:Y:S01]  /*0740*/  DFMA R24, R20, R24, -UR4 ;  /* 0x8000000414187e2b */ /* 0x000fe20008000018 */
        /* <DEDUP_REMOVED lines=8> */
[----:B------:R-:W-:Y:S01]  /*07d0*/  DFMA R22, R16, R22, UR4 ;  /* 0x0000000410167e2b */ /* 0x000fe20008000016 */
[----:B------:R-:W-:Y:S01]  /*07e0*/  UMOV UR4, 0x3c3db8c6 ;  /* 0x3c3db8c600047882 */ /* 0x000fe20000000000 */
[----:B------:R-:W-:-:S02]  /*07f0*/  UMOV UR5, 0x3fb9ddb2 ;  /* 0x3fb9ddb200057882 */ /* 0x000fc40000000000 */
[----:B------:R-:W-:Y:S01]  /*0800*/  DFMA R24, R20, R24, -UR4 ;  /* 0x8000000414187e2b */ /* 0x000fe20008000018 */
        /* <DEDUP_REMOVED lines=23> */
[----:B------:R-:W-:-:S04]  /*0980*/  DFMA R22, R20, R22, UR4 ;  /* 0x0000000414167e2b */ /* 0x000fc80008000016 */
[----:B------:R-:W-:-:S04]  /*0990*/  DFMA R26, R16, R26, 1 ;  /* 0x3ff00000101a742b */ /* 0x000fc8000000001a */
[----:B------:R-:W-:-:S04]  /*09a0*/  DMUL R20, R22, R18 ;  /* 0x0000001216147228 */ /* 0x000fc80000000000 */
[----:B------:R-:W-:-:S04]  /*09b0*/  DFMA R16, R16, R26, 1 ;  /* 0x3ff000001010742b */ /* 0x000fc8000000001a */
[----:B------:R-:W-:-:S06]  /*09c0*/  DMUL R24, R20, -2 ;  /* 0xc000000014187828 */ /* 0x000fcc0000000000 */
[----:B------:R-:W-:Y:S01]  /*09d0*/  IMAD R17, R13, 0x100000, R17 ;  /* 0x001000000d117824 */ /* 0x000fe200078e0211 */
[----:B------:R-:W-:Y:S01]  /*09e0*/  LEA R13, R12, 0x3ff00000, 0x14 ;  /* 0x3ff000000c0d7811 */ /* 0x000fe200078ea0ff */
[----:B------:R-:W-:Y:S01]  /*09f0*/  DFMA R24, R10, R24, R22 ;  /* 0x000000180a18722b */ /* 0x000fe20000000016 */
[----:B------:R-:W-:-:S06]  /*0a00*/  IMAD.MOV.U32 R12, RZ, RZ, RZ ;  /* 0x000000ffff0c7224 */ /* 0x000fcc00078e00ff */
[----:B------:R-:W-:Y:S02]  /*0a10*/  DMUL R12, R16, R12 ;  /* 0x0000000c100c7228 */ /* 0x000fe40000000000 */
[----:B------:R-:W-:-:S06]  /*0a20*/  DADD R24, -R20, R24 ;  /* 0x0000000014187229 */ /* 0x000fcc0000000118 */
[----:B------:R-:W-:Y:S02]  /*0a30*/  DFMA R14, R12, R14, R12 ;  /* 0x0000000e0c0e722b */ /* 0x000fe4000000000c */
[----:B------:R-:W-:-:S08]  /*0a40*/  DFMA R24, R18, R24, R20 ;  /* 0x000000181218722b */ /* 0x000fd00000000014 */
[----:B------:R-:W-:-:S10]  /*0a50*/  DMUL R14, R24, R14 ;  /* 0x0000000e180e7228 */ /* 0x000fd40000000000 */
[----:B------:R-:W-:Y:S02]  /*0a60*/  FSEL R12, R14, RZ, !P0 ;  /* 0x000000ff0e0c7208 */ /* 0x000fe40004000000 */
[----:B------:R-:W-:Y:S02]  /*0a70*/  FSEL R13, R15, RZ, !P0 ;  /* 0x000000ff0f0d7208 */ /* 0x000fe40004000000 */
[----:B------:R-:W-:-:S04]  /*0a80*/  ISETP.GE.AND P0, PT, R9, RZ, PT ;  /* 0x000000ff0900720c */ /* 0x000fc80003f06270 */
[----:B------:R-:W-:-:S10]  /*0a90*/  DADD R10, -R12, 2 ;  /* 0x400000000c0a7429 */ /* 0x000fd40000000100 */
[----:B------:R-:W-:Y:S02]  /*0aa0*/  FSEL R10, R10, R12, !P0 ;  /* 0x0000000c0a0a7208 */ /* 0x000fe40004000000 */
[----:B------:R-:W-:Y:S01]  /*0ab0*/  FSEL R11, R11, R13, !P0 ;  /* 0x0000000d0b0b7208 */ /* 0x000fe20004000000 */
[----:B------:R-:W-:Y:S06]  /*0ac0*/  BRA `(.L_x_95) ;  /* 0x0000000000247947 */ /* 0x000fec0003800000 */
.L_x_94:
[----:B------:R-:W-:Y:S01]  /*0ad0*/  DADD R12, R8, R8 ;  /* 0x00000000080c7229 */ /* 0x000fe20000000008 */
[----:B------:R-:W-:Y:S02]  /*0ae0*/  ISETP.GE.AND P1, PT, R9, RZ, PT ;  /* 0x000000ff0900720c */ /* 0x000fe40003f26270 */
[----:B------:R-:W-:Y:S02]  /*0af0*/  ISETP.NE.AND P0, PT, R8, RZ, PT ;  /* 0x000000ff0800720c */ /* 0x000fe40003f05270 */
[----:B------:R-:W-:Y:S02]  /*0b00*/  FSEL R15, RZ, 2, P1 ;  /* 0x40000000ff0f7808 */ /* 0x000fe40000800000 */
[----:B------:R-:W-:-:S03]  /*0b10*/  ISETP.NE.AND P1, PT, R11, 0x7ff00000, PT ;  /* 0x7ff000000b00780c */ /* 0x000fc60003f25270 */
[----:B------:R-:W-:Y:S02]  /*0b20*/  FSEL R11, R12, RZ, P0 ;  /* 0x000000ff0c0b7208 */ /* 0x000fe40000000000 */
[-C--:B------:R-:W-:Y:S02]  /*0b30*/  FSEL R15, R15, R13.reuse, !P0 ;  /* 0x0000000d0f0f7208 */ /* 0x080fe40004000000 */
[----:B------:R-:W-:Y:S02]  /*0b40*/  FSEL R10, R11, R12, !P1 ;  /* 0x0000000c0b0a7208 */ /* 0x000fe40004800000 */
[----:B------:R-:W-:-:S07]  /*0b50*/  FSEL R11, R15, R13, !P1 ;  /* 0x0000000d0f0b7208 */ /* 0x000fce0004800000 */
.L_x_95:
[----:B------:R-:W-:Y:S01]  /*0b60*/  ISETP.GE.U32.AND P0, PT, R3, -0x400fffff, PT ;  /* 0xbff000010300780c */ /* 0x000fe20003f06070 */
[----:B------:R-:W0:Y:S01]  /*0b70*/  LDCU.64 UR4, c[0x0][0x358] ;  /* 0x00006b00ff0477ac */ /* 0x000e220008000a00 */
[----:B------:R-:W0:Y:S11]  /*0b80*/  LDC.64 R2, c[0x0][0x380] ;  /* 0x0000e000ff027b82 */ /* 0x000e360000000a00 */
[----:B------:R-:W-:-:S02]  /*0b90*/  @P0 DADD R4, R4, -R8 ;  /* 0x0000000004040229 */ /* 0x000fc40000000808 */
[----:B------:R-:W-:-:S06]  /*0ba0*/  @P0 DMUL R8, R8, -2 ;  /* 0xc000000008080828 */ /* 0x000fcc0000000000 */
[----:B------:R-:W-:Y:S02]  /*0bb0*/  @P0 DADD R4, R6, R4 ;  /* 0x0000000006040229 */ /* 0x000fe40000000004 */
[----:B------:R-:W-:-:S08]  /*0bc0*/  @P0 DMUL R8, R10, R8 ;  /* 0x000000080a080228 */ /* 0x000fd00000000000 */
[----:B------:R-:W-:-:S08]  /*0bd0*/  @P0 DFMA R10, R4, R8, R10 ;  /* 0x00000008040a022b */ /* 0x000fd0000000000a */
[----:B------:R-:W-:-:S07]  /*0be0*/  DMUL R10, R10, 0.5 ;  /* 0x3fe000000a0a7828 */ /* 0x000fce0000000000 */
[----:B0-----:R-:W-:Y:S01]  /*0bf0*/  STG.E.64 desc[UR4][R2.64], R10 ;  /* 0x0000000a02007986 */ /* 0x001fe2000c101b04 */
[----:B------:R-:W-:Y:S05]  /*0c00*/  EXIT ;  /* 0x000000000000794d */ /* 0x000fea0003800000 */
.L_x_96:
        /* <DEDUP_REMOVED lines=15> */
.L_x_196:


//--------------------- .text._Z5_normPdiPKd      --------------------------
	.section	.text._Z5_normPdiPKd,"ax",@progbits
	.align	128
        .global         _Z5_normPdiPKd
        .type           _Z5_normPdiPKd,@function
        .size           _Z5_normPdiPKd,(.L_x_197 - _Z5_normPdiPKd)
        .other          _Z5_normPdiPKd,@"STO_CUDA_ENTRY STV_DEFAULT"
_Z5_normPdiPKd:
.text._Z5_normPdiPKd:
        /* <DEDUP_REMOVED lines=22> */
.L_x_99:
        /* <DEDUP_REMOVED lines=39> */
[----:B------:R-:W-:Y:S02]  /*03d0*/  IMAD.MOV.U32 R24, RZ, RZ, R20 ;  /* 0x000000ffff187224 */ /* 0x000fe400078e0014 */
        /* <DEDUP_REMOVED lines=70> */
[----:B------:R-:W-:Y:S02]  /*0840*/  IMAD.MOV.U32 R7, RZ, RZ, R21 ;  /* 0x000000ffff077224 */ /* 0x000fe400078e0015 */
[----:B------:R-:W-:-:S05]  /*0850*/  IMAD.MOV.U32 R6, RZ, RZ, R3 ;  /* 0x000000ffff067224 */ /* 0x000fca00078e0003 */
[----:B------:R-:W-:-:S06]  /*0860*/  FSEL R11, R6, |R7|, P0 ;  /* 0x40000007060b7208 */ /* 0x000fcc0000000000 */
[----:B------:R-:W-:Y:S02]  /*0870*/  @P1 LOP3.LUT R11, R7, 0x80000, RZ, 0xfc, !PT ;  /* 0x00080000070b1812 */ /* 0x000fe400078efcff */
[----:B------:R-:W-:-:S03]  /*0880*/  SEL R2, R2, R20, P0 ;  /* 0x0000001402027207 */ /* 0x000fc60000000000 */
        /* <DEDUP_REMOVED lines=20> */
[----:B------:R-:W-:-:S07]  /*09d0*/  IADD3 R0, PT, PT, R0, 0x1, RZ ;  /* 0x0000000100007810 */ /* 0x000fce0007ffe0ff */
.L_x_98:
        /* <DEDUP_REMOVED lines=68> */
[----:B------:R-:W-:-:S06]  /*0e20*/  DSETP.MAX.AND P0, P1, R2, |R10|, PT ;  /* 0x4000000a0200722a */ /* 0x000fcc000390f000 */
[----:B------:R-:W-:Y:S02]  /*0e30*/  FSEL R7, R4, |R11|, P0 ;  /* 0x4000000b04077208 */ /* 0x000fe40000000000 */
[----:B------:R-:W-:-:S06]  /*0e40*/  SEL R2, R2, R5, P0 ;  /* 0x0000000502027207 */ /* 0x000fcc0000000000 */
[----:B------:R-:W-:-:S04]  /*0e50*/  @P1 LOP3.LUT R7, R11, 0x80000, RZ, 0xfc, !PT ;  /* 0x000800000b071812 */ /* 0x000fc800078efcff */
[----:B------:R-:W-:-:S07]  /*0e60*/  MOV R3, R7 ;  /* 0x0000000700037202 */ /* 0x000fce0000000f00 */
.L_x_100:
        /* <DEDUP_REMOVED lines=35> */
[----:B------:R-:W-:-:S05]  /*10a0*/  IMAD.MOV.U32 R4, RZ, RZ, R3 ;  /* 0x000000ffff047224 */ /* 0x000fca00078e0003 */
[----:B------:R-:W-:Y:S02]  /*10b0*/  SEL R2, R2, R7, P0 ;  /* 0x0000000702027207 */ /* 0x000fe40000000000 */
[----:B------:R-:W-:-:S06]  /*10c0*/  FSEL R9, R4, |R5|, P0 ;  /* 0x4000000504097208 */ /* 0x000fcc0000000000 */
[----:B------:R-:W-:-:S05]  /*10d0*/  @P1 LOP3.LUT R9, R5, 0x80000, RZ, 0xfc, !PT ;  /* 0x0008000005091812 */ /* 0x000fca00078efcff */
[----:B------:R-:W-:-:S07]  /*10e0*/  IMAD.MOV.U32 R3, RZ, RZ, R9 ;  /* 0x000000ffff037224 */ /* 0x000fce00078e0009 */
.L_x_101:
[----:B------:R-:W-:Y:S05]  /*10f0*/  BRA.U !UP1, `(.L_x_97) ;  /* 0x0000000109547547 */ /* 0x000fea000b800000 */
[----:B------:R-:W0:Y:S01]  /*1100*/  LDC.64 R4, c[0x0][0x390] ;  /* 0x0000e400ff047b82 */ /* 0x000e220000000a00 */
[----:B------:R-:W-:Y:S01]  /*1110*/  UIADD3 UR4, UPT, UPT, -UR4, URZ, URZ ;  /* 0x000000ff04047290 */ /* 0x000fe2000fffe1ff */
[----:B0-----:R-:W-:-:S04]  /*1120*/  IMAD.WIDE.U32 R4, R0, 0x8, R4 ;  /* 0x0000000800047825 */ /* 0x001fc800078e0004 */
[----:B------:R-:W-:Y:S02]  /*1130*/  IMAD.MOV.U32 R0, RZ, RZ, R4 ;  /* 0x000000ffff007224 */ /* 0x000fe400078e0004 */
[----:B------:R-:W-:-:S07]  /*1140*/  IMAD.MOV.U32 R7, RZ, RZ, R5 ;  /* 0x000000ffff077224 */ /* 0x000fce00078e0005 */
.L_x_102:
        /* <DEDUP_REMOVED lines=16> */
.L_x_97:
[----:B------:R-:W-:Y:S01]  /*1250*/  LOP3.LUT R0, R3, 0xffc00000, RZ, 0xc0, !PT ;  /* 0xffc0000003007812 */ /* 0x000fe200078ec0ff */
[----:B------:R-:W-:Y:S01]  /*1260*/  UISETP.GE.AND UP0, UPT, UR8, 0x1, UPT ;  /* 0x000000010800788c */ /* 0x000fe2000bf06270 */
[----:B------:R-:W-:Y:S01]  /*1270*/  IMAD.MOV.U32 R4, RZ, RZ, RZ ;  /* 0x000000ffff047224 */ /* 0x000fe200078e00ff */
[----:B------:R-:W-:Y:S02]  /*1280*/  CS2R R18, SRZ ;  /* 0x0000000000127805 */ /* 0x000fe4000001ff00 */
[----:B------:R-:W-:-:S06]  /*1290*/  LOP3.LUT R5, R0, 0x7fd00000, RZ, 0x3c, !PT ;  /* 0x7fd0000000057812 */ /* 0x000fcc00078e3cff */
[----:B------:R-:W-:Y:S01]  /*12a0*/  DMUL R6, R4, R2 ;  /* 0x0000000204067228 */ /* 0x000fe20000000000 */
[----:B------:R-:W-:Y:S10]  /*12b0*/  BRA.U !UP0, `(.L_x_103) ;  /* 0x0000000908ec7547 */ /* 0x000ff4000b800000 */
[----:B------:R-:W-:Y:S01]  /*12c0*/  UISETP.GE.U32.AND UP1, UPT, UR8, 0x8, UPT ;  /* 0x000000080800788c */ /* 0x000fe2000bf26070 */
[----:B------:R-:W-:Y:S01]  /*12d0*/  IMAD.MOV.U32 R27, RZ, RZ, RZ ;  /* 0x000000ffff1b7224 */ /* 0x000fe200078e00ff */
[----:B------:R-:W-:Y:S01]  /*12e0*/  ULOP3.LUT UR6, UR8, 0x7, URZ, 0xc0, !UPT ;  /* 0x0000000708067892 */ /* 0x000fe2000f8ec0ff */
[----:B------:R-:W-:Y:S02]  /*12f0*/  MOV R24, RZ ;  /* 0x000000ff00187202 */ /* 0x000fe40000000f00 */
[----:B------:R-:W-:Y:S01]  /*1300*/  CS2R R18, SRZ ;  /* 0x0000000000127805 */ /* 0x000fe2000001ff00 */
[----:B------:R-:W-:-:S03]  /*1310*/  UISETP.NE.AND UP0, UPT, UR6, URZ, UPT ;  /* 0x000000ff0600728c */ /* 0x000fc6000bf05270 */
[----:B------:R-:W-:Y:S08]  /*1320*/  BRA.U !UP1, `(.L_x_104) ;  /* 0x0000000509787547 */ /* 0x000ff0000b800000 */
[----:B------:R-:W0:Y:S01]  /*1330*/  LDCU.64 UR4, c[0x0][0x390] ;  /* 0x00007200ff0477ac */ /* 0x000e220008000a00 */
[----:B------:R-:W-:Y:S01]  /*1340*/  IMAD.MOV.U32 R27, RZ, RZ, RZ ;  /* 0x000000ffff1b7224 */ /* 0x000fe200078e00ff */
        /* <DEDUP_REMOVED lines=8> */
.L_x_105:
[----:B------:R-:W2:Y:S04]  /*13d0*/  LDG.E.64 R20, desc[UR10][R10.64+-0x20] ;  /* 0xffffe00a0a147981 */ /* 0x000ea8000c1e1b00 */
[----:B------:R-:W3:Y:S04]  /*13e0*/  LDG.E.64 R22, desc[UR10][R10.64+-0x18] ;  /* 0xffffe80a0a167981 */ /* 0x000ee8000c1e1b00 */
[----:B------:R-:W4:Y:S04]  /*13f0*/  LDG.E.64 R16, desc[UR10][R10.64+-0x10] ;  /* 0xfffff00a0a107981 */ /* 0x000f28000c1e1b00 */
[----:B------:R-:W5:Y:S04]  /*1400*/  LDG.E.64 R12, desc[UR10][R10.64+-0x8] ;  /* 0xfffff80a0a0c7981 */ /* 0x000f68000c1e1b00 */
[----:B------:R-:W5:Y:S01]  /*1410*/  LDG.E.64 R14, desc[UR10][R10.64] ;  /* 0x0000000a0a0e7981 */ /* 0x000f62000c1e1b00 */
[----:B------:R-:W-:-:S03]  /*1420*/  ISETP.NE.AND P0, PT, R27, UR4, PT ;  /* 0x000000041b007c0c */ /* 0x000fc6000bf05270 */
[----:B------:R-:W5:Y:S01]  /*1430*/  LDG.E.64 R8, desc[UR10][R10.64+0x8] ;  /* 0x0000080a0a087981 */ /* 0x000f62000c1e1b00 */
[----:B------:R-:W-:Y:S01]  /*1440*/  VIADD R25, R27, 0x1 ;  /* 0x000000011b197836 */ /* 0x000fe20000000000 */
[----:B------:R-:W-:Y:S01]  /*1450*/  UIADD3 UR5, UPT, UPT, UR4, 0x1, URZ ;  /* 0x0000000104057890 */ /* 0x000fe2000fffe0ff */
[----:B--2---:R-:W-:-:S08]  /*1460*/  DMUL R20, R4, |R20| ;  /* 0x4000001404147228 */ /* 0x004fd00000000000 */
[C---:B------:R-:W-:Y:S02]  /*1470*/  DSETP.NEU.OR P0, PT, R20.reuse, R6, P0 ;  /* 0x000000061400722a */ /* 0x040fe4000070d400 */
[----:B------:R-:W-:-:S10]  /*1480*/  DFMA R20, R20, R20, R18 ;  /* 0x000000141414722b */ /* 0x000fd40000000012 */
[----:B------:R-:W-:Y:S02]  /*1490*/  FSEL R18, R20, R18, P0 ;  /* 0x0000001214127208 */ /* 0x000fe40000000000 */
[----:B------:R-:W-:Y:S02]  /*14a0*/  FSEL R19, R21, R19, P0 ;  /* 0x0000001315137208 */ /* 0x000fe40000000000 */
[----:B------:R-:W2:Y:S01]  /*14b0*/  LDG.E.64 R20, desc[UR10][R10.64+0x10] ;  /* 0x0000100a0a147981 */ /* 0x000ea2000c1e1b00 */
[----:B------:R-:W-:-:S05]  /*14c0*/  @!P0 IMAD.MOV R25, RZ, RZ, R27 ;  /* 0x000000ffff198224 */ /* 0x000fca00078e021b */
[----:B------:R-:W-:Y:S01]  /*14d0*/  ISETP.NE.AND P1, PT, R25, UR5, PT ;  /* 0x0000000519007c0c */ /* 0x000fe2000bf25270 */
[----:B---3--:R-:W-:-:S12]  /*14e0*/  DMUL R22, R4, |R22| ;  /* 0x4000001604167228 */ /* 0x008fd80000000000 */
[C---:B------:R-:W-:Y:S02]  /*14f0*/  DSETP.NEU.OR P1, PT, R22.reuse, R6, P1 ;  /* 0x000000061600722a */ /* 0x040fe40000f2d400 */
[----:B------:R-:W-:-:S10]  /*1500*/  DFMA R22, R22, R22, R18 ;  /* 0x000000161616722b */ /* 0x000fd40000000012 */
[----:B------:R-:W-:Y:S02]  /*1510*/  FSEL R18, R22, R18, P1 ;  /* 0x0000001216127208 */ /* 0x000fe40000800000 */
[----:B------:R-:W-:Y:S02]  /*1520*/  FSEL R19, R23, R19, P1 ;  /* 0x0000001317137208 */ /* 0x000fe40000800000 */
[----:B------:R0:W3:Y:S01]  /*1530*/  LDG.E.64 R22, desc[UR10][R10.64+0x18] ;  /* 0x0000180a0a167981 */ /* 0x0000e2000c1e1b00 */
[----:B------:R-:W-:Y:S01]  /*1540*/  VIADD R26, R25, 0x1 ;  /* 0x00000001191a7836 */ /* 0x000fe20000000000 */
[----:B------:R-:W-:Y:S01]  /*1550*/  UIADD3 UR5, UPT, UPT, UR4, 0x2, URZ ;  /* 0x0000000204057890 */ /* 0x000fe2000fffe0ff */
[----:B------:R-:W-:-:S05]  /*1560*/  @!P1 IMAD.MOV R26, RZ, RZ, R25 ;  /* 0x000000ffff1a9224 */ /* 0x000fca00078e0219 */
[----:B------:R-:W-:Y:S01]  /*1570*/  ISETP.NE.AND P2, PT, R26, UR5, PT ;  /* 0x000000051a007c0c */ /* 0x000fe2000bf45270 */
[----:B----4-:R-:W-:-:S12]  /*1580*/  DMUL R16, R4, |R16| ;  /* 0x4000001004107228 */ /* 0x010fd80000000000 */
[----:B------:R-:W-:Y:S01]  /*1590*/  DSETP.NEU.OR P2, PT, R16, R6, P2 ;  /* 0x000000061000722a */ /* 0x000fe2000174d400 */
[----:B------:R-:W-:Y:S01]  /*15a0*/  VIADD R25, R26, 0x1 ;  /* 0x000000011a197836 */ /* 0x000fe20000000000 */
[----:B------:R-:W-:Y:S01]  /*15b0*/  UIADD3 UR5, UPT, UPT, UR4, 0x3, URZ ;  /* 0x0000000304057890 */ /* 0x000fe2000fffe0ff */
[----:B-----5:R-:W-:-:S11]  /*15c0*/  DMUL R12, R4, |R12| ;  /* 0x4000000c040c7228 */ /* 0x020fd60000000000 */
[----:B------:R-:W-:-:S05]  /*15d0*/  @!P2 IMAD.MOV R25, RZ, RZ, R26 ;  /* 0x000000ffff19a224 */ /* 0x000fca00078e021a */
[----:B------:R-:W-:-:S13]  /*15e0*/  ISETP.NE.AND P1, PT, R25, UR5, PT ;  /* 0x0000000519007c0c */ /* 0x000fda000bf25270 */
[----:B------:R-:W-:Y:S01]  /*15f0*/  DSETP.NEU.OR P1, PT, R12, R6, P1 ;  /* 0x000000060c00722a */ /* 0x000fe20000f2d400 */
[----:B------:R-:W-:Y:S01]  /*1600*/  VIADD R26, R25, 0x1 ;  /* 0x00000001191a7836 */ /* 0x000fe20000000000 */
[----:B------:R-:W-:Y:S01]  /*1610*/  UIADD3 UR5, UPT, UPT, UR4, 0x4, URZ ;  /* 0x0000000404057890 */ /* 0x000fe2000fffe0ff */
[----:B------:R-:W-:-:S11]  /*1620*/  DMUL R14, R4, |R14| ;  /* 0x4000000e040e7228 */ /* 0x000fd60000000000 */
[----:B------:R-:W-:-:S05]  /*1630*/  @!P1 IMAD.MOV R26, RZ, RZ, R25 ;  /* 0x000000ffff1a9224 */ /* 0x000fca00078e0219 */
[----:B------:R-:W-:Y:S01]  /*1640*/  ISETP.NE.AND P0, PT, R26, UR5, PT ;  /* 0x000000051a007c0c */ /* 0x000fe2000bf05270 */
[----:B------:R-:W-:-:S12]  /*1650*/  DFMA R16, R16, R16, R18 ;  /* 0x000000101010722b */ /* 0x000fd80000000012 */
[----:B------:R-:W-:Y:S01]  /*1660*/  DSETP.NEU.OR P0, PT, R14, R6, P0 ;  /* 0x000000060e00722a */ /* 0x000fe2000070d400 */
[----:B------:R-:W-:Y:S01]  /*1670*/  VIADD R25, R26, 0x1 ;  /* 0x000000011a197836 */ /* 0x000fe20000000000 */
[----:B------:R-:W-:Y:S01]  /*1680*/  UIADD3 UR5, UPT, UPT, UR4, 0x5, URZ ;  /* 0x0000000504057890 */ /* 0x000fe2000fffe0ff */
[----:B------:R-:W-:Y:S02]  /*1690*/  FSEL R16, R16, R18, P2 ;  /* 0x0000001210107208 */ /* 0x000fe40001000000 */
[----:B------:R-:W-:-:S09]  /*16a0*/  FSEL R17, R17, R19, P2 ;  /* 0x0000001311117208 */ /* 0x000fd20001000000 */
[----:B------:R-:W-:-:S05]  /*16b0*/  @!P0 IMAD.MOV R25, RZ, RZ, R26 ;  /* 0x000000ffff198224 */ /* 0x000fca00078e021a */
[----:B------:R-:W-:Y:S01]  /*16c0*/  ISETP.NE.AND P2, PT, R25, UR5, PT ;  /* 0x0000000519007c0c */ /* 0x000fe2000bf45270 */
[----:B------:R-:W-:Y:S02]  /*16d0*/  DMUL R8, R4, |R8| ;  /* 0x4000000804087228 */ /* 0x000fe40000000000 */
[----:B------:R-:W-:-:S10]  /*16e0*/  DFMA R12, R12, R12, R16 ;  /* 0x0000000c0c0c722b */ /* 0x000fd40000000010 */
[----:B------:R-:W-:Y:S01]  /*16f0*/  DSETP.NEU.OR P2, PT, R8, R6, P2 ;  /* 0x000000060800722a */ /* 0x000fe2000174d400 */
[----:B------:R-:W-:Y:S01]  /*1700*/  FSEL R12, R12, R16, P1 ;  /* 0x000000100c0c7208 */ /* 0x000fe20000800000 */
[----:B------:R-:W-:Y:S01]  /*1710*/  VIADD R16, R25, 0x1 ;  /* 0x0000000119107836 */ /* 0x000fe20000000000 */
[----:B------:R-:W-:Y:S01]  /*1720*/  FSEL R13, R13, R17, P1 ;  /* 0x000000110d0d7208 */ /* 0x000fe20000800000 */
[----:B------:R-:W-:-:S05]  /*1730*/  UIADD3 UR5, UPT, UPT, UR4, 0x6, URZ ;  /* 0x0000000604057890 */ /* 0x000fca000fffe0ff */
[----:B------:R-:W-:-:S05]  /*1740*/  DFMA R14, R14, R14, R12 ;  /* 0x0000000e0e0e722b */ /* 0x000fca000000000c */
[----:B------:R-:W-:-:S05]  /*1750*/  @!P2 IMAD.MOV R16, RZ, RZ, R25 ;  /* 0x000000ffff10a224 */ /* 0x000fca00078e0219 */
[----:B------:R-:W-:Y:S02]  /*1760*/  ISETP.NE.AND P1, PT, R16, UR5, PT ;  /* 0x0000000510007c0c */ /* 0x000fe4000bf25270 */
[----:B------:R-:W-:Y:S02]  /*1770*/  FSEL R12, R14, R12, P0 ;  /* 0x0000000c0e0c7208 */ /* 0x000fe40000000000 */
[----:B------:R-:W-:-:S06]  /*1780*/  FSEL R13, R15, R13, P0 ;  /* 0x0000000d0f0d7208 */ /* 0x000fcc0000000000 */
[----:B------:R-:W-:Y:S01]  /*1790*/  DFMA R8, R8, R8, R12 ;  /* 0x000000080808722b */ /* 0x000fe2000000000c */
[----:B------:R-:W-:-:S09]  /*17a0*/  UIADD3 UR5, UPT, UPT, UR4, 0x7, URZ ;  /* 0x0000000704057890 */ /* 0x000fd2000fffe0ff */
[----:B------:R-:W-:Y:S01]  /*17b0*/  FSEL R8, R8, R12, P2 ;  /* 0x0000000c08087208 */ /* 0x000fe20001000000 */
[----:B------:R-:W-:Y:S01]  /*17c0*/  VIADD R12, R16, 0x1 ;  /* 0x00000001100c7836 */ /* 0x000fe20000000000 */
[----:B------:R-:W-:Y:S01]  /*17d0*/  FSEL R9, R9, R13, P2 ;  /* 0x0000000d09097208 */ /* 0x000fe20001000000 */
[----:B------:R-:W-:Y:S01]  /*17e0*/  UIADD3 UR4, UPT, UPT, UR4, 0x8, URZ ;  /* 0x0000000804047890 */ /* 0x000fe2000fffe0ff */
[----:B0-----:R-:W-:-:S05]  /*17f0*/  IADD3 R10, P2, PT, R10, 0x40, RZ ;  /* 0x000000400a0a7810 */ /* 0x001fca0007f5e0ff */
[----:B------:R-:W-:Y:S01]  /*1800*/  IMAD.X R11, RZ, RZ, R11, P2 ;  /* 0x000000ffff0b7224 */ /* 0x000fe200010e060b */
[----:B--2---:R-:W-:-:S08]  /*1810*/  DMUL R20, R4, |R20| ;  /* 0x4000001404147228 */ /* 0x004fd00000000000 */
[C---:B------:R-:W-:Y:S02]  /*1820*/  DSETP.NEU.OR P1, PT, R20.reuse, R6, P1 ;  /* 0x000000061400722a */ /* 0x040fe40000f2d400 */
[----:B------:R-:W-:-:S12]  /*1830*/  DFMA R20, R20, R20, R8 ;  /* 0x000000141414722b */ /* 0x000fd80000000008 */
[----:B------:R-:W-:-:S05]  /*1840*/  @!P1 IMAD.MOV R12, RZ, RZ, R16 ;  /* 0x000000ffff0c9224 */ /* 0x000fca00078e0210 */
[----:B------:R-:W-:Y:S02]  /*1850*/  ISETP.NE.AND P0, PT, R12, UR5, PT ;  /* 0x000000050c007c0c */ /* 0x000fe4000bf05270 */
[----:B------:R-:W-:Y:S01]  /*1860*/  FSEL R8, R20, R8, P1 ;  /* 0x0000000814087208 */ /* 0x000fe20000800000 */
[----:B---3--:R-:W-:Y:S01]  /*1870*/  DMUL R22, R4, |R22| ;  /* 0x4000001604167228 */ /* 0x008fe20000000000 */
[----:B------:R-:W-:Y:S02]  /*1880*/  FSEL R9, R21, R9, P1 ;  /* 0x0000000915097208 */ /* 0x000fe40000800000 */
[----:B------:R-:W-:-:S07]  /*1890*/  ISETP.NE.AND P1, PT, R24, UR4, PT ;  /* 0x0000000418007c0c */ /* 0x000fce000bf25270 */
[C---:B------:R-:W-:Y:S02]  /*18a0*/  DSETP.NEU.OR P0, PT, R22.reuse, R6, P0 ;  /* 0x000000061600722a */ /* 0x040fe4000070d400 */
[----:B------:R-:W-:Y:S01]  /*18b0*/  DFMA R22, R22, R22, R8 ;  /* 0x000000161616722b */ /* 0x000fe20000000008 */
[----:B------:R-:W-:-:S09]  /*18c0*/  VIADD R27, R12, 0x1 ;  /* 0x000000010c1b7836 */ /* 0x000fd20000000000 */
[----:B------:R-:W-:Y:S02]  /*18d0*/  FSEL R18, R22, R8, P0 ;  /* 0x0000000816127208 */ /* 0x000fe40000000000 */
[----:B------:R-:W-:Y:S01]  /*18e0*/  FSEL R19, R23, R9, P0 ;  /* 0x0000000917137208 */ /* 0x000fe20000000000 */
[----:B------:R-:W-:Y:S01]  /*18f0*/  @!P0 IMAD.MOV R27, RZ, RZ, R12 ;  /* 0x000000ffff1b8224 */ /* 0x000fe200078e020c */
[----:B------:R-:W-:Y:S06]  /*1900*/  @P1 BRA `(.L_x_105) ;  /* 0xfffffff800b01947 */ /* 0x000fec000383ffff */
.L_x_104:
        /* <DEDUP_REMOVED lines=12> */
[----:B------:R-:W-:-:S02]  /*19d0*/  VIADD R13, R27, 0x1 ;  /* 0x000000011b0d7836 */ /* 0x000fc40000000000 */
[----:B------:R-:W-:Y:S01]  /*19e0*/  VIADD R12, R24, 0x1 ;  /* 0x00000001180c7836 */ /* 0x000fe20000000000 */
[C---:B--2---:R-:W-:Y:S02]  /*19f0*/  DMUL R16, R4.reuse, |R16| ;  /* 0x4000001004107228 */ /* 0x044fe40000000000 */
[----:B---3--:R-:W-:-:S07]  /*1a00*/  DMUL R14, R4, |R14| ;  /* 0x4000000e040e7228 */ /* 0x008fce0000000000 */
[C---:B------:R-:W-:Y:S02]  /*1a10*/  DSETP.NEU.OR P0, PT, R16.reuse, R6, P0 ;  /* 0x000000061000722a */ /* 0x040fe4000070d400 */
[----:B------:R-:W-:Y:S02]  /*1a20*/  DFMA R16, R16, R16, R18 ;  /* 0x000000101010722b */ /* 0x000fe40000000012 */
[C---:B----4-:R-:W-:Y:S02]  /*1a30*/  DMUL R10, R4.reuse, |R10| ;  /* 0x4000000a040a7228 */ /* 0x050fe40000000000 */
[----:B-----5:R-:W-:-:S06]  /*1a40*/  DMUL R8, R4, |R8| ;  /* 0x4000000804087228 */ /* 0x020fcc0000000000 */
        /* <DEDUP_REMOVED lines=8> */
[----:B------:R-:W-:Y:S01]  /*1ad0*/  @!P1 IMAD.MOV R12, RZ, RZ, R13 ;  /* 0x000000ffff0c9224 */ /* 0x000fe200078e020d */
[----:B------:R-:W-:Y:S01]  /*1ae0*/  FSEL R15, R15, R17, P1 ;  /* 0x000000110f0f7208 */ /* 0x000fe20000800000 */
[----:B------:R-:W-:-:S05]  /*1af0*/  VIADD R13, R24, 0x2 ;  /* 0x00000002180d7836 */ /* 0x000fca0000000000 */
[----:B------:R-:W-:Y:S01]  /*1b00*/  ISETP.NE.AND P2, PT, R13, R12, PT ;  /* 0x0000000c0d00720c */ /* 0x000fe20003f45270 */
[----:B------:R-:W-:-:S12]  /*1b10*/  VIADD R13, R12, 0x1 ;  /* 0x000000010c0d7836 */ /* 0x000fd80000000000 */
[C---:B------:R-:W-:Y:S02]  /*1b20*/  DSETP.NEU.OR P2, PT, R10.reuse, R6, P2 ;  /* 0x000000060a00722a */ /* 0x040fe4000174d400 */
[----:B------:R-:W-:-:S10]  /*1b30*/  DFMA R10, R10, R10, R14 ;  /* 0x0000000a0a0a722b */ /* 0x000fd4000000000e */
[----:B------:R-:W-:Y:S02]  /*1b40*/  FSEL R10, R10, R14, P2 ;  /* 0x0000000e0a0a7208 */ /* 0x000fe40001000000 */
[----:B------:R-:W-:Y:S01]  /*1b50*/  @!P2 IMAD.MOV R13, RZ, RZ, R12 ;  /* 0x000000ffff0da224 */ /* 0x000fe200078e020c */
[----:B------:R-:W-:Y:S01]  /*1b60*/  FSEL R11, R11, R15, P2 ;  /* 0x0000000f0b0b7208 */ /* 0x000fe20001000000 */
[C---:B------:R-:W-:Y:S02]  /*1b70*/  VIADD R12, R24.reuse, 0x3 ;  /* 0x00000003180c7836 */ /* 0x040fe40000000000 */
[----:B------:R-:W-:Y:S02]  /*1b80*/  VIADD R27, R13, 0x1 ;  /* 0x000000010d1b7836 */ /* 0x000fe40000000000 */
[----:B------:R-:W-:Y:S01]  /*1b90*/  VIADD R24, R24, 0x4 ;  /* 0x0000000418187836 */ /* 0x000fe20000000000 */
[----:B------:R-:W-:-:S13]  /*1ba0*/  ISETP.NE.AND P0, PT, R12, R13, PT ;  /* 0x0000000d0c00720c */ /* 0x000fda0003f05270 */
[C---:B------:R-:W-:Y:S02]  /*1bb0*/  DSETP.NEU.OR P0, PT, R8.reuse, R6, P0 ;  /* 0x000000060800722a */ /* 0x040fe4000070d400 */
[----:B------:R-:W-:-:S10]  /*1bc0*/  DFMA R8, R8, R8, R10 ;  /* 0x000000080808722b */ /* 0x000fd4000000000a */
[----:B------:R-:W-:Y:S02]  /*1bd0*/  FSEL R18, R8, R10, P0 ;  /* 0x0000000a08127208 */ /* 0x000fe40000000000 */
[----:B------:R-:W-:Y:S01]  /*1be0*/  FSEL R19, R9, R11, P0 ;  /* 0x0000000b09137208 */ /* 0x000fe20000000000 */
[----:B------:R-:W-:-:S07]  /*1bf0*/  @!P0 IMAD.MOV R27, RZ, RZ, R13 ;  /* 0x000000ffff1b8224 */ /* 0x000fce00078e020d */
.L_x_106:
        /* <DEDUP_REMOVED lines=27> */
.L_x_107:
        /* <DEDUP_REMOVED lines=12> */
.L_x_103:
[----:B------:R-:W-:Y:S01]  /*1e70*/  DFMA R6, R6, R6, R18 ;  /* 0x000000060606722b */ /* 0x000fe20000000012 */
[----:B------:R-:W-:Y:S01]  /*1e80*/  UMOV UR4, 0xffffffff ;  /* 0xffffffff00047882 */ /* 0x000fe20000000000 */
[----:B------:R-:W-:Y:S01]  /*1e90*/  UMOV UR5, 0x7fefffff ;  /* 0x7fefffff00057882 */ /* 0x000fe20000000000 */
[----:B------:R-:W-:Y:S01]  /*1ea0*/  IMAD.MOV.U32 R12, RZ, RZ, 0x0 ;  /* 0x00000000ff0c7424 */ /* 0x000fe200078e00ff */
[----:B------:R-:W-:Y:S01]  /*1eb0*/  UMOV UR6, UR5 ;  /* 0x0000000500067c82 */ /* 0x000fe20008000000 */
[----:B------:R-:W-:Y:S02]  /*1ec0*/  IMAD.MOV.U32 R13, RZ, RZ, 0x3fd80000 ;  /* 0x3fd80000ff0d7424 */ /* 0x000fe400078e00ff */
[----:B------:R-:W-:Y:S01]  /*1ed0*/  IMAD.U32 R8, RZ, RZ, UR6 ;  /* 0x00000006ff087e24 */ /* 0x000fe2000f8e00ff */
[----:B------:R-:W-:Y:S02]  /*1ee0*/  DSETP.MIN.AND P0, P1, R6, UR4, PT ;  /* 0x0000000406007e2a */ /* 0x000fe4000b900000 */
[----:B------:R-:W-:-:S05]  /*1ef0*/  IMAD.MOV.U32 R4, RZ, RZ, R7 ;  /* 0x000000ffff047224 */ /* 0x000fca00078e0007 */
[----:B------:R-:W-:Y:S01]  /*1f00*/  FSEL R5, R4, UR6, P0 ;  /* 0x0000000604057c08 */ /* 0x000fe20008000000 */
[----:B------:R-:W-:-:S05]  /*1f10*/  IMAD.MOV.U32 R4, RZ, RZ, R6 ;  /* 0x000000ffff047224 */ /* 0x000fca00078e0006 */
[----:B------:R-:W-:Y:S01]  /*1f20*/  SEL R4, R4, UR4, P0 ;  /* 0x0000000404047c07 */ /* 0x000fe20008000000 */
[----:B------:R-:W-:Y:S01]  /*1f30*/  DSETP.NEU.AND P0, PT, R18, RZ, PT ;  /* 0x000000ff1200722a */ /* 0x000fe20003f0d000 */
[----:B------:R-:W-:Y:S01]  /*1f40*/  @P1 LOP3.LUT R5, R8, 0x80000, RZ, 0xfc, !PT ;  /* 0x0008000008051812 */ /* 0x000fe200078efcff */
[----:B------:R-:W-:Y:S01]  /*1f50*/  IMAD.MOV.U32 R8, RZ, RZ, RZ ;  /* 0x000000ffff087224 */ /* 0x000fe200078e00ff */
[----:B------:R-:W-:Y:S02]  /*1f60*/  ISETP.GE.U32.AND P1, PT, R3, 0x7ff00000, PT ;  /* 0x7ff000000300780c */ /* 0x000fe40003f26070 */
[----:B------:R-:W0:Y:S03]  /*1f70*/  MUFU.RSQ64H R9, R5 ;  /* 0x0000000500097308 */ /* 0x000e260000001c00 */
[----:B0-----:R-:W-:-:S08]  /*1f80*/  DMUL R10, R8, R8 ;  /* 0x00000008080a7228 */ /* 0x001fd00000000000 */
[----:B------:R-:W-:-:S08]  /*1f90*/  DFMA R10, R4, -R10, 1 ;  /* 0x3ff00000040a742b */ /* 0x000fd0000000080a */
[----:B------:R-:W-:Y:S02]  /*1fa0*/  DFMA R12, R10, R12, 0.5 ;  /* 0x3fe000000a0c742b */ /* 0x000fe4000000000c */
[----:B------:R-:W-:-:S08]  /*1fb0*/  DMUL R10, R8, R10 ;  /* 0x0000000a080a7228 */ /* 0x000fd00000000000 */
[----:B------:R-:W-:Y:S01]  /*1fc0*/  DFMA R10, R12, R10, R8 ;  /* 0x0000000a0c0a722b */ /* 0x000fe20000000008 */
[----:B------:R-:W0:Y:S07]  /*1fd0*/  LDC.64 R8, c[0x0][0x380] ;  /* 0x0000e000ff087b82 */ /* 0x000e2e0000000a00 */
[----:B------:R-:W-:Y:S01]  /*1fe0*/  DMUL R10, R6, R10 ;  /* 0x0000000a060a7228 */ /* 0x000fe20000000000 */
[----:B------:R-:W-:Y:S02]  /*1ff0*/  VIADD R7, R0, 0x100000 ;  /* 0x0010000000077836 */ /* 0x000fe40000000000 */
[----:B------:R-:W-:-:S06]  /*2000*/  IMAD.MOV.U32 R6, RZ, RZ, RZ ;  /* 0x000000ffff067224 */ /* 0x000fcc00078e00ff */
[----:B------:R-:W-:-:S10]  /*2010*/  DMUL R10, R10, R6 ;  /* 0x000000060a0a7228 */ /* 0x000fd40000000000 */
[-C--:B------:R-:W-:Y:S02]  /*2020*/  FSEL R5, R10, R2.reuse, !P1 ;  /* 0x000000020a057208 */ /* 0x080fe40004800000 */
[-C--:B------:R-:W-:Y:S02]  /*2030*/  FSEL R11, R11, R3.reuse, !P1 ;  /* 0x000000030b0b7208 */ /* 0x080fe40004800000 */
[----:B------:R-:W-:Y:S02]  /*2040*/  FSEL R2, R5, R2, P0 ;  /* 0x0000000205027208 */ /* 0x000fe40000000000 */
[----:B------:R-:W-:-:S05]  /*2050*/  FSEL R3, R11, R3, P0 ;  /* 0x000000030b037208 */ /* 0x000fca0000000000 */
[----:B0-----:R-:W-:Y:S01]  /*2060*/  STG.E.64 desc[UR10][R8.64], R2 ;  /* 0x0000000208007986 */ /* 0x001fe2000c101b0a */
[----:B------:R-:W-:Y:S05]  /*2070*/  EXIT ;  /* 0x000000000000794d */ /* 0x000fea0003800000 */
.L_x_108:
        /* <DEDUP_REMOVED lines=16> */
.L_x_197:


//--------------------- .text._Z11setVecValuePdd  --------------------------
	.section	.text._Z11setVecValuePdd,"ax",@progbits
	.align	128
        .global         _Z11setVecValuePdd
        .type           _Z11setVecValuePdd,@function
        .size           _Z11setVecValuePdd,(.L_x_198 - _Z11setVecValuePdd)
        .other          _Z11setVecValuePdd,@"STO_CUDA_ENTRY STV_DEFAULT"
_Z11setVecValuePdd:
.text._Z11setVecValuePdd:
[----:B------:R-:W-:Y:S08]  /*0000*/  LDC R1, c[0x0][0x37c] ;  /* 0x0000df00ff017b82 */ /* 0x000ff00000000800 */
[----:B------:R-:W0:Y:S01]  /*0010*/  LDC.64 R2, c[0x0][0x380] ;  /* 0x0000e000ff027b82 */ /* 0x000e220000000a00 */
[----:B------:R-:W0:Y:S07]  /*0020*/  LDCU.64 UR4, c[0x0][0x358] ;  /* 0x00006b00ff0477ac */ /* 0x000e2e0008000a00 */
[----:B------:R-:W0:Y:S02]  /*0030*/  LDC.64 R4, c[0x0][0x388] ;  /* 0x0000e200ff047b82 */ /* 0x000e240000000a00 */
[----:B0-----:R-:W-:Y:S01]  /*0040*/  STG.E.64 desc[UR4][R2.64], R4 ;  /* 0x0000000402007986 */ /* 0x001fe2000c101b04 */
[----:B------:R-:W-:Y:S05]  /*0050*/  EXIT ;  /* 0x000000000000794d */ /* 0x000fea0003800000 */
.L_x_109:
        /* <DEDUP_REMOVED lines=10> */
.L_x_198:


//--------------------- .text._Z3_j1Pdd           --------------------------
	.section	.text._Z3_j1Pdd,"ax",@progbits
	.align	128
        .global         _Z3_j1Pdd
        .type           _Z3_j1Pdd,@function
        .size           _Z3_j1Pdd,(.L_x_186 - _Z3_j1Pdd)
        .other          _Z3_j1Pdd,@"STO_CUDA_ENTRY STV_DEFAULT"
_Z3_j1Pdd:
.text._Z3_j1Pdd:
[----:B------:R-:W0:Y:S08]  /*0000*/  LDC R1, c[0x0][0x37c] ;  /* 0x0000df00ff017b82 */ /* 0x000e300000000800 */
[----:B------:R-:W1:Y:S01]  /*0010*/  LDC.64 R2, c[0x0][0x388] ;  /* 0x0000e200ff027b82 */ /* 0x000e620000000a00 */
[----:B------:R-:W-:Y:S01]  /*0020*/  UMOV UR6, 0xbad7b784 ;  /* 0xbad7b78400067882 */ /* 0x000fe20000000000 */
[----:B------:R-:W-:Y:S01]  /*0030*/  UMOV UR7, 0x400353aa ;  /* 0x400353aa00077882 */ /* 0x000fe20000000000 */
[----:B------:R-:W2:Y:S01]  /*0040*/  LDCU.64 UR4, c[0x0][0x358] ;  /* 0x00006b00ff0477ac */ /* 0x000ea20008000a00 */
[----:B0-----:R-:W-:Y:S01]  /*0050*/  VIADD R1, R1, 0xffffffd8 ;  /* 0xffffffd801017836 */ /* 0x001fe20000000000 */
[----:B-1----:R-:W-:-:S14]  /*0060*/  DSETP.GTU.AND P0, PT, |R2|, UR6, PT ;  /* 0x0000000602007e2a */ /* 0x002fdc000bf0c200 */
[----:B--2---:R-:W-:Y:S05]  /*0070*/  @P0 BRA `(.L_x_110) ;  /* 0x0000000000bc0947 */ /* 0x004fea0003800000 */
        /* <DEDUP_REMOVED lines=47> */
.L_x_110:
        /* <DEDUP_REMOVED lines=59> */
.L_x_112:
        /* <DEDUP_REMOVED lines=59> */
.L_x_113:
[----:B------:R-:W-:Y:S01]  /*0ad0*/  DSETP.NEU.AND P0, PT, |R2|, +INF , PT ;  /* 0x7ff000000200742a */ /* 0x000fe20003f0d200 */
[----:B------:R-:W-:-:S13]  /*0ae0*/  CS2R R4, SRZ ;  /* 0x0000000000047805 */ /* 0x000fda000001ff00 */
[----:B------:R-:W-:Y:S05]  /*0af0*/  @!P0 BRA `(.L_x_111) ;  /* 0x0000000800908947 */ /* 0x000fea0003800000 */
[----:B------:R-:W-:Y:S01]  /*0b00*/  DADD R8, -RZ, |R2| ;  /* 0x00000000ff087229 */ /* 0x000fe20000000502 */
[----:B------:R-:W-:Y:S01]  /*0b10*/  IMAD.MOV.U32 R4, RZ, RZ, RZ ;  /* 0x000000ffff047224 */ /* 0x000fe200078e00ff */
[----:B------:R-:W-:Y:S01]  /*0b20*/  UMOV UR6, 0x212fdc9a ;  /* 0x212fdc9a00067882 */ /* 0x000fe20000000000 */
[----:B------:R-:W-:Y:S01]  /*0b30*/  UMOV UR7, 0x418da26b ;  /* 0x418da26b00077882 */ /* 0x000fe20000000000 */
[----:B------:R-:W-:Y:S01]  /*0b40*/  UMOV UR8, 0x6dc9c883 ;  /* 0x6dc9c88300087882 */ /* 0x000fe20000000000 */
[----:B------:R-:W-:Y:S01]  /*0b50*/  UMOV UR9, 0x3fe45f30 ;  /* 0x3fe45f3000097882 */ /* 0x000fe20000000000 */
[----:B------:R-:W0:Y:S02]  /*0b60*/  MUFU.RCP64H R5, R9 ;  /* 0x0000000900057308 */ /* 0x000e240000001800 */
        /* <DEDUP_REMOVED lines=33> */
[----:B------:R-:W-:Y:S01]  /*0d80*/  DFMA R18, R6, R4, |R2| ;  /* 0x000000040612722b */ /* 0x000fe20000000402 */
[----:B------:R-:W-:Y:S02]  /*0d90*/  IMAD.MOV.U32 R2, RZ, RZ, 0x22a3f8be ;  /* 0x22a3f8beff027424 */ /* 0x000fe400078e00ff */
[----:B------:R-:W-:-:S05]  /*0da0*/  IMAD.MOV.U32 R3, RZ, RZ, 0x4099c063 ;  /* 0x4099c063ff037424 */ /* 0x000fca00078e00ff */
[----:B------:R-:W-:Y:S02]  /*0db0*/  DMUL R4, R18, UR8 ;  /* 0x0000000812047c28 */ /* 0x000fe40008000000 */
[----:B------:R-:W-:Y:S01]  /*0dc0*/  DFMA R2, R16, UR6, -R2 ;  /* 0x0000000610027c2b */ /* 0x000fe20008000802 */
[----:B------:R-:W-:Y:S01]  /*0dd0*/  UMOV UR6, 0x4da77324 ;  /* 0x4da7732400067882 */ /* 0x000fe20000000000 */
[----:B------:R-:W-:Y:S01]  /*0de0*/  UMOV UR7, 0x405b8935 ;  /* 0x405b893500077882 */ /* 0x000fe20000000000 */
[----:B------:R-:W-:-:S05]  /*0df0*/  DSETP.GE.AND P0, PT, |R18|, 2.14748364800000000000e+09, PT ;  /* 0x41e000001200742a */ /* 0x000fca0003f06200 */
[----:B------:R-:W0:Y:S01]  /*0e00*/  F2I.F64 R4, R4 ;  /* 0x0000000400047311 */ /* 0x000e220000301100 */
[----:B------:R-:W-:Y:S01]  /*0e10*/  DFMA R2, R16, R2, UR6 ;  /* 0x0000000610027e2b */ /* 0x000fe20008000002 */
[----:B------:R-:W-:Y:S01]  /*0e20*/  UMOV UR6, 0x94653188 ;  /* 0x9465318800067882 */ /* 0x000fe20000000000 */
[----:B------:R-:W-:-:S06]  /*0e30*/  UMOV UR7, 0x401e3522 ;  /* 0x401e352200077882 */ /* 0x000fcc0000000000 */
[C---:B------:R-:W-:Y:S01]  /*0e40*/  DFMA R2, R16.reuse, R2, -UR6 ;  /* 0x8000000610027e2b */ /* 0x040fe20008000002 */
[----:B------:R-:W-:Y:S01]  /*0e50*/  UMOV UR6, 0xb16bd7a7 ;  /* 0xb16bd7a700067882 */ /* 0x000fe20000000000 */
[----:B------:R-:W-:Y:S01]  /*0e60*/  UMOV UR7, 0x3fe9bc7d ;  /* 0x3fe9bc7d00077882 */ /* 0x000fe20000000000 */
[----:B0-----:R-:W0:Y:S05]  /*0e70*/  I2F.F64 R6, R4 ;  /* 0x0000000400067312 */ /* 0x001e2a0000201c00 */
[----:B------:R-:W-:Y:S01]  /*0e80*/  DFMA R2, R16, R2, UR6 ;  /* 0x0000000610027e2b */ /* 0x000fe20008000002 */
[----:B------:R-:W-:Y:S01]  /*0e90*/  UMOV UR6, 0xc3a4f741 ;  /* 0xc3a4f74100067882 */ /* 0x000fe20000000000 */
[----:B------:R-:W-:-:S06]  /*0ea0*/  UMOV UR7, 0x3fc8bfe1 ;  /* 0x3fc8bfe100077882 */ /* 0x000fcc0000000000 */
[----:B------:R-:W-:Y:S01]  /*0eb0*/  DFMA R2, R16, R2, -UR6 ;  /* 0x8000000610027e2b */ /* 0x000fe20008000002 */
[----:B------:R-:W-:Y:S01]  /*0ec0*/  UMOV UR6, 0x54442d18 ;  /* 0x54442d1800067882 */ /* 0x000fe20000000000 */
[----:B------:R-:W-:Y:S02]  /*0ed0*/  UMOV UR7, 0x3ff921fb ;  /* 0x3ff921fb00077882 */ /* 0x000fe40000000000 */
        /* <DEDUP_REMOVED lines=15> */
[----:B------:R-:W-:Y:S05]  /*0fd0*/  CALL.REL.NOINC `($_Z3_j1Pdd$__internal_trig_reduction_slowpathd) ;  /* 0x0000000800147944 */ /* 0x000fea0003c00000 */
[----:B------:R-:W-:Y:S02]  /*0fe0*/  IMAD.MOV.U32 R6, RZ, RZ, R2 ;  /* 0x000000ffff067224 */ /* 0x000fe400078e0002 */
[----:B------:R-:W-:-:S07]  /*0ff0*/  IMAD.MOV.U32 R7, RZ, RZ, R3 ;  /* 0x000000ffff077224 */ /* 0x000fce00078e0003 */
.L_x_114:
        /* <DEDUP_REMOVED lines=29> */
[----:B------:R-:W-:Y:S05]  /*11d0*/  CALL.REL.NOINC `($_Z3_j1Pdd$__internal_trig_reduction_slowpathd) ;  /* 0x0000000400947944 */ /* 0x000fea0003c00000 */
[----:B------:R-:W-:-:S07]  /*11e0*/  IMAD.MOV.U32 R0, RZ, RZ, R4 ;  /* 0x000000ffff007224 */ /* 0x000fce00078e0004 */
.L_x_116:
[----:B------:R-:W-:-:S07]  /*11f0*/  VIADD R0, R0, 0x1 ;  /* 0x0000000100007836 */ /* 0x000fce0000000000 */
.L_x_115:
        /* <DEDUP_REMOVED lines=9> */
[----:B------:R-:W-:Y:S01]  /*1290*/  IMAD.MOV.U32 R24, RZ, RZ, 0x20fd8164 ;  /* 0x20fd8164ff187424 */ /* 0x000fe200078e00ff */
[----:B------:R-:W-:-:S02]  /*12a0*/  DMUL R20, R2, R2 ;  /* 0x0000000202147228 */ /* 0x000fc40000000000 */
[----:B------:R-:W-:Y:S01]  /*12b0*/  ISETP.NE.U32.AND P0, PT, R18, 0x1, PT ;  /* 0x000000011200780c */ /* 0x000fe20003f05070 */
[----:B------:R-:W-:-:S03]  /*12c0*/  IMAD.MOV.U32 R18, RZ, RZ, 0x3da8ff83 ;  /* 0x3da8ff83ff127424 */ /* 0x000fc600078e00ff */
[----:B------:R-:W-:Y:S02]  /*12d0*/  FSEL R24, R24, -8.06006814911005101289e+34, !P0 ;  /* 0xf9785eba18187808 */ /* 0x000fe40004000000 */
[----:B------:R-:W-:Y:S02]  /*12e0*/  FSEL R25, -R18, 0.11223486810922622681, !P0 ;  /* 0x3de5db6512197808 */ /* 0x000fe40004000100 */
[----:B------:R-:W0:Y:S04]  /*12f0*/  LDC.64 R18, c[0x0][0x388] ;  /* 0x0000e200ff127b82 */ /* 0x000e280000000a00 */
[----:B--2---:R-:W-:-:S08]  /*1300*/  DFMA R12, R20, R24, R12 ;  /* 0x00000018140c722b */ /* 0x004fd0000000000c */
[----:B------:R-:W-:Y:S01]  /*1310*/  DFMA R12, R20, R12, R14 ;  /* 0x0000000c140c722b */ /* 0x000fe2000000000e */
[----:B------:R-:W-:Y:S02]  /*1320*/  IMAD.MOV.U32 R14, RZ, RZ, 0x0 ;  /* 0x00000000ff0e7424 */ /* 0x000fe400078e00ff */
[----:B------:R-:W-:-:S05]  /*1330*/  IMAD.MOV.U32 R15, RZ, RZ, 0x3fd80000 ;  /* 0x3fd80000ff0f7424 */ /* 0x000fca00078e00ff */
[----:B---3--:R-:W-:Y:S02]  /*1340*/  DFMA R12, R20, R12, R8 ;  /* 0x0000000c140c722b */ /* 0x008fe40000000008 */
[----:B0-----:R-:W-:-:S06]  /*1350*/  DADD R8, -RZ, |R18| ;  /* 0x00000000ff087229 */ /* 0x001fcc0000000512 */
[----:B------:R-:W-:Y:S01]  /*1360*/  DFMA R12, R20, R12, R10 ;  /* 0x0000000c140c722b */ /* 0x000fe2000000000a */
[----:B------:R-:W0:Y:S01]  /*1370*/  MUFU.RSQ64H R11, R9 ;  /* 0x00000009000b7308 */ /* 0x000e220000001c00 */
[----:B------:R-:W-:-:S06]  /*1380*/  IMAD.MOV.U32 R10, RZ, RZ, RZ ;  /* 0x000000ffff0a7224 */ /* 0x000fcc00078e00ff */
[----:B----4-:R-:W-:-:S08]  /*1390*/  DFMA R4, R20, R12, R4 ;  /* 0x0000000c1404722b */ /* 0x010fd00000000004 */
[----:B------:R-:W-:Y:S02]  /*13a0*/  DFMA R4, R20, R4, R6 ;  /* 0x000000041404722b */ /* 0x000fe40000000006 */
[----:B0-----:R-:W-:-:S06]  /*13b0*/  DMUL R6, R10, R10 ;  /* 0x0000000a0a067228 */ /* 0x001fcc0000000000 */
[----:B------:R-:W-:Y:S02]  /*13c0*/  DFMA R2, R4, R2, R2 ;  /* 0x000000020402722b */ /* 0x000fe40000000002 */
[----:B------:R-:W-:Y:S02]  /*13d0*/  DFMA R4, R20, R4, 1 ;  /* 0x3ff000001404742b */ /* 0x000fe40000000004 */
[----:B------:R-:W-:-:S08]  /*13e0*/  DFMA R6, -R6, |R18|, 1 ;  /* 0x3ff000000606742b */ /* 0x000fd00000000512 */
[----:B------:R-:W-:Y:S02]  /*13f0*/  FSEL R12, R4, R2, !P0 ;  /* 0x00000002040c7208 */ /* 0x000fe40004000000 */
[----:B------:R-:W-:Y:S01]  /*1400*/  FSEL R13, R5, R3, !P0 ;  /* 0x00000003050d7208 */ /* 0x000fe20004000000 */
[----:B------:R-:W-:Y:S01]  /*1410*/  DFMA R4, R6, R14, 0.5 ;  /* 0x3fe000000604742b */ /* 0x000fe2000000000e */
[----:B------:R-:W-:Y:S01]  /*1420*/  LOP3.LUT P0, RZ, R0, 0x2, RZ, 0xc0, !PT ;  /* 0x0000000200ff7812 */ /* 0x000fe2000780c0ff */
[----:B------:R-:W-:Y:S01]  /*1430*/  VIADD R14, R9, 0xfff00000 ;  /* 0xfff00000090e7836 */ /* 0x000fe20000000000 */
[----:B------:R-:W-:Y:S02]  /*1440*/  DMUL R6, R10, R6 ;  /* 0x000000060a067228 */ /* 0x000fe40000000000 */
[----:B------:R-:W-:Y:S02]  /*1450*/  DADD R2, RZ, -R12 ;  /* 0x00000000ff027229 */ /* 0x000fe4000000080c */
[----:B------:R-:W-:-:S04]  /*1460*/  ISETP.GE.U32.AND P1, PT, R14, 0x7fe00000, PT ;  /* 0x7fe000000e00780c */ /* 0x000fc80003f26070 */
[----:B------:R-:W-:-:S04]  /*1470*/  DFMA R4, R4, R6, R10 ;  /* 0x000000060404722b */ /* 0x000fc8000000000a */
[----:B------:R-:W-:Y:S02]  /*1480*/  FSEL R2, R12, R2, !P0 ;  /* 0x000000020c027208 */ /* 0x000fe40004000000 */
[----:B------:R-:W-:-:S03]  /*1490*/  FSEL R3, R13, R3, !P0 ;  /* 0x000000030d037208 */ /* 0x000fc60004000000 */
[----:B------:R-:W-:Y:S05]  /*14a0*/  @!P1 BRA `(.L_x_117) ;  /* 0x0000000000109947 */ /* 0x000fea0003800000 */
[----:B------:R-:W-:-:S07]  /*14b0*/  MOV R12, 0x14d0 ;  /* 0x000014d0000c7802 */ /* 0x000fce0000000f00 */
[----:B------:R-:W-:Y:S05]  /*14c0*/  CALL.REL.NOINC `($__internal_7_$__cuda_sm20_drsqrt_f64_slowpath_v2) ;  /* 0x0000000000547944 */ /* 0x000fea0003c00000 */
[----:B------:R-:W-:Y:S02]  /*14d0*/  IMAD.MOV.U32 R4, RZ, RZ, R0 ;  /* 0x000000ffff047224 */ /* 0x000fe400078e0000 */
[----:B------:R-:W-:-:S07]  /*14e0*/  IMAD.MOV.U32 R5, RZ, RZ, R7 ;  /* 0x000000ffff057224 */ /* 0x000fce00078e0007 */
.L_x_117:
[----:B------:R-:W-:Y:S01]  /*14f0*/  UMOV UR6, 0x33d43651 ;  /* 0x33d4365100067882 */ /* 0x000fe20000000000 */
[----:B------:R-:W-:Y:S02]  /*1500*/  UMOV UR7, 0x3fe98845 ;  /* 0x3fe9884500077882 */ /* 0x000fe40000000000 */
[----:B------:R-:W-:-:S08]  /*1510*/  DMUL R4, R4, UR6 ;  /* 0x0000000604047c28 */ /* 0x000fd00008000000 */
[----:B------:R-:W-:-:S08]  /*1520*/  DMUL R4, R16, R4 ;  /* 0x0000000410047228 */ /* 0x000fd00000000000 */
[----:B------:R-:W-:-:S11]  /*1530*/  DMUL R4, R4, R2 ;  /* 0x0000000204047228 */ /* 0x000fd60000000000 */
.L_x_111:
[----:B------:R-:W0:Y:S01]  /*1540*/  LDC.64 R10, c[0x0][0x388] ;  /* 0x0000e200ff0a7b82 */ /* 0x000e220000000a00 */
[----:B------:R-:W-:Y:S01]  /*1550*/  DADD R8, -RZ, -R4 ;  /* 0x00000000ff087229 */ /* 0x000fe20000000904 */
[----:B------:R-:W-:Y:S01]  /*1560*/  UMOV UR6, 0xfeebc2a0 ;  /* 0xfeebc2a000067882 */ /* 0x000fe20000000000 */
[----:B------:R-:W-:-:S05]  /*1570*/  UMOV UR7, 0x39b4484b ;  /* 0x39b4484b00077882 */ /* 0x000fca0000000000 */
[----:B------:R-:W1:Y:S01]  /*1580*/  LDC.64 R6, c[0x0][0x380] ;  /* 0x0000e000ff067b82 */ /* 0x000e620000000a00 */
[C---:B0-----:R-:W-:Y:S02]  /*1590*/  DSETP.GEU.AND P0, PT, R10.reuse, RZ, PT ;  /* 0x000000ff0a00722a */ /* 0x041fe40003f0e000 */
[C---:B------:R-:W-:Y:S02]  /*15a0*/  DMUL R2, R10.reuse, 0.5 ;  /* 0x3fe000000a027828 */ /* 0x040fe40000000000 */
[----:B------:R-:W-:Y:S02]  /*15b0*/  DSETP.GEU.AND P1, PT, |R10|, UR6, PT ;  /* 0x000000060a007e2a */ /* 0x000fe4000bf2e200 */
[----:B------:R-:W-:Y:S02]  /*15c0*/  FSEL R11, R8, R4, !P0 ;  /* 0x00000004080b7208 */ /* 0x000fe40004000000 */
[----:B------:R-:W-:-:S04]  /*15d0*/  FSEL R5, R9, R5, !P0 ;  /* 0x0000000509057208 */ /* 0x000fc80004000000 */
[----:B------:R-:W-:Y:S02]  /*15e0*/  FSEL R2, R2, R11, !P1 ;  /* 0x0000000b02027208 */ /* 0x000fe40004800000 */
[----:B------:R-:W-:-:S05]  /*15f0*/  FSEL R3, R3, R5, !P1 ;  /* 0x0000000503037208 */ /* 0x000fca0004800000 */
[----:B-1----:R-:W-:Y:S01]  /*1600*/  STG.E.64 desc[UR4][R6.64], R2 ;  /* 0x0000000206007986 */ /* 0x002fe2000c101b04 */
[----:B------:R-:W-:Y:S05]  /*1610*/  EXIT ;  /* 0x000000000000794d */ /* 0x000fea0003800000 */
        .weak           $__internal_7_$__cuda_sm20_drsqrt_f64_slowpath_v2
        .type           $__internal_7_$__cuda_sm20_drsqrt_f64_slowpath_v2,@function
        .size           $__internal_7_$__cuda_sm20_drsqrt_f64_slowpath_v2,($_Z3_j1Pdd$__internal_trig_reduction_slowpathd - $__internal_7_$__cuda_sm20_drsqrt_f64_slowpath_v2)
$__internal_7_$__cuda_sm20_drsqrt_f64_slowpath_v2:
        /* <DEDUP_REMOVED lines=24> */
.L_x_119:
[----:B------:R-:W-:Y:S01]  /*17a0*/  DADD R4, R8, R8 ;  /* 0x0000000008047229 */ /* 0x000fe20000000008 */
[----:B------:R-:W-:Y:S10]  /*17b0*/  BRA `(.L_x_120) ;  /* 0x0000000000087947 */ /* 0x000ff40003800000 */
.L_x_118:
[----:B------:R-:W-:Y:S01]  /*17c0*/  LOP3.LUT R5, R4, 0x7ff00000, RZ, 0xfc, !PT ;  /* 0x7ff0000004057812 */ /* 0x000fe200078efcff */
[----:B------:R-:W-:-:S07]  /*17d0*/  IMAD.MOV.U32 R4, RZ, RZ, RZ ;  /* 0x000000ffff047224 */ /* 0x000fce00078e00ff */
.L_x_120:
[----:B------:R-:W-:Y:S02]  /*17e0*/  IMAD.MOV.U32 R0, RZ, RZ, R4 ;  /* 0x000000ffff007224 */ /* 0x000fe400078e0004 */
[----:B------:R-:W-:Y:S02]  /*17f0*/  IMAD.MOV.U32 R7, RZ, RZ, R5 ;  /* 0x000000ffff077224 */ /* 0x000fe400078e0005 */
[----:B------:R-:W-:Y:S02]  /*1800*/  IMAD.MOV.U32 R4, RZ, RZ, R12 ;  /* 0x000000ffff047224 */ /* 0x000fe400078e000c */
[----:B------:R-:W-:-:S04]  /*1810*/  IMAD.MOV.U32 R5, RZ, RZ, 0x0 ;  /* 0x00000000ff057424 */ /* 0x000fc800078e00ff */
[----:B------:R-:W-:Y:S05]  /*1820*/  RET.REL.NODEC R4 `(_Z3_j1Pdd) ;  /* 0xffffffe404f47950 */ /* 0x000fea0003c3ffff */
        .type           $_Z3_j1Pdd$__internal_trig_reduction_slowpathd,@function
        .size           $_Z3_j1Pdd$__internal_trig_reduction_slowpathd,(.L_x_186 - $_Z3_j1Pdd$__internal_trig_reduction_slowpathd)
$_Z3_j1Pdd$__internal_trig_reduction_slowpathd:
        /* <DEDUP_REMOVED lines=23> */
.L_x_123:
        /* <DEDUP_REMOVED lines=26> */
.L_x_122:
        /* <DEDUP_REMOVED lines=59> */
.L_x_124:
        /* <DEDUP_REMOVED lines=36> */
.L_x_121:
[----:B------:R-:W-:Y:S02]  /*2130*/  IMAD.MOV.U32 R11, RZ, RZ, 0x0 ;  /* 0x00000000ff0b7424 */ /* 0x000fe400078e00ff */
[----:B------:R-:W-:Y:S02]  /*2140*/  IMAD.MOV.U32 R2, RZ, RZ, R18 ;  /* 0x000000ffff027224 */ /* 0x000fe400078e0012 */
[----:B------:R-:W-:Y:S01]  /*2150*/  IMAD.MOV.U32 R3, RZ, RZ, R19 ;  /* 0x000000ffff037224 */ /* 0x000fe200078e0013 */
[----:B------:R-:W-:Y:S06]  /*2160*/  RET.REL.NODEC R10 `(_Z3_j1Pdd) ;  /* 0xffffffdc0aa47950 */ /* 0x000fec0003c3ffff */
.L_x_125:
        /* <DEDUP_REMOVED lines=9> */
.L_x_186:


//--------------------- .text._Z3_j0Pdd           --------------------------
	.section	.text._Z3_j0Pdd,"ax",@progbits
	.align	128
        .global         _Z3_j0Pdd
        .type           _Z3_j0Pdd,@function
        .size           _Z3_j0Pdd,(.L_x_188 - _Z3_j0Pdd)
        .other          _Z3_j0Pdd,@"STO_CUDA_ENTRY STV_DEFAULT"
_Z3_j0Pdd:
.text._Z3_j0Pdd:
        /* <DEDUP_REMOVED lines=66> */
.L_x_126:
        /* <DEDUP_REMOVED lines=62> */
.L_x_128:
        /* <DEDUP_REMOVED lines=62> */
.L_x_129:
[----:B------:R-:W-:Y:S01]  /*0be0*/  DSETP.NEU.AND P0, PT, |R4|, +INF , PT ;  /* 0x7ff000000400742a */ /* 0x000fe20003f0d200 */
[----:B------:R-:W-:-:S13]  /*0bf0*/  CS2R R2, SRZ ;  /* 0x0000000000027805 */ /* 0x000fda000001ff00 */
[----:B------:R-:W-:Y:S05]  /*0c00*/  @!P0 BRA `(.L_x_127) ;  /* 0x00000008006c8947 */ /* 0x000fea0003800000 */
[----:B------:R-:W-:Y:S01]  /*0c10*/  DADD R2, -RZ, |R4| ;  /* 0x00000000ff027229 */ /* 0x000fe20000000504 */
[----:B------:R-:W-:Y:S01]  /*0c20*/  IMAD.MOV.U32 R6, RZ, RZ, RZ ;  /* 0x000000ffff067224 */ /* 0x000fe200078e00ff */
[----:B------:R-:W-:Y:S01]  /*0c30*/  UMOV UR6, 0x1c34685e ;  /* 0x1c34685e00067882 */ /* 0x000fe20000000000 */
[----:B------:R-:W-:Y:S01]  /*0c40*/  IMAD.MOV.U32 R10, RZ, RZ, 0x23b12b84 ;  /* 0x23b12b84ff0a7424 */ /* 0x000fe200078e00ff */
[----:B------:R-:W-:Y:S01]  /*0c50*/  UMOV UR7, 0x414602fe ;  /* 0x414602fe00077882 */ /* 0x000fe20000000000 */
[----:B------:R-:W-:Y:S01]  /*0c60*/  IMAD.MOV.U32 R11, RZ, RZ, 0x410ecd45 ;  /* 0x410ecd45ff0b7424 */ /* 0x000fe200078e00ff */
[----:B------:R-:W0:Y:S01]  /*0c70*/  MUFU.RCP64H R7, R3 ;  /* 0x0000000300077308 */ /* 0x000e220000001800 */
[----:B------:R-:W-:Y:S01]  /*0c80*/  IMAD.MOV.U32 R12, RZ, RZ, 0x7a655012 ;  /* 0x7a655012ff0c7424 */ /* 0x000fe200078e00ff */
        /* <DEDUP_REMOVED lines=52> */
[----:B------:R-:W-:Y:S02]  /*0fd0*/  DMUL R16, R10, R16 ;  /* 0x000000100a107228 */ /* 0x000fe40000000000 */
[C---:B------:R-:W-:Y:S01]  /*0fe0*/  DFMA R12, R8.reuse, R12, -UR6 ;  /* 0x80000006080c7e2b */ /* 0x040fe2000800000c */
[----:B------:R-:W-:Y:S01]  /*0ff0*/  UMOV UR6, 0xffffc9e5 ;  /* 0xffffc9e500067882 */ /* 0x000fe20000000000 */
[----:B------:R-:W-:Y:S01]  /*1000*/  DFMA R14, R8, R14, -UR8 ;  /* 0x80000008080e7e2b */ /* 0x000fe2000800000e */
[----:B------:R-:W-:-:S03]  /*1010*/  UMOV UR7, 0x3fefffff ;  /* 0x3fefffff00077882 */ /* 0x000fc60000000000 */
[----:B------:R-:W-:Y:S02]  /*1020*/  DFMA R10, R18, R16, R10 ;  /* 0x00000010120a722b */ /* 0x000fe4000000000a */
[----:B------:R-:W-:Y:S02]  /*1030*/  DFMA R16, R8, R12, UR6 ;  /* 0x0000000608107e2b */ /* 0x000fe4000800000c */
[----:B------:R-:W-:Y:S01]  /*1040*/  DFMA R18, R6, R14, |R4| ;  /* 0x0000000e0612722b */ /* 0x000fe20000000404 */
[----:B------:R-:W-:Y:S10]  /*1050*/  @!P0 BRA `(.L_x_130) ;  /* 0x0000000000088947 */ /* 0x000ff40003800000 */
[----:B------:R-:W-:-:S07]  /*1060*/  MOV R0, 0x1080 ;  /* 0x0000108000007802 */ /* 0x000fce0000000f00 */
[----:B------:R-:W-:Y:S05]  /*1070*/  CALL.REL.NOINC `($__internal_8_$__cuda_sm20_drsqrt_f64_slowpath_v2) ;  /* 0x00000004005c7944 */ /* 0x000fea0003c00000 */
.L_x_130:
        /* <DEDUP_REMOVED lines=21> */
[----:B------:R-:W-:Y:S05]  /*11d0*/  CALL.REL.NOINC `($_Z3_j0Pdd$__internal_trig_reduction_slowpathd) ;  /* 0x0000000400887944 */ /* 0x000fea0003c00000 */
[----:B------:R-:W-:Y:S02]  /*11e0*/  IMAD.MOV.U32 R4, RZ, RZ, R2 ;  /* 0x000000ffff047224 */ /* 0x000fe400078e0002 */
[----:B------:R-:W-:-:S07]  /*11f0*/  IMAD.MOV.U32 R5, RZ, RZ, R3 ;  /* 0x000000ffff057224 */ /* 0x000fce00078e0003 */
.L_x_131:
        /* <DEDUP_REMOVED lines=28> */
[----:B------:R-:W-:Y:S05]  /*13c0*/  CALL.REL.NOINC `($_Z3_j0Pdd$__internal_trig_reduction_slowpathd) ;  /* 0x00000004000c7944 */ /* 0x000fea0003c00000 */
.L_x_133:
[----:B------:R-:W-:-:S07]  /*13d0*/  VIADD R0, R0, 0x1 ;  /* 0x0000000100007836 */ /* 0x000fce0000000000 */
.L_x_132:
        /* <DEDUP_REMOVED lines=30> */
.L_x_127:
[----:B------:R-:W0:Y:S02]  /*15c0*/  LDC.64 R4, c[0x0][0x380] ;  /* 0x0000e000ff047b82 */ /* 0x000e240000000a00 */
[----:B0-----:R-:W-:Y:S01]  /*15d0*/  STG.E.64 desc[UR4][R4.64], R2 ;  /* 0x0000000204007986 */ /* 0x001fe2000c101b04 */
[----:B------:R-:W-:Y:S05]  /*15e0*/  EXIT ;  /* 0x000000000000794d */ /* 0x000fea0003800000 */
        .weak           $__internal_8_$__cuda_sm20_drsqrt_f64_slowpath_v2
        .type           $__internal_8_$__cuda_sm20_drsqrt_f64_slowpath_v2,@function
        .size           $__internal_8_$__cuda_sm20_drsqrt_f64_slowpath_v2,($_Z3_j0Pdd$__internal_trig_reduction_slowpathd - $__internal_8_$__cuda_sm20_drsqrt_f64_slowpath_v2)
$__internal_8_$__cuda_sm20_drsqrt_f64_slowpath_v2:
        /* <DEDUP_REMOVED lines=24> */
.L_x_135:
[----:B------:R-:W-:Y:S01]  /*1770*/  DADD R4, R2, R2 ;  /* 0x0000000002047229 */ /* 0x000fe20000000002 */
[----:B------:R-:W-:Y:S10]  /*1780*/  BRA `(.L_x_136) ;  /* 0x0000000000087947 */ /* 0x000ff40003800000 */
.L_x_134:
[----:B------:R-:W-:Y:S01]  /*1790*/  LOP3.LUT R5, R4, 0x7ff00000, RZ, 0xfc, !PT ;  /* 0x7ff0000004057812 */ /* 0x000fe200078efcff */
[----:B------:R-:W-:-:S07]  /*17a0*/  IMAD.MOV.U32 R4, RZ, RZ, RZ ;  /* 0x000000ffff047224 */ /* 0x000fce00078e00ff */
.L_x_136:
[----:B------:R-:W-:Y:S02]  /*17b0*/  IMAD.MOV.U32 R2, RZ, RZ, R0 ;  /* 0x000000ffff027224 */ /* 0x000fe400078e0000 */
[----:B------:R-:W-:Y:S02]  /*17c0*/  IMAD.MOV.U32 R3, RZ, RZ, 0x0 ;  /* 0x00000000ff037424 */ /* 0x000fe400078e00ff */
[----:B------:R-:W-:Y:S02]  /*17d0*/  IMAD.MOV.U32 R10, RZ, RZ, R4 ;  /* 0x000000ffff0a7224 */ /* 0x000fe400078e0004 */
[----:B------:R-:W-:Y:S01]  /*17e0*/  IMAD.MOV.U32 R11, RZ, RZ, R5 ;  /* 0x000000ffff0b7224 */ /* 0x000fe200078e0005 */
[----:B------:R-:W-:Y:S06]  /*17f0*/  RET.REL.NODEC R2 `(_Z3_j0Pdd) ;  /* 0xffffffe802007950 */ /* 0x000fec0003c3ffff */
        .type           $_Z3_j0Pdd$__internal_trig_reduction_slowpathd,@function
        .size           $_Z3_j0Pdd$__internal_trig_reduction_slowpathd,(.L_x_188 - $_Z3_j0Pdd$__internal_trig_reduction_slowpathd)
$_Z3_j0Pdd$__internal_trig_reduction_slowpathd:
        /* <DEDUP_REMOVED lines=23> */
.L_x_139:
        /* <DEDUP_REMOVED lines=26> */
.L_x_138:
        /* <DEDUP_REMOVED lines=59> */
.L_x_140:
        /* <DEDUP_REMOVED lines=36> */
.L_x_137:
[----:B------:R-:W-:Y:S02]  /*2100*/  IMAD.MOV.U32 R11, RZ, RZ, 0x0 ;  /* 0x00000000ff0b7424 */ /* 0x000fe400078e00ff */
[----:B------:R-:W-:Y:S02]  /*2110*/  IMAD.MOV.U32 R0, RZ, RZ, R4 ;  /* 0x000000ffff007224 */ /* 0x000fe400078e0004 */
[----:B------:R-:W-:Y:S02]  /*2120*/  IMAD.MOV.U32 R2, RZ, RZ, R18 ;  /* 0x000000ffff027224 */ /* 0x000fe400078e0012 */
[----:B------:R-:W-:Y:S01]  /*2130*/  IMAD.MOV.U32 R3, RZ, RZ, R19 ;  /* 0x000000ffff037224 */ /* 0x000fe200078e0013 */
[----:B------:R-:W-:Y:S06]  /*2140*/  RET.REL.NODEC R10 `(_Z3_j0Pdd) ;  /* 0xffffffdc0aac7950 */ /* 0x000fec0003c3ffff */
.L_x_141:
        /* <DEDUP_REMOVED lines=11> */
.L_x_188:


//--------------------- .text._Z7_erfinvPdd       --------------------------
	.section	.text._Z7_erfinvPdd,"ax",@progbits
	.align	128
        .global         _Z7_erfinvPdd
        .type           _Z7_erfinvPdd,@function
        .size           _Z7_erfinvPdd,(.L_x_189 - _Z7_erfinvPdd)
        .other          _Z7_erfinvPdd,@"STO_CUDA_ENTRY STV_DEFAULT"
_Z7_erfinvPdd:
.text._Z7_erfinvPdd:
[----:B------:R-:W-:Y:S08]  /*0000*/  LDC R1, c[0x0][0x37c] ;  /* 0x0000df00ff017b82 */ /* 0x000ff00000000800 */
[----:B------:R-:W0:Y:S01]  /*0010*/  LDC R0, c[0x0][0x38c] ;  /* 0x0000e300ff007b82 */ /* 0x000e220000000800 */
[----:B------:R-:W1:Y:S01]  /*0020*/  LDCU.64 UR4, c[0x0][0x358] ;  /* 0x00006b00ff0477ac */ /* 0x000e620008000a00 */
[----:B0-----:R-:W-:-:S13]  /*0030*/  FSETP.GEU.AND P0, PT, |R0|, 1.875, PT ;  /* 0x3ff000000000780b */ /* 0x001fda0003f0e200 */
[----:B-1----:R-:W-:Y:S05]  /*0040*/  @P0 BRA `(.L_x_142) ;  /* 0x0000001000180947 */ /* 0x002fea0003800000 */
[----:B------:R-:W0:Y:S01]  /*0050*/  LDC.64 R2, c[0x0][0x388] ;  /* 0x0000e200ff027b82 */ /* 0x000e220000000a00 */
[----:B------:R-:W-:Y:S01]  /*0060*/  IMAD.MOV.U32 R8, RZ, RZ, RZ ;  /* 0x000000ffff087224 */ /* 0x000fe200078e00ff */
[----:B------:R-:W-:Y:S01]  /*0070*/  UMOV UR6, 0x18c775c9 ;  /* 0x18c775c900067882 */ /* 0x000fe20000000000 */
[----:B------:R-:W-:Y:S01]  /*0080*/  UMOV UR7, 0x3fb5c5c2 ;  /* 0x3fb5c5c200077882 */ /* 0x000fe20000000000 */
[----:B0-----:R-:W-:-:S10]  /*0090*/  DFMA R2, R2, -R2, 1 ;  /* 0x3ff000000202742b */ /* 0x001fd40000000802 */
        /* <DEDUP_REMOVED lines=11> */
[----:B------:R-:W-:Y:S01]  /*0150*/  IMAD.MOV.U32 R6, RZ, RZ, -0x6323a277 ;  /* 0x9cdc5d89ff067424 */ /* 0x000fe200078e00ff */
[----:B------:R-:W-:-:S06]  /*0160*/  MOV R7, 0x3fa55cf5 ;  /* 0x3fa55cf500077802 */ /* 0x000fcc0000000f00 */
        /* <DEDUP_REMOVED lines=38> */
[----:B------:R-:W-:-:S08]  /*03d0*/  DFMA R6, R4, R6, R4 ;  /* 0x000000060406722b */ /* 0x000fd00000000004 */
[----:B------:R-:W-:-:S08]  /*03e0*/  DADD R6, R6, R6 ;  /* 0x0000000006067229 */ /* 0x000fd00000000006 */
[----:B------:R-:W-:-:S10]  /*03f0*/  DFMA R6, R2, UR6, R6 ;  /* 0x0000000602067c2b */ /* 0x000fd40008000006 */
[----:B------:R-:W-:-:S13]  /*0400*/  ISETP.GT.U32.AND P0, PT, R7, -0x3fe70001, PT ;  /* 0xc018ffff0700780c */ /* 0x000fda0003f04070 */
[----:B------:R-:W-:Y:S05]  /*0410*/  @P0 BRA `(.L_x_143) ;  /* 0x0000000400180947 */ /* 0x000fea0003800000 */
[----:B------:R-:W-:Y:S01]  /*0420*/  DADD R2, -R6, -3.125 ;  /* 0xc009000006027429 */ /* 0x000fe20000000100 */
[----:B------:R-:W-:Y:S01]  /*0430*/  IMAD.MOV.U32 R4, RZ, RZ, 0x3324d327 ;  /* 0x3324d327ff047424 */ /* 0x000fe200078e00ff */
[----:B------:R-:W-:Y:S01]  /*0440*/  MOV R5, 0x3c08ddf9 ;  /* 0x3c08ddf900057802 */ /* 0x000fe20000000f00 */
[----:B------:R-:W-:Y:S01]  /*0450*/  UMOV UR6, 0xe746e627 ;  /* 0xe746e62700067882 */ /* 0x000fe20000000000 */
[----:B------:R-:W-:-:S04]  /*0460*/  UMOV UR7, 0x3bb135d2 ;  /* 0x3bb135d200077882 */ /* 0x000fc80000000000 */
        /* <DEDUP_REMOVED lines=64> */
[----:B------:R-:W-:Y:S10]  /*0870*/  BRA `(.L_x_144) ;  /* 0x0000000800287947 */ /* 0x000ff40003800000 */
.L_x_143:
[----:B------:R-:W-:Y:S01]  /*0880*/  DADD R2, -RZ, -R6 ;  /* 0x00000000ff027229 */ /* 0x000fe20000000906 */
[----:B------:R-:W-:Y:S02]  /*0890*/  IMAD.MOV.U32 R10, RZ, RZ, 0x0 ;  /* 0x00000000ff0a7424 */ /* 0x000fe400078e00ff */
[----:B------:R-:W-:-:S03]  /*08a0*/  IMAD.MOV.U32 R11, RZ, RZ, 0x3fd80000 ;  /* 0x3fd80000ff0b7424 */ /* 0x000fc600078e00ff */
[----:B------:R-:W0:Y:S04]  /*08b0*/  MUFU.RSQ64H R5, R3 ;  /* 0x0000000300057308 */ /* 0x000e280000001c00 */
[----:B------:R-:W-:-:S05]  /*08c0*/  VIADD R4, R3, 0xfcb00000 ;  /* 0xfcb0000003047836 */ /* 0x000fca0000000000 */
[----:B------:R-:W-:Y:S01]  /*08d0*/  ISETP.GE.U32.AND P0, PT, R4, 0x7ca00000, PT ;  /* 0x7ca000000400780c */ /* 0x000fe20003f06070 */
[----:B0-----:R-:W-:-:S08]  /*08e0*/  DMUL R8, R4, R4 ;  /* 0x0000000404087228 */ /* 0x001fd00000000000 */
[----:B------:R-:W-:-:S08]  /*08f0*/  DFMA R8, -R6, -R8, 1 ;  /* 0x3ff000000608742b */ /* 0x000fd00000000908 */
[----:B------:R-:W-:Y:S02]  /*0900*/  DFMA R10, R8, R10, 0.5 ;  /* 0x3fe00000080a742b */ /* 0x000fe4000000000a */
[----:B------:R-:W-:-:S08]  /*0910*/  DMUL R8, R4, R8 ;  /* 0x0000000804087228 */ /* 0x000fd00000000000 */
[----:B------:R-:W-:-:S08]  /*0920*/  DFMA R8, R10, R8, R4 ;  /* 0x000000080a08722b */ /* 0x000fd00000000004 */
[----:B------:R-:W-:Y:S02]  /*0930*/  DMUL R10, R6, -R8 ;  /* 0x80000008060a7228 */ /* 0x000fe40000000000 */
[----:B------:R-:W-:Y:S01]  /*0940*/  IADD3 R15, PT, PT, R9, -0x100000, RZ ;  /* 0xfff00000090f7810 */ /* 0x000fe20007ffe0ff */
[----:B------:R-:W-:-:S05]  /*0950*/  IMAD.MOV.U32 R14, RZ, RZ, R8 ;  /* 0x000000ffff0e7224 */ /* 0x000fca00078e0008 */
[----:B------:R-:W-:-:S08]  /*0960*/  DFMA R6, R10, -R10, -R6 ;  /* 0x8000000a0a06722b */ /* 0x000fd00000000806 */
[----:B------:R-:W-:Y:S01]  /*0970*/  DFMA R12, R6, R14, R10 ;  /* 0x0000000e060c722b */ /* 0x000fe2000000000a */
[----:B------:R-:W-:Y:S10]  /*0980*/  @!P0 BRA `(.L_x_145) ;  /* 0x0000000000088947 */ /* 0x000ff40003800000 */
[----:B------:R-:W-:-:S07]  /*0990*/  MOV R0, 0x9b0 ;  /* 0x000009b000007802 */ /* 0x000fce0000000f00 */
[----:B------:R-:W-:Y:S05]  /*09a0*/  CALL.REL.NOINC `($__internal_9_$__cuda_sm20_dsqrt_rn_f64_mediumpath_v1) ;  /* 0x0000000400f07944 */ /* 0x000fea0003c00000 */
.L_x_145:
[----:B------:R-:W-:-:S13]  /*09b0*/  ISETP.GT.AND P0, PT, R13, 0x400fffff, PT ;  /* 0x400fffff0d00780c */ /* 0x000fda0003f04270 */
[----:B------:R-:W-:Y:S05]  /*09c0*/  @P0 BRA `(.L_x_146) ;  /* 0x0000000000e80947 */ /* 0x000fea0003800000 */
[----:B------:R-:W-:Y:S01]  /*09d0*/  DADD R2, R12, -3.25 ;  /* 0xc00a00000c027429 */ /* 0x000fe20000000000 */
[----:B------:R-:W-:Y:S01]  /*09e0*/  IMAD.MOV.U32 R4, RZ, RZ, 0x52878635 ;  /* 0x52878635ff047424 */ /* 0x000fe200078e00ff */
[----:B------:R-:W-:Y:S01]  /*09f0*/  UMOV UR6, 0x87dbd932 ;  /* 0x87dbd93200067882 */ /* 0x000fe20000000000 */
[----:B------:R-:W-:Y:S01]  /*0a00*/  IMAD.MOV.U32 R5, RZ, RZ, 0x3e785cbe ;  /* 0x3e785cbeff057424 */ /* 0x000fe200078e00ff */
[----:B------:R-:W-:-:S05]  /*0a10*/  UMOV UR7, 0x3e23040f ;  /* 0x3e23040f00077882 */ /* 0x000fca0000000000 */
[----:B------:R-:W-:Y:S01]  /*0a20*/  DFMA R4, R2, UR6, R4 ;  /* 0x0000000602047c2b */ /* 0x000fe20008000004 */
        /* <DEDUP_REMOVED lines=51> */
[----:B------:R-:W-:Y:S10]  /*0d60*/  BRA `(.L_x_144) ;  /* 0x0000000000ec7947 */ /* 0x000ff40003800000 */
.L_x_146:
[----:B------:R-:W-:Y:S01]  /*0d70*/  DADD R2, R12, -5 ;  /* 0xc01400000c027429 */ /* 0x000fe20000000000 */
[----:B------:R-:W-:Y:S01]  /*0d80*/  MOV R4, 0xc0e38727 ;  /* 0xc0e3872700047802 */ /* 0x000fe20000000f00 */
[----:B------:R-:W-:Y:S01]  /*0d90*/  IMAD.MOV.U32 R5, RZ, RZ, 0x3df18fee ;  /* 0x3df18feeff057424 */ /* 0x000fe200078e00ff */
        /* <DEDUP_REMOVED lines=49> */
.L_x_142:
[----:B------:R-:W0:Y:S08]  /*10b0*/  LDC.64 R4, c[0x0][0x388] ;  /* 0x0000e200ff047b82 */ /* 0x000e300000000a00 */
[----:B------:R-:W1:Y:S01]  /*10c0*/  LDC.64 R2, c[0x0][0x388] ;  /* 0x0000e200ff027b82 */ /* 0x000e620000000a00 */
[----:B0-----:R-:W-:-:S14]  /*10d0*/  DSETP.NAN.AND P0, PT, R4, R4, PT ;  /* 0x000000040400722a */ /* 0x001fdc0003f08000 */
[----:B------:R-:W-:Y:S01]  /*10e0*/  @!P0 DSETP.NEU.AND P1, PT, |R4|, 1, PT ;  /* 0x3ff000000400842a */ /* 0x000fe20003f2d200 */
[----:B------:R-:W-:Y:S01]  /*10f0*/  @!P0 IMAD.MOV.U32 R0, RZ, RZ, 0x7ff00000 ;  /* 0x7ff00000ff008424 */ /* 0x000fe200078e00ff */
[----:B-1----:R-:W-:-:S04]  /*1100*/  @!P0 MOV R2, RZ ;  /* 0x000000ff00028202 */ /* 0x002fc80000000f00 */
[----:B------:R-:W-:-:S08]  /*1110*/  @!P0 FSEL R3, R0, -QNAN , !P1 ;  /* 0xfff8000000038808 */ /* 0x000fd00004800000 */
.L_x_144:
[----:B------:R-:W0:Y:S01]  /*1120*/  LDCU.64 UR6, c[0x0][0x388] ;  /* 0x00007100ff0677ac */ /* 0x000e220008000a00 */
[----:B------:R-:W1:Y:S01]  /*1130*/  LDC.64 R4, c[0x0][0x380] ;  /* 0x0000e000ff047b82 */ /* 0x000e620000000a00 */
[----:B0-----:R-:W-:-:S07]  /*1140*/  DMUL R2, R2, UR6 ;  /* 0x0000000602027c28 */ /* 0x001fce0008000000 */
[----:B-1----:R-:W-:Y:S01]  /*1150*/  STG.E.64 desc[UR4][R4.64], R2 ;  /* 0x0000000204007986 */ /* 0x002fe2000c101b04 */
[----:B------:R-:W-:Y:S05]  /*1160*/  EXIT ;  /* 0x000000000000794d */ /* 0x000fea0003800000 */
        .weak           $__internal_9_$__cuda_sm20_dsqrt_rn_f64_mediumpath_v1
        .type           $__internal_9_$__cuda_sm20_dsqrt_rn_f64_mediumpath_v1,@function
        .size           $__internal_9_$__cuda_sm20_dsqrt_rn_f64_mediumpath_v1,(.L_x_189 - $__internal_9_$__cuda_sm20_dsqrt_rn_f64_mediumpath_v1)
$__internal_9_$__cuda_sm20_dsqrt_rn_f64_mediumpath_v1:
[----:B------:R-:W-:Y:S01]  /*1170*/  ISETP.GE.U32.AND P0, PT, R4, -0x3400000, PT ;  /* 0xfcc000000400780c */ /* 0x000fe20003f06070 */
[----:B------:R-:W-:-:S12]  /*1180*/  IMAD.MOV.U32 R9, RZ, RZ, R15 ;  /* 0x000000ffff097224 */ /* 0x000fd800078e000f */
[----:B------:R-:W-:Y:S05]  /*1190*/  @!P0 BRA `(.L_x_147) ;  /* 0x0000000000208947 */ /* 0x000fea0003800000 */
[----:B------:R-:W-:-:S10]  /*11a0*/  DFMA.RM R6, R6, R8, R10 ;  /* 0x000000080606722b */ /* 0x000fd4000000400a */
[----:B------:R-:W-:-:S05]  /*11b0*/  IADD3 R4, P0, PT, R6, 0x1, RZ ;  /* 0x0000000106047810 */ /* 0x000fca0007f1e0ff */
[----:B------:R-:W-:-:S06]  /*11c0*/  IMAD.X R5, RZ, RZ, R7, P0 ;  /* 0x000000ffff057224 */ /* 0x000fcc00000e0607 */
[----:B------:R-:W-:-:S08]  /*11d0*/  DFMA.RP R2, -R6, R4, R2 ;  /* 0x000000040602722b */ /* 0x000fd00000008102 */
[----:B------:R-:W-:-:S06]  /*11e0*/  DSETP.GT.AND P0, PT, R2, RZ, PT ;  /* 0x000000ff0200722a */ /* 0x000fcc0003f04000 */
[----:B------:R-:W-:Y:S02]  /*11f0*/  FSEL R4, R4, R6, P0 ;  /* 0x0000000604047208 */ /* 0x000fe40000000000 */
[----:B------:R-:W-:Y:S01]  /*1200*/  FSEL R5, R5, R7, P0 ;  /* 0x0000000705057208 */ /* 0x000fe20000000000 */
[----:B------:R-:W-:Y:S06]  /*1210*/  BRA `(.L_x_148) ;  /* 0x0000000000647947 */ /* 0x000fec0003800000 */
.L_x_147:
[----:B------:R-:W-:-:S14]  /*1220*/  DSETP.NE.AND P0, PT, R2, RZ, PT ;  /* 0x000000ff0200722a */ /* 0x000fdc0003f05000 */
[----:B------:R-:W-:Y:S05]  /*1230*/  @!P0 BRA `(.L_x_149) ;  /* 0x0000000000588947 */ /* 0x000fea0003800000 */
[----:B------:R-:W-:-:S13]  /*1240*/  ISETP.GE.AND P0, PT, R3, RZ, PT ;  /* 0x000000ff0300720c */ /* 0x000fda0003f06270 */
[----:B------:R-:W-:Y:S01]  /*1250*/  @!P0 MOV R4, 0x0 ;  /* 0x0000000000048802 */ /* 0x000fe20000000f00 */
[----:B------:R-:W-:Y:S01]  /*1260*/  @!P0 IMAD.MOV.U32 R5, RZ, RZ, -0x80000 ;  /* 0xfff80000ff058424 */ /* 0x000fe200078e00ff */
[----:B------:R-:W-:Y:S06]  /*1270*/  @!P0 BRA `(.L_x_148) ;  /* 0x00000000004c8947 */ /* 0x000fec0003800000 */
[----:B------:R-:W-:-:S13]  /*1280*/  ISETP.GT.AND P0, PT, R3, 0x7fefffff, PT ;  /* 0x7fefffff0300780c */ /* 0x000fda0003f04270 */
[----:B------:R-:W-:Y:S05]  /*1290*/  @P0 BRA `(.L_x_149) ;  /* 0x0000000000400947 */ /* 0x000fea0003800000 */
[----:B------:R-:W-:Y:S01]  /*12a0*/  DMUL R2, R2, 8.11296384146066816958e+31 ;  /* 0x4690000002027828 */ /* 0x000fe20000000000 */
[----:B------:R-:W-:Y:S01]  /*12b0*/  IMAD.MOV.U32 R4, RZ, RZ, RZ ;  /* 0x000000ffff047224 */ /* 0x000fe200078e00ff */
[----:B------:R-:W-:Y:S01]  /*12c0*/  MOV R8, 0x0 ;  /* 0x0000000000087802 */ /* 0x000fe20000000f00 */
[----:B------:R-:W-:-:S03]  /*12d0*/  IMAD.MOV.U32 R9, RZ, RZ, 0x3fd80000 ;  /* 0x3fd80000ff097424 */ /* 0x000fc600078e00ff */
[----:B------:R-:W0:Y:S02]  /*12e0*/  MUFU.RSQ64H R5, R3 ;  /* 0x0000000300057308 */ /* 0x000e240000001c00 */
[----:B0-----:R-:W-:-:S08]  /*12f0*/  DMUL R6, R4, R4 ;  /* 0x0000000404067228 */ /* 0x001fd00000000000 */
[----:B------:R-:W-:-:S08]  /*1300*/  DFMA R6, R2, -R6, 1 ;  /* 0x3ff000000206742b */ /* 0x000fd00000000806 */
[----:B------:R-:W-:Y:S02]  /*1310*/  DFMA R8, R6, R8, 0.5 ;  /* 0x3fe000000608742b */ /* 0x000fe40000000008 */
[----:B------:R-:W-:-:S08]  /*1320*/  DMUL R6, R4, R6 ;  /* 0x0000000604067228 */ /* 0x000fd00000000000 */
[----:B------:R-:W-:-:S08]  /*1330*/  DFMA R6, R8, R6, R4 ;  /* 0x000000060806722b */ /* 0x000fd00000000004 */
[----:B------:R-:W-:Y:S02]  /*1340*/  DMUL R4, R2, R6 ;  /* 0x0000000602047228 */ /* 0x000fe40000000000 */
[----:B------:R-:W-:-:S06]  /*1350*/  VIADD R7, R7, 0xfff00000 ;  /* 0xfff0000007077836 */ /* 0x000fcc0000000000 */
[----:B------:R-:W-:-:S08]  /*1360*/  DFMA R8, R4, -R4, R2 ;  /* 0x800000040408722b */ /* 0x000fd00000000002 */
[----:B------:R-:W-:-:S10]  /*1370*/  DFMA R4, R6, R8, R4 ;  /* 0x000000080604722b */ /* 0x000fd40000000004 */
[----:B------:R-:W-:Y:S01]  /*1380*/  IADD3 R5, PT, PT, R5, -0x3500000, RZ ;  /* 0xfcb0000005057810 */ /* 0x000fe20007ffe0ff */
[----:B------:R-:W-:Y:S06]  /*1390*/  BRA `(.L_x_148) ;  /* 0x0000000000047947 */ /* 0x000fec0003800000 */
.L_x_149:
[----:B------:R-:W-:-:S11]  /*13a0*/  DADD R4, R2, R2 ;  /* 0x0000000002047229 */ /* 0x000fd60000000002 */
.L_x_148:
[----:B------:R-:W-:Y:S01]  /*13b0*/  MOV R2, R0 ;  /* 0x0000000000027202 */ /* 0x000fe20000000f00 */
[----:B------:R-:W-:Y:S02]  /*13c0*/  IMAD.MOV.U32 R3, RZ, RZ, 0x0 ;  /* 0x00000000ff037424 */ /* 0x000fe400078e00ff */
[----:B------:R-:W-:Y:S02]  /*13d0*/  IMAD.MOV.U32 R12, RZ, RZ, R4 ;  /* 0x000000ffff0c7224 */ /* 0x000fe400078e0004 */
[----:B------:R-:W-:Y:S01]  /*13e0*/  IMAD.MOV.U32 R13, RZ, RZ, R5 ;  /* 0x000000ffff0d7224 */ /* 0x000fe200078e0005 */
[----:B------:R-:W-:Y:S06]  /*13f0*/  RET.REL.NODEC R2 `(_Z7_erfinvPdd) ;  /* 0xffffffec02007950 */ /* 0x000fec0003c3ffff */
.L_x_150:
        /* <DEDUP_REMOVED lines=16> */
.L_x_189:


//--------------------- .text._Z8_erfcinvPdd      --------------------------
	.section	.text._Z8_erfcinvPdd,"ax",@progbits
	.align	128
        .global         _Z8_erfcinvPdd
        .type           _Z8_erfcinvPdd,@function
        .size           _Z8_erfcinvPdd,(.L_x_191 - _Z8_erfcinvPdd)
        .other          _Z8_erfcinvPdd,@"STO_CUDA_ENTRY STV_DEFAULT"
_Z8_erfcinvPdd:
.text._Z8_erfcinvPdd:
[----:B------:R-:W-:Y:S08]  /*0000*/  LDC R1, c[0x0][0x37c] ;  /* 0x0000df00ff017b82 */ /* 0x000ff00000000800 */
[----:B------:R-:W0:Y:S01]  /*0010*/  LDC.64 R2, c[0x0][0x388] ;  /* 0x0000e200ff027b82 */ /* 0x000e220000000a00 */
[----:B------:R-:W-:Y:S01]  /*0020*/  UMOV UR4, 0x65aa4e0e ;  /* 0x65aa4e0e00047882 */ /* 0x000fe20000000000 */
[----:B------:R-:W-:Y:S01]  /*0030*/  UMOV UR5, 0x3ffffc0b ;  /* 0x3ffffc0b00057882 */ /* 0x000fe20000000000 */
[----:B------:R-:W-:Y:S01]  /*0040*/  UMOV UR6, 0xad8f904d ;  /* 0xad8f904d00067882 */ /* 0x000fe20000000000 */
[----:B------:R-:W-:Y:S01]  /*0050*/  UMOV UR7, 0x3f4fa4d2 ;  /* 0x3f4fa4d200077882 */ /* 0x000fe20000000000 */
[C---:B0-----:R-:W-:Y:S01]  /*0060*/  DSETP.GTU.AND P0, PT, R2.reuse, UR4, PT ;  /* 0x0000000402007e2a */ /* 0x041fe2000bf0c000 */
        /* <DEDUP_REMOVED lines=131> */
[----:B------:R-:W-:Y:S01]  /*08a0*/  DFMA R2, R6, -R2, R6 ;  /* 0x800000020602722b */ /* 0x000fe20000000006 */
[----:B------:R-:W-:Y:S10]  /*08b0*/  BRA `(.L_x_152) ;  /* 0x00000010008c7947 */ /* 0x000ff40003800000 */
.L_x_151:
[----:B------:R-:W0:Y:S02]  /*08c0*/  LDC.64 R2, c[0x0][0x388] ;  /* 0x0000e200ff027b82 */ /* 0x000e240000000a00 */
[----:B0-----:R-:W-:-:S04]  /*08d0*/  ISETP.GT.AND P0, PT, R3, 0x3fefffff, PT ;  /* 0x3fefffff0300780c */ /* 0x001fc80003f04270 */
        /* <DEDUP_REMOVED lines=134> */
[----:B------:R-:W-:Y:S05]  /*1140*/  CALL.REL.NOINC `($__internal_10_$__cuda_sm20_div_rn_f64_full) ;  /* 0x0000000800747944 */ /* 0x000fea0003c00000 */
[----:B------:R-:W-:Y:S02]  /*1150*/  IMAD.MOV.U32 R2, RZ, RZ, R12 ;  /* 0x000000ffff027224 */ /* 0x000fe400078e000c */
[----:B------:R-:W-:Y:S01]  /*1160*/  IMAD.MOV.U32 R3, RZ, RZ, R13 ;  /* 0x000000ffff037224 */ /* 0x000fe200078e000d */
[----:B------:R-:W-:Y:S06]  /*1170*/  BRA `(.L_x_154) ;  /* 0x0000000800487947 */ /* 0x000fec0003800000 */
.L_x_153:
        /* <DEDUP_REMOVED lines=75> */
.L_x_155:
[----:B------:R-:W-:Y:S01]  /*1630*/  IMAD.MOV.U32 R2, RZ, RZ, 0x0 ;  /* 0x00000000ff027424 */ /* 0x000fe200078e00ff */
[----:B------:R-:W-:Y:S01]  /*1640*/  LOP3.LUT P0, RZ, R5, 0x7fffffff, RZ, 0xc0, !PT ;  /* 0x7fffffff05ff7812 */ /* 0x000fe2000780c0ff */
[----:B------:R-:W-:-:S06]  /*1650*/  IMAD.MOV.U32 R3, RZ, RZ, 0x7ff00000 ;  /* 0x7ff00000ff037424 */ /* 0x000fcc00078e00ff */
[----:B------:R-:W-:-:S10]  /*1660*/  DFMA R2, R4, R2, +INF ;  /* 0x7ff000000402742b */ /* 0x000fd40000000002 */
[----:B------:R-:W-:Y:S02]  /*1670*/  FSEL R4, R2, RZ, P0 ;  /* 0x000000ff02047208 */ /* 0x000fe40000000000 */
[----:B------:R-:W-:-:S07]  /*1680*/  FSEL R5, R3, -QNAN , P0 ;  /* 0xfff0000003057808 */ /* 0x000fce0000000000 */
.L_x_156:
        /* <DEDUP_REMOVED lines=14> */
[----:B------:R-:W-:Y:S05]  /*1770*/  CALL.REL.NOINC `($__internal_11_$__cuda_sm20_drsqrt_f64_slowpath_v2) ;  /* 0x0000000800587944 */ /* 0x000fea0003c00000 */
[----:B------:R-:W-:Y:S02]  /*1780*/  IMAD.MOV.U32 R2, RZ, RZ, R4 ;  /* 0x000000ffff027224 */ /* 0x000fe400078e0004 */
[----:B------:R-:W-:-:S07]  /*1790*/  IMAD.MOV.U32 R3, RZ, RZ, R5 ;  /* 0x000000ffff037224 */ /* 0x000fce00078e0005 */
.L_x_157:
        /* <DEDUP_REMOVED lines=47> */
[----:B------:R-:W-:-:S07]  /*1a90*/  IMAD.MOV.U32 R3, RZ, RZ, R13 ;  /* 0x000000ffff037224 */ /* 0x000fce00078e000d */
.L_x_154:
[----:B------:R-:W0:Y:S01]  /*1aa0*/  LDC R0, c[0x0][0x38c] ;  /* 0x0000e300ff007b82 */ /* 0x000e220000000800 */
[----:B------:R-:W-:Y:S01]  /*1ab0*/  DADD R4, -RZ, -R2 ;  /* 0x00000000ff047229 */ /* 0x000fe20000000902 */
[----:B0-----:R-:W-:-:S09]  /*1ac0*/  ISETP.GT.AND P0, PT, R0, 0x3fefffff, PT ;  /* 0x3fefffff0000780c */ /* 0x001fd20003f04270 */
[----:B------:R-:W-:Y:S02]  /*1ad0*/  FSEL R2, R4, R2, P0 ;  /* 0x0000000204027208 */ /* 0x000fe40000000000 */
[----:B------:R-:W-:-:S07]  /*1ae0*/  FSEL R3, R5, R3, P0 ;  /* 0x0000000305037208 */ /* 0x000fce0000000000 */
.L_x_152:
[----:B------:R-:W0:Y:S02]  /*1af0*/  LDC.64 R4, c[0x0][0x380] ;  /* 0x0000e000ff047b82 */ /* 0x000e240000000a00 */
[----:B0-----:R-:W-:Y:S01]  /*1b00*/  STG.E.64 desc[UR4][R4.64], R2 ;  /* 0x0000000204007986 */ /* 0x001fe2000c101b04 */
[----:B------:R-:W-:Y:S05]  /*1b10*/  EXIT ;  /* 0x000000000000794d */ /* 0x000fea0003800000 */
        .weak           $__internal_10_$__cuda_sm20_div_rn_f64_full
        .type           $__internal_10_$__cuda_sm20_div_rn_f64_full,@function
        .size           $__internal_10_$__cuda_sm20_div_rn_f64_full,($__internal_11_$__cuda_sm20_drsqrt_f64_slowpath_v2 - $__internal_10_$__cuda_sm20_div_rn_f64_full)
$__internal_10_$__cuda_sm20_div_rn_f64_full:
        /* <DEDUP_REMOVED lines=24> */
[----:B------:R-:W-:Y:S01]  /*1ca0*/  LOP3.LUT R15, R5, 0x7ff00000, RZ, 0xc0, !PT ;  /* 0x7ff00000050f7812 */ /* 0x000fe200078ec0ff */
[----:B------:R-:W-:-:S03]  /*1cb0*/  IMAD.MOV.U32 R14, RZ, RZ, RZ ;  /* 0x000000ffff0e7224 */ /* 0x000fc600078e00ff */
[----:B------:R-:W-:-:S04]  /*1cc0*/  ISETP.GE.U32.AND P1, PT, R12, R15, PT ;  /* 0x0000000f0c00720c */ /* 0x000fc80003f26070 */
[----:B------:R-:W-:-:S04]  /*1cd0*/  SEL R15, R13, 0x63400000, !P1 ;  /* 0x634000000d0f7807 */ /* 0x000fc80004800000 */
[----:B------:R-:W-:-:S04]  /*1ce0*/  LOP3.LUT R15, R15, 0x80000000, R7, 0xf8, !PT ;  /* 0x800000000f0f7812 */ /* 0x000fc800078ef807 */
[----:B------:R-:W-:-:S06]  /*1cf0*/  LOP3.LUT R15, R15, 0x100000, RZ, 0xfc, !PT ;  /* 0x001000000f0f7812 */ /* 0x000fcc00078efcff */
[----:B------:R-:W-:-:S10]  /*1d00*/  DFMA R8, R8, 2, -R14 ;  /* 0x400000000808782b */ /* 0x000fd4000000080e */
[----:B------:R-:W-:-:S07]  /*1d10*/  LOP3.LUT R19, R9, 0x7ff00000, RZ, 0xc0, !PT ;  /* 0x7ff0000009137812 */ /* 0x000fce00078ec0ff */
.L_x_158:
        /* <DEDUP_REMOVED lines=36> */
.L_x_159:
        /* <DEDUP_REMOVED lines=16> */
.L_x_162:
[----:B------:R-:W-:Y:S01]  /*2060*/  LOP3.LUT R13, R5, 0x80000, RZ, 0xfc, !PT ;  /* 0x00080000050d7812 */ /* 0x000fe200078efcff */
[----:B------:R-:W-:Y:S01]  /*2070*/  IMAD.MOV.U32 R12, RZ, RZ, R4 ;  /* 0x000000ffff0c7224 */ /* 0x000fe200078e0004 */
[----:B------:R-:W-:Y:S06]  /*2080*/  BRA `(.L_x_160) ;  /* 0x0000000000087947 */ /* 0x000fec0003800000 */
.L_x_161:
[----:B------:R-:W-:Y:S01]  /*2090*/  LOP3.LUT R13, R7, 0x80000, RZ, 0xfc, !PT ;  /* 0x00080000070d7812 */ /* 0x000fe200078efcff */
[----:B------:R-:W-:-:S07]  /*20a0*/  IMAD.MOV.U32 R12, RZ, RZ, R6 ;  /* 0x000000ffff0c7224 */ /* 0x000fce00078e0006 */
.L_x_160:
[----:B------:R-:W-:Y:S02]  /*20b0*/  IMAD.MOV.U32 R2, RZ, RZ, R0 ;  /* 0x000000ffff027224 */ /* 0x000fe400078e0000 */
[----:B------:R-:W-:-:S04]  /*20c0*/  IMAD.MOV.U32 R3, RZ, RZ, 0x0 ;  /* 0x00000000ff037424 */ /* 0x000fc800078e00ff */
[----:B------:R-:W-:Y:S05]  /*20d0*/  RET.REL.NODEC R2 `(_Z8_erfcinvPdd) ;  /* 0xffffffdc02c87950 */ /* 0x000fea0003c3ffff */
        .weak           $__internal_11_$__cuda_sm20_drsqrt_f64_slowpath_v2
        .type           $__internal_11_$__cuda_sm20_drsqrt_f64_slowpath_v2,@function
        .size           $__internal_11_$__cuda_sm20_drsqrt_f64_slowpath_v2,(.L_x_191 - $__internal_11_$__cuda_sm20_drsqrt_f64_slowpath_v2)
$__internal_11_$__cuda_sm20_drsqrt_f64_slowpath_v2:
        /* <DEDUP_REMOVED lines=26> */
.L_x_164:
[----:B------:R-:W-:Y:S01]  /*2280*/  DADD R4, R2, R2 ;  /* 0x0000000002047229 */ /* 0x000fe20000000002 */
[----:B------:R-:W-:Y:S10]  /*2290*/  BRA `(.L_x_165) ;  /* 0x0000000000087947 */ /* 0x000ff40003800000 */
.L_x_163:
[----:B------:R-:W-:Y:S01]  /*22a0*/  LOP3.LUT R5, R4, 0x7ff00000, RZ, 0xfc, !PT ;  /* 0x7ff0000004057812 */ /* 0x000fe200078efcff */
[----:B------:R-:W-:-:S07]  /*22b0*/  IMAD.MOV.U32 R4, RZ, RZ, RZ ;  /* 0x000000ffff047224 */ /* 0x000fce00078e00ff */
.L_x_165:
[----:B------:R-:W-:Y:S02]  /*22c0*/  IMAD.MOV.U32 R2, RZ, RZ, R0 ;  /* 0x000000ffff027224 */ /* 0x000fe400078e0000 */
[----:B------:R-:W-:-:S04]  /*22d0*/  IMAD.MOV.U32 R3, RZ, RZ, 0x0 ;  /* 0x00000000ff037424 */ /* 0x000fc800078e00ff */
[----:B------:R-:W-:Y:S05]  /*22e0*/  RET.REL.NODEC R2 `(_Z8_erfcinvPdd) ;  /* 0xffffffdc02447950 */ /* 0x000fea0003c3ffff */
.L_x_166:
        /* <DEDUP_REMOVED lines=9> */
.L_x_191:


//--------------------- .text._Z11cylBesselI1Pdd  --------------------------
	.section	.text._Z11cylBesselI1Pdd,"ax",@progbits
	.align	128
        .global         _Z11cylBesselI1Pdd
        .type           _Z11cylBesselI1Pdd,@function
        .size           _Z11cylBesselI1Pdd,(.L_x_203 - _Z11cylBesselI1Pdd)
        .other          _Z11cylBesselI1Pdd,@"STO_CUDA_ENTRY STV_DEFAULT"
_Z11cylBesselI1Pdd:
.text._Z11cylBesselI1Pdd:
[----:B------:R-:W-:Y:S08]  /*0000*/  LDC R1, c[0x0][0x37c] ;  /* 0x0000df00ff017b82 */ /* 0x000ff00000000800 */
[----:B------:R-:W0:Y:S01]  /*0010*/  LDC.64 R8, c[0x0][0x388] ;  /* 0x0000e200ff087b82 */ /* 0x000e220000000a00 */
[----:B------:R-:W1:Y:S01]  /*0020*/  LDCU.64 UR4, c[0x0][0x358] ;  /* 0x00006b00ff0477ac */ /* 0x000e620008000a00 */
[----:B0-----:R-:W-:-:S10]  /*0030*/  DADD R12, -RZ, |R8| ;  /* 0x00000000ff0c7229 */ /* 0x001fd40000000508 */
[----:B------:R-:W-:-:S05]  /*0040*/  VIADD R0, R13, 0xbfda0000 ;  /* 0xbfda00000d007836 */ /* 0x000fca0000000000 */
[----:B------:R-:W-:-:S13]  /*0050*/  ISETP.GT.U32.AND P0, PT, R0, 0x799ffff, PT ;  /* 0x0799ffff0000780c */ /* 0x000fda0003f04070 */
[----:B-1----:R-:W-:Y:S05]  /*0060*/  @P0 BRA `(.L_x_167) ;  /* 0x0000000800100947 */ /* 0x002fea0003800000 */
[----:B------:R-:W0:Y:S01]  /*0070*/  MUFU.RCP64H R7, R13 ;  /* 0x0000000d00077308 */ /* 0x000e220000001800 */
[----:B------:R-:W-:Y:S01]  /*0080*/  IMAD.MOV.U32 R6, RZ, RZ, RZ ;  /* 0x000000ffff067224 */ /* 0x000fe200078e00ff */
[----:B------:R-:W-:Y:S01]  /*0090*/  MOV R5, 0x420a9923 ;  /* 0x420a992300057802 */ /* 0x000fe20000000f00 */
[----:B------:R-:W-:Y:S01]  /*00a0*/  IMAD.MOV.U32 R4, RZ, RZ, -0x597efbda ;  /* 0xa6810426ff047424 */ /* 0x000fe200078e00ff */
[----:B------:R-:W-:Y:S01]  /*00b0*/  UMOV UR6, 0xa7e5a092 ;  /* 0xa7e5a09200067882 */ /* 0x000fe20000000000 */
[----:B------:R-:W-:Y:S01]  /*00c0*/  UMOV UR7, 0x41d8729d ;  /* 0x41d8729d00077882 */ /* 0x000fe20000000000 */
[----:B------:R-:W-:Y:S01]  /*00d0*/  IMAD.MOV.U32 R14, RZ, RZ, 0x652b82fe ;  /* 0x652b82feff0e7424 */ /* 0x000fe200078e00ff */
[----:B------:R-:W1:Y:S01]  /*00e0*/  LDC R0, c[0x0][0x38c] ;  /* 0x0000e300ff007b82 */ /* 0x000e620000000800 */
[----:B------:R-:W-:Y:S01]  /*00f0*/  IMAD.MOV.U32 R15, RZ, RZ, 0x3ff71547 ;  /* 0x3ff71547ff0f7424 */ /* 0x000fe200078e00ff */
[----:B------:R-:W2:Y:S01]  /*0100*/  MUFU.RSQ64H R13, R13 ;  /* 0x0000000d000d7308 */ /* 0x000ea20000001c00 */
[----:B------:R-:W-:Y:S01]  /*0110*/  IMAD.MOV.U32 R12, RZ, RZ, RZ ;  /* 0x000000ffff0c7224 */ /* 0x000fe200078e00ff */
[----:B0-----:R-:W-:-:S08]  /*0120*/  DFMA R2, R6, -|R8|, 1 ;  /* 0x3ff000000602742b */ /* 0x001fd00000000c08 */
[----:B------:R-:W-:-:S08]  /*0130*/  DFMA R2, R2, R2, R2 ;  /* 0x000000020202722b */ /* 0x000fd00000000002 */
[----:B------:R-:W-:Y:S02]  /*0140*/  DFMA R6, R6, R2, R6 ;  /* 0x000000020606722b */ /* 0x000fe40000000006 */
[----:B------:R-:W-:-:S06]  /*0150*/  DMUL R2, |R8|, 0.5 ;  /* 0x3fe0000008027828 */ /* 0x000fcc0000000200 */
[----:B------:R-:W-:Y:S01]  /*0160*/  DFMA R4, R6, UR6, -R4 ;  /* 0x0000000606047c2b */ /* 0x000fe20008000804 */
[----:B------:R-:W-:Y:S01]  /*0170*/  UMOV UR6, 0xb3c5ffe0 ;  /* 0xb3c5ffe000067882 */ /* 0x000fe20000000000 */
[----:B------:R-:W-:Y:S02]  /*0180*/  UMOV UR7, 0x42015d3d ;  /* 0x42015d3d00077882 */ /* 0x000fe40000000000 */
[----:B------:R-:W-:-:S04]  /*0190*/  FSETP.GEU.AND P0, PT, |R3|, 4.1917929649353027344, PT ;  /* 0x4086232b0300780b */ /* 0x000fc80003f0e200 */
[----:B------:R-:W-:Y:S01]  /*01a0*/  DFMA R10, R6, R4, UR6 ;  /* 0x00000006060a7e2b */ /* 0x000fe20008000004 */
[----:B------:R-:W-:Y:S01]  /*01b0*/  UMOV UR6, 0x9a3913c1 ;  /* 0x9a3913c100067882 */ /* 0x000fe20000000000 */
[----:B------:R-:W-:Y:S01]  /*01c0*/  DFMA R4, R2, R14, 6.75539944105574400000e+15 ;  /* 0x433800000204742b */ /* 0x000fe2000000000e */
[----:B------:R-:W-:-:S05]  /*01d0*/  UMOV UR7, 0x41e4d2d8 ;  /* 0x41e4d2d800077882 */ /* 0x000fca0000000000 */
[----:B------:R-:W-:Y:S01]  /*01e0*/  DFMA R14, R6, R10, -UR6 ;  /* 0x80000006060e7e2b */ /* 0x000fe2000800000a */
[----:B------:R-:W-:Y:S01]  /*01f0*/  UMOV UR6, 0x9b080398 ;  /* 0x9b08039800067882 */ /* 0x000fe20000000000 */
[----:B------:R-:W-:Y:S01]  /*0200*/  DADD R10, R4, -6.75539944105574400000e+15 ;  /* 0xc3380000040a7429 */ /* 0x000fe20000000000 */
[----:B------:R-:W-:-:S05]  /*0210*/  UMOV UR7, 0x41bdcdff ;  /* 0x41bdcdff00077882 */ /* 0x000fca0000000000 */
[----:B------:R-:W-:Y:S01]  /*0220*/  DFMA R16, R6, R14, UR6 ;  /* 0x0000000606107e2b */ /* 0x000fe2000800000e */
[----:B------:R-:W-:Y:S01]  /*0230*/  UMOV UR6, 0xfefa39ef ;  /* 0xfefa39ef00067882 */ /* 0x000fe20000000000 */
[----:B------:R-:W-:Y:S02]  /*0240*/  UMOV UR7, 0x3fe62e42 ;  /* 0x3fe62e4200077882 */ /* 0x000fe40000000000 */
[----:B------:R-:W-:Y:S01]  /*0250*/  DFMA R14, R10, -UR6, R2 ;  /* 0x800000060a0e7c2b */ /* 0x000fe20008000002 */
[----:B------:R-:W-:Y:S01]  /*0260*/  UMOV UR6, 0x1fb2ff9 ;  /* 0x01fb2ff900067882 */ /* 0x000fe20000000000 */
[----:B------:R-:W-:Y:S02]  /*0270*/  UMOV UR7, 0x418c5f2e ;  /* 0x418c5f2e00077882 */ /* 0x000fe40000000000 */
[----:B------:R-:W-:Y:S01]  /*0280*/  DFMA R16, R6, R16, -UR6 ;  /* 0x8000000606107e2b */ /* 0x000fe20008000010 */
[----:B------:R-:W-:Y:S01]  /*0290*/  UMOV UR6, 0x3b39803f ;  /* 0x3b39803f00067882 */ /* 0x000fe20000000000 */
[----:B------:R-:W-:-:S02]  /*02a0*/  UMOV UR7, 0x3c7abc9e ;  /* 0x3c7abc9e00077882 */ /* 0x000fc40000000000 */
[----:B------:R-:W-:Y:S01]  /*02b0*/  DFMA R10, R10, -UR6, R14 ;  /* 0x800000060a0a7c2b */ /* 0x000fe2000800000e */
[----:B------:R-:W-:Y:S01]  /*02c0*/  UMOV UR6, 0x5fd54150 ;  /* 0x5fd5415000067882 */ /* 0x000fe20000000000 */
[----:B------:R-:W-:Y:S01]  /*02d0*/  UMOV UR7, 0x4152fcfb ;  /* 0x4152fcfb00077882 */ /* 0x000fe20000000000 */
[----:B------:R-:W-:Y:S01]  /*02e0*/  MOV R14, 0xfca213ea ;  /* 0xfca213ea000e7802 */ /* 0x000fe20000000f00 */
        /* <DEDUP_REMOVED lines=43> */
[----:B------:R-:W-:Y:S01]  /*05a0*/  DFMA R18, R6, R16, -UR6 ;  /* 0x8000000606127e2b */ /* 0x000fe20008000010 */
[----:B------:R-:W-:Y:S01]  /*05b0*/  UMOV UR6, 0x55555511 ;  /* 0x5555551100067882 */ /* 0x000fe20000000000 */
[----:B------:R-:W-:Y:S01]  /*05c0*/  UMOV UR7, 0x3fc55555 ;  /* 0x3fc5555500077882 */ /* 0x000fe20000000000 */
[----:B--2---:R-:W-:Y:S02]  /*05d0*/  DMUL R16, R12, R12 ;  /* 0x0000000c0c107228 */ /* 0x004fe40000000000 */
[----:B------:R-:W-:Y:S01]  /*05e0*/  DFMA R14, R10, R14, UR6 ;  /* 0x000000060a0e7e2b */ /* 0x000fe2000800000e */
[----:B------:R-:W-:Y:S01]  /*05f0*/  UMOV UR6, 0xff86494b ;  /* 0xff86494b00067882 */ /* 0x000fe20000000000 */
[----:B------:R-:W-:-:S02]  /*0600*/  UMOV UR7, 0x3fa4f1c4 ;  /* 0x3fa4f1c400077882 */ /* 0x000fc40000000000 */
[----:B------:R-:W-:Y:S01]  /*0610*/  DFMA R18, R6, R18, -UR6 ;  /* 0x8000000606127e2b */ /* 0x000fe20008000012 */
[----:B------:R-:W-:Y:S01]  /*0620*/  UMOV UR6, 0xb ;  /* 0x0000000b00067882 */ /* 0x000fe20000000000 */
[----:B------:R-:W-:Y:S01]  /*0630*/  UMOV UR7, 0x3fe00000 ;  /* 0x3fe0000000077882 */ /* 0x000fe20000000000 */
[----:B------:R-:W-:Y:S02]  /*0640*/  DFMA R16, -R16, |R8|, 1 ;  /* 0x3ff000001010742b */ /* 0x000fe40000000508 */
[----:B------:R-:W-:Y:S01]  /*0650*/  DFMA R14, R10, R14, UR6 ;  /* 0x000000060a0e7e2b */ /* 0x000fe2000800000e */
[----:B------:R-:W-:Y:S01]  /*0660*/  UMOV UR6, 0xe3c7167e ;  /* 0xe3c7167e00067882 */ /* 0x000fe20000000000 */
[----:B------:R-:W-:Y:S01]  /*0670*/  UMOV UR7, 0x3fa7efc0 ;  /* 0x3fa7efc000077882 */ /* 0x000fe20000000000 */
[----:B------:R-:W-:Y:S01]  /*0680*/  MOV R8, 0x0 ;  /* 0x0000000000087802 */ /* 0x000fe20000000f00 */
[----:B------:R-:W-:Y:S01]  /*0690*/  DFMA R18, R6, R18, -UR6 ;  /* 0x8000000606127e2b */ /* 0x000fe20008000012 */
[----:B------:R-:W-:Y:S01]  /*06a0*/  IMAD.MOV.U32 R9, RZ, RZ, 0x3fd80000 ;  /* 0x3fd80000ff097424 */ /* 0x000fe200078e00ff */
[----:B------:R-:W-:Y:S01]  /*06b0*/  UMOV UR6, 0xe6decf48 ;  /* 0xe6decf4800067882 */ /* 0x000fe20000000000 */
[----:B------:R-:W-:Y:S01]  /*06c0*/  UMOV UR7, 0x3fc32633 ;  /* 0x3fc3263300077882 */ /* 0x000fe20000000000 */
[----:B------:R-:W-:-:S03]  /*06d0*/  DFMA R14, R10, R14, 1 ;  /* 0x3ff000000a0e742b */ /* 0x000fc6000000000e */
[----:B------:R-:W-:Y:S02]  /*06e0*/  DFMA R8, R16, R8, 0.5 ;  /* 0x3fe000001008742b */ /* 0x000fe40000000008 */
[----:B------:R-:W-:Y:S02]  /*06f0*/  DMUL R16, R12, R16 ;  /* 0x000000100c107228 */ /* 0x000fe40000000000 */
[----:B------:R-:W-:Y:S01]  /*0700*/  DFMA R18, R6, R18, -UR6 ;  /* 0x8000000606127e2b */ /* 0x000fe20008000012 */
[----:B------:R-:W-:Y:S01]  /*0710*/  UMOV UR6, 0x33d43649 ;  /* 0x33d4364900067882 */ /* 0x000fe20000000000 */
[----:B------:R-:W-:Y:S01]  /*0720*/  UMOV UR7, 0x3fd98845 ;  /* 0x3fd9884500077882 */ /* 0x000fe20000000000 */
[----:B------:R-:W-:-:S03]  /*0730*/  DFMA R14, R10, R14, 1 ;  /* 0x3ff000000a0e742b */ /* 0x000fc6000000000e */
[----:B------:R-:W-:Y:S02]  /*0740*/  DFMA R8, R16, R8, R12 ;  /* 0x000000081008722b */ /* 0x000fe4000000000c */
[----:B------:R-:W-:-:S05]  /*0750*/  DFMA R18, R6, R18, UR6 ;  /* 0x0000000606127e2b */ /* 0x000fca0008000012 */
[----:B------:R-:W-:Y:S01]  /*0760*/  IMAD R7, R4, 0x100000, R15 ;  /* 0x0010000004077824 */ /* 0x000fe200078e020f */
[----:B------:R-:W-:Y:S02]  /*0770*/  MOV R6, R14 ;  /* 0x0000000e00067202 */ /* 0x000fe40000000f00 */
[----:B------:R-:W-:Y:S01]  /*0780*/  DMUL R8, R8, R18 ;  /* 0x0000001208087228 */ /* 0x000fe20000000000 */
[----:B-1----:R-:W-:Y:S10]  /*0790*/  @!P0 BRA `(.L_x_168) ;  /* 0x0000000000348947 */ /* 0x002ff40003800000 */
[----:B------:R-:W-:Y:S01]  /*07a0*/  FSETP.GEU.AND P1, PT, |R3|, 4.2275390625, PT ;  /* 0x408748000300780b */ /* 0x000fe20003f2e200 */
[C---:B------:R-:W-:Y:S02]  /*07b0*/  DADD R6, R2.reuse, +INF ;  /* 0x7ff0000002067429 */ /* 0x040fe40000000000 */
[----:B------:R-:W-:-:S08]  /*07c0*/  DSETP.GEU.AND P0, PT, R2, RZ, PT ;  /* 0x000000ff0200722a */ /* 0x000fd00003f0e000 */
[----:B------:R-:W-:Y:S02]  /*07d0*/  FSEL R6, R6, RZ, P0 ;  /* 0x000000ff06067208 */ /* 0x000fe40000000000 */
[----:B------:R-:W-:Y:S01]  /*07e0*/  FSEL R7, R7, RZ, P0 ;  /* 0x000000ff07077208 */ /* 0x000fe20000000000 */
[----:B------:R-:W-:Y:S06]  /*07f0*/  @P1 BRA `(.L_x_168) ;  /* 0x00000000001c1947 */ /* 0x000fec0003800000 */
[----:B------:R-:W-:Y:S02]  /*0800*/  LEA.HI R2, R4, R4, RZ, 0x1 ;  /* 0x0000000404027211 */ /* 0x000fe400078f08ff */
[----:B------:R-:W-:Y:S02]  /*0810*/  MOV R6, RZ ;  /* 0x000000ff00067202 */ /* 0x000fe40000000f00 */
[----:B------:R-:W-:-:S05]  /*0820*/  SHF.R.S32.HI R3, RZ, 0x1, R2 ;  /* 0x00000001ff037819 */ /* 0x000fca0000011402 */
[----:B------:R-:W-:Y:S02]  /*0830*/  IMAD.IADD R4, R4, 0x1, -R3 ;  /* 0x0000000104047824 */ /* 0x000fe400078e0a03 */
[----:B------:R-:W-:-:S03]  /*0840*/  IMAD R15, R3, 0x100000, R15 ;  /* 0x00100000030f7824 */ /* 0x000fc600078e020f */
[----:B------:R-:W-:-:S06]  /*0850*/  LEA R7, R4, 0x3ff00000, 0x14 ;  /* 0x3ff0000004077811 */ /* 0x000fcc00078ea0ff */
[----:B------:R-:W-:-:S11]  /*0860*/  DMUL R6, R14, R6 ;  /* 0x000000060e067228 */ /* 0x000fd60000000000 */
.L_x_168:
[----:B------:R-:W-:-:S08]  /*0870*/  DMUL R8, R8, R6 ;  /* 0x0000000608087228 */ /* 0x000fd00000000000 */
[----:B------:R-:W-:-:S10]  /*0880*/  DMUL R8, R8, R6 ;  /* 0x0000000608087228 */ /* 0x000fd40000000000 */
[----:B------:R-:W-:Y:S01]  /*0890*/  LOP3.LUT R9, R9, 0x80000000, R0, 0xb8, !PT ;  /* 0x8000000009097812 */ /* 0x000fe200078eb800 */
[----:B------:R-:W-:Y:S06]  /*08a0*/  BRA `(.L_x_169) ;  /* 0x0000000000cc7947 */ /* 0x000fec0003800000 */
.L_x_167:
[C---:B------:R-:W-:Y:S01]  /*08b0*/  DMUL R2, R8.reuse, R8 ;  /* 0x0000000808027228 */ /* 0x040fe20000000000 */
[----:B------:R-:W-:Y:S01]  /*08c0*/  IMAD.MOV.U32 R4, RZ, RZ, -0x3d76e750 ;  /* 0xc28918b0ff047424 */ /* 0x000fe200078e00ff */
[----:B------:R-:W-:Y:S01]  /*08d0*/  MOV R5, 0x38a76b71 ;  /* 0x38a76b7100057802 */ /* 0x000fe20000000f00 */
[----:B------:R-:W-:Y:S01]  /*08e0*/  UMOV UR6, 0xe367973f ;  /* 0xe367973f00067882 */ /* 0x000fe20000000000 */
[----:B------:R-:W-:Y:S01]  /*08f0*/  UMOV UR7, 0x38268d52 ;  /* 0x38268d5200077882 */ /* 0x000fe20000000000 */
[----:B------:R-:W-:-:S03]  /*0900*/  DMUL R6, R8, 0.5 ;  /* 0x3fe0000008067828 */ /* 0x000fc60000000000 */
        /* <DEDUP_REMOVED lines=42> */
[----:B------:R-:W-:-:S08]  /*0bb0*/  DFMA R4, R2, R4, UR6 ;  /* 0x0000000602047e2b */ /* 0x000fd00008000004 */
[----:B------:R-:W-:-:S08]  /*0bc0*/  DMUL R4, R2, R4 ;  /* 0x0000000402047228 */ /* 0x000fd00000000000 */
[----:B------:R-:W-:-:S11]  /*0bd0*/  DFMA R8, R4, R8, R6 ;  /* 0x000000080408722b */ /* 0x000fd60000000006 */
.L_x_169:
[----:B------:R-:W0:Y:S02]  /*0be0*/  LDC.64 R2, c[0x0][0x380] ;  /* 0x0000e000ff027b82 */ /* 0x000e240000000a00 */
[----:B0-----:R-:W-:Y:S01]  /*0bf0*/  STG.E.64 desc[UR4][R2.64], R8 ;  /* 0x0000000802007986 */ /* 0x001fe2000c101b04 */
[----:B------:R-:W-:Y:S05]  /*0c00*/  EXIT ;  /* 0x000000000000794d */ /* 0x000fea0003800000 */
.L_x_170:
        /* <DEDUP_REMOVED lines=15> */
.L_x_203:


//--------------------- .text._Z11cylBesselI0Pdd  --------------------------
	.section	.text._Z11cylBesselI0Pdd,"ax",@progbits
	.align	128
        .global         _Z11cylBesselI0Pdd
        .type           _Z11cylBesselI0Pdd,@function
        .size           _Z11cylBesselI0Pdd,(.L_x_204 - _Z11cylBesselI0Pdd)
        .other          _Z11cylBesselI0Pdd,@"STO_CUDA_ENTRY STV_DEFAULT"
_Z11cylBesselI0Pdd:
.text._Z11cylBesselI0Pdd:
        /* <DEDUP_REMOVED lines=10> */
[----:B------:R-:W-:Y:S01]  /*00a0*/  IMAD.MOV.U32 R4, RZ, RZ, 0x4ff37461 ;  /* 0x4ff37461ff047424 */ /* 0x000fe200078e00ff */
[----:B------:R-:W-:Y:S01]  /*00b0*/  UMOV UR6, 0xfc237b1d ;  /* 0xfc237b1d00067882 */ /* 0x000fe20000000000 */
[----:B------:R-:W-:Y:S01]  /*00c0*/  UMOV UR7, 0x41f2f851 ;  /* 0x41f2f85100077882 */ /* 0x000fe20000000000 */
[----:B------:R-:W-:Y:S02]  /*00d0*/  IMAD.MOV.U32 R14, RZ, RZ, 0x652b82fe ;  /* 0x652b82feff0e7424 */ /* 0x000fe400078e00ff */
[----:B------:R-:W-:Y:S01]  /*00e0*/  IMAD.MOV.U32 R15, RZ, RZ, 0x3ff71547 ;  /* 0x3ff71547ff0f7424 */ /* 0x000fe200078e00ff */
[----:B------:R-:W1:Y:S01]  /*00f0*/  MUFU.RSQ64H R13, R13 ;  /* 0x0000000d000d7308 */ /* 0x000e620000001c00 */
[----:B------:R-:W-:Y:S01]  /*0100*/  IMAD.MOV.U32 R12, RZ, RZ, RZ ;  /* 0x000000ffff0c7224 */ /* 0x000fe200078e00ff */
[----:B0-----:R-:W-:-:S08]  /*0110*/  DFMA R2, R6, -|R8|, 1 ;  /* 0x3ff000000602742b */ /* 0x001fd00000000c08 */
[----:B------:R-:W-:-:S08]  /*0120*/  DFMA R2, R2, R2, R2 ;  /* 0x000000020202722b */ /* 0x000fd00000000002 */
[----:B------:R-:W-:Y:S02]  /*0130*/  DFMA R6, R6, R2, R6 ;  /* 0x000000020606722b */ /* 0x000fe40000000006 */
[----:B------:R-:W-:-:S06]  /*0140*/  DMUL R2, |R8|, 0.5 ;  /* 0x3fe0000008027828 */ /* 0x000fcc0000000200 */
[----:B------:R-:W-:Y:S01]  /*0150*/  DFMA R4, R6, UR6, R4 ;  /* 0x0000000606047c2b */ /* 0x000fe20008000004 */
[----:B------:R-:W-:Y:S01]  /*0160*/  UMOV UR6, 0x7f57f70 ;  /* 0x07f57f7000067882 */ /* 0x000fe20000000000 */
[----:B------:R-:W-:Y:S02]  /*0170*/  UMOV UR7, 0x41fa8a19 ;  /* 0x41fa8a1900077882 */ /* 0x000fe40000000000 */
[----:B------:R-:W-:-:S04]  /*0180*/  FSETP.GEU.AND P0, PT, |R3|, 4.1917929649353027344, PT ;  /* 0x4086232b0300780b */ /* 0x000fc80003f0e200 */
[----:B------:R-:W-:Y:S01]  /*0190*/  DFMA R10, R6, R4, -UR6 ;  /* 0x80000006060a7e2b */ /* 0x000fe20008000004 */
[----:B------:R-:W-:Y:S01]  /*01a0*/  UMOV UR6, 0x52851c22 ;  /* 0x52851c2200067882 */ /* 0x000fe20000000000 */
[----:B------:R-:W-:Y:S01]  /*01b0*/  DFMA R4, R2, R14, 6.75539944105574400000e+15 ;  /* 0x433800000204742b */ /* 0x000fe2000000000e */
[----:B------:R-:W-:-:S05]  /*01c0*/  UMOV UR7, 0x41e10b68 ;  /* 0x41e10b6800077882 */ /* 0x000fca0000000000 */
[----:B------:R-:W-:Y:S01]  /*01d0*/  DFMA R14, R6, R10, UR6 ;  /* 0x00000006060e7e2b */ /* 0x000fe2000800000a */
[----:B------:R-:W-:Y:S01]  /*01e0*/  UMOV UR6, 0x57ccb350 ;  /* 0x57ccb35000067882 */ /* 0x000fe20000000000 */
[----:B------:R-:W-:Y:S01]  /*01f0*/  DADD R10, R4, -6.75539944105574400000e+15 ;  /* 0xc3380000040a7429 */ /* 0x000fe20000000000 */
[----:B------:R-:W-:-:S05]  /*0200*/  UMOV UR7, 0x41b925fc ;  /* 0x41b925fc00077882 */ /* 0x000fca0000000000 */
[----:B------:R-:W-:Y:S01]  /*0210*/  DFMA R16, R6, R14, -UR6 ;  /* 0x8000000606107e2b */ /* 0x000fe2000800000e */
[----:B------:R-:W-:Y:S01]  /*0220*/  UMOV UR6, 0xfefa39ef ;  /* 0xfefa39ef00067882 */ /* 0x000fe20000000000 */
[----:B------:R-:W-:Y:S02]  /*0230*/  UMOV UR7, 0x3fe62e42 ;  /* 0x3fe62e4200077882 */ /* 0x000fe40000000000 */
[----:B------:R-:W-:Y:S01]  /*0240*/  DFMA R14, R10, -UR6, R2 ;  /* 0x800000060a0e7c2b */ /* 0x000fe20008000002 */
[----:B------:R-:W-:Y:S01]  /*0250*/  UMOV UR6, 0xa7176974 ;  /* 0xa717697400067882 */ /* 0x000fe20000000000 */
[----:B------:R-:W-:Y:S02]  /*0260*/  UMOV UR7, 0x41885261 ;  /* 0x4188526100077882 */ /* 0x000fe40000000000 */
[----:B------:R-:W-:Y:S01]  /*0270*/  DFMA R16, R6, R16, UR6 ;  /* 0x0000000606107e2b */ /* 0x000fe20008000010 */
[----:B------:R-:W-:Y:S01]  /*0280*/  UMOV UR6, 0x3b39803f ;  /* 0x3b39803f00067882 */ /* 0x000fe20000000000 */
[----:B------:R-:W-:-:S02]  /*0290*/  UMOV UR7, 0x3c7abc9e ;  /* 0x3c7abc9e00077882 */ /* 0x000fc40000000000 */
[----:B------:R-:W-:Y:S01]  /*02a0*/  DFMA R10, R10, -UR6, R14 ;  /* 0x800000060a0a7c2b */ /* 0x000fe2000800000e */
[----:B------:R-:W-:Y:S01]  /*02b0*/  UMOV UR6, 0x24be44db ;  /* 0x24be44db00067882 */ /* 0x000fe20000000000 */
[----:B------:R-:W-:Y:S01]  /*02c0*/  UMOV UR7, 0x41506bfa ;  /* 0x41506bfa00077882 */ /* 0x000fe20000000000 */
[----:B------:R-:W-:Y:S01]  /*02d0*/  MOV R14, 0xfca213ea ;  /* 0xfca213ea000e7802 */ /* 0x000fe20000000f00 */
[----:B------:R-:W-:Y:S01]  /*02e0*/  IMAD.MOV.U32 R15, RZ, RZ, 0x3e928af3 ;  /* 0x3e928af3ff0f7424 */ /* 0x000fe200078e00ff */
[----:B------:R-:W-:Y:S01]  /*02f0*/  DFMA R16, R6, R16, -UR6 ;  /* 0x8000000606107e2b */ /* 0x000fe20008000010 */
[----:B------:R-:W-:Y:S01]  /*0300*/  UMOV UR6, 0x69ce2bdf ;  /* 0x69ce2bdf00067882 */ /* 0x000fe20000000000 */
[----:B------:R-:W-:-:S03]  /*0310*/  UMOV UR7, 0x3e5ade15 ;  /* 0x3e5ade1500077882 */ /* 0x000fc60000000000 */
[----:B------:R-:W-:Y:S01]  /*0320*/  DFMA R14, R10, UR6, R14 ;  /* 0x000000060a0e7c2b */ /* 0x000fe2000800000e */
        /* <DEDUP_REMOVED lines=40> */
[----:B------:R-:W-:Y:S01]  /*05b0*/  UMOV UR7, 0x3fc55555 ;  /* 0x3fc5555500077882 */ /* 0x000fe20000000000 */
[----:B-1----:R-:W-:Y:S02]  /*05c0*/  DMUL R16, R12, R12 ;  /* 0x0000000c0c107228 */ /* 0x002fe40000000000 */
[----:B------:R-:W-:Y:S01]  /*05d0*/  DFMA R14, R10, R14, UR6 ;  /* 0x000000060a0e7e2b */ /* 0x000fe2000800000e */
[----:B------:R-:W-:Y:S01]  /*05e0*/  UMOV UR6, 0x90561e71 ;  /* 0x90561e7100067882 */ /* 0x000fe20000000000 */
[----:B------:R-:W-:-:S02]  /*05f0*/  UMOV UR7, 0x3f9debaa ;  /* 0x3f9debaa00077882 */ /* 0x000fc40000000000 */
[----:B------:R-:W-:Y:S01]  /*0600*/  DFMA R18, R6, R18, UR6 ;  /* 0x0000000606127e2b */ /* 0x000fe20008000012 */
[----:B------:R-:W-:Y:S01]  /*0610*/  UMOV UR6, 0xb ;  /* 0x0000000b00067882 */ /* 0x000fe20000000000 */
[----:B------:R-:W-:Y:S01]  /*0620*/  UMOV UR7, 0x3fe00000 ;  /* 0x3fe0000000077882 */ /* 0x000fe20000000000 */
[----:B------:R-:W-:Y:S02]  /*0630*/  DFMA R16, -R16, |R8|, 1 ;  /* 0x3ff000001010742b */ /* 0x000fe40000000508 */
[----:B------:R-:W-:Y:S01]  /*0640*/  DFMA R14, R10, R14, UR6 ;  /* 0x000000060a0e7e2b */ /* 0x000fe2000800000e */
[----:B------:R-:W-:Y:S01]  /*0650*/  UMOV UR6, 0xdfd23f70 ;  /* 0xdfd23f7000067882 */ /* 0x000fe20000000000 */
[----:B------:R-:W-:Y:S01]  /*0660*/  UMOV UR7, 0x3f9cb94d ;  /* 0x3f9cb94d00077882 */ /* 0x000fe20000000000 */
[----:B------:R-:W-:Y:S01]  /*0670*/  MOV R8, 0x0 ;  /* 0x0000000000087802 */ /* 0x000fe20000000f00 */
[----:B------:R-:W-:Y:S01]  /*0680*/  DFMA R18, R6, R18, UR6 ;  /* 0x0000000606127e2b */ /* 0x000fe20008000012 */
[----:B------:R-:W-:Y:S01]  /*0690*/  IMAD.MOV.U32 R9, RZ, RZ, 0x3fd80000 ;  /* 0x3fd80000ff097424 */ /* 0x000fe200078e00ff */
[----:B------:R-:W-:Y:S01]  /*06a0*/  UMOV UR6, 0x33d30179 ;  /* 0x33d3017900067882 */ /* 0x000fe20000000000 */
[----:B------:R-:W-:Y:S01]  /*06b0*/  UMOV UR7, 0x3fa98845 ;  /* 0x3fa9884500077882 */ /* 0x000fe20000000000 */
[----:B------:R-:W-:-:S03]  /*06c0*/  DFMA R14, R10, R14, 1 ;  /* 0x3ff000000a0e742b */ /* 0x000fc6000000000e */
[----:B------:R-:W-:Y:S02]  /*06d0*/  DFMA R8, R16, R8, 0.5 ;  /* 0x3fe000001008742b */ /* 0x000fe40000000008 */
[----:B------:R-:W-:Y:S02]  /*06e0*/  DMUL R16, R12, R16 ;  /* 0x000000100c107228 */ /* 0x000fe40000000000 */
[----:B------:R-:W-:Y:S01]  /*06f0*/  DFMA R18, R6, R18, UR6 ;  /* 0x0000000606127e2b */ /* 0x000fe20008000012 */
        /* <DEDUP_REMOVED lines=8> */
[----:B------:R-:W-:Y:S10]  /*0780*/  @!P0 BRA `(.L_x_172) ;  /* 0x0000000000348947 */ /* 0x000ff40003800000 */
        /* <DEDUP_REMOVED lines=13> */
.L_x_172:
[----:B------:R-:W-:-:S08]  /*0860*/  DMUL R8, R8, R6 ;  /* 0x0000000608087228 */ /* 0x000fd00000000000 */
[----:B------:R-:W-:Y:S01]  /*0870*/  DMUL R8, R8, R6 ;  /* 0x0000000608087228 */ /* 0x000fe20000000000 */
[----:B------:R-:W-:Y:S10]  /*0880*/  BRA `(.L_x_173) ;  /* 0x0000000000c87947 */ /* 0x000ff40003800000 */
.L_x_171:
[----:B------:R-:W-:Y:S01]  /*0890*/  DMUL R8, R8, R8 ;  /* 0x0000000808087228 */ /* 0x000fe20000000000 */
[----:B------:R-:W-:Y:S01]  /*08a0*/  IMAD.MOV.U32 R2, RZ, RZ, 0x50ab516f ;  /* 0x50ab516fff027424 */ /* 0x000fe200078e00ff */
[----:B------:R-:W-:Y:S01]  /*08b0*/  MOV R3, 0x3858c41d ;  /* 0x3858c41d00037802 */ /* 0x000fe20000000f00 */
[----:B------:R-:W-:Y:S01]  /*08c0*/  UMOV UR6, 0x92957da6 ;  /* 0x92957da600067882 */ /* 0x000fe20000000000 */
[----:B------:R-:W-:-:S04]  /*08d0*/  UMOV UR7, 0x37d4d7f5 ;  /* 0x37d4d7f500077882 */ /* 0x000fc80000000000 */
        /* <DEDUP_REMOVED lines=43> */
[----:B------:R-:W-:-:S08]  /*0b90*/  DFMA R2, R8, R2, 0.25 ;  /* 0x3fd000000802742b */ /* 0x000fd00000000002 */
[----:B------:R-:W-:-:S11]  /*0ba0*/  DFMA R8, R8, R2, 1 ;  /* 0x3ff000000808742b */ /* 0x000fd60000000002 */
.L_x_173:
[----:B------:R-:W0:Y:S02]  /*0bb0*/  LDC.64 R2, c[0x0][0x380] ;  /* 0x0000e000ff027b82 */ /* 0x000e240000000a00 */
[----:B0-----:R-:W-:Y:S01]  /*0bc0*/  STG.E.64 desc[UR4][R2.64], R8 ;  /* 0x0000000802007986 */ /* 0x001fe2000c101b04 */
[----:B------:R-:W-:Y:S05]  /*0bd0*/  EXIT ;  /* 0x000000000000794d */ /* 0x000fea0003800000 */
.L_x_174:
        /* <DEDUP_REMOVED lines=10> */
.L_x_204:


//--------------------- .text._Z15double2bfloat16Pfd --------------------------
	.section	.text._Z15double2bfloat16Pfd,"ax",@progbits
	.align	128
        .global         _Z15double2bfloat16Pfd
        .type           _Z15double2bfloat16Pfd,@function
        .size           _Z15double2bfloat16Pfd,(.L_x_205 - _Z15double2bfloat16Pfd)
        .other          _Z15double2bfloat16Pfd,@"STO_CUDA_ENTRY STV_DEFAULT"
_Z15double2bfloat16Pfd:
.text._Z15double2bfloat16Pfd:
[----:B------:R-:W-:Y:S01]  /*0000*/  LDC R1, c[0x0][0x37c] ;  /* 0x0000df00ff017b82 */ /* 0x000fe20000000800 */
[----:B------:R-:W0:Y:S07]  /*0010*/  LDCU.64 UR4, c[0x0][0x388] ;  /* 0x00007100ff0477ac */ /* 0x000e2e0008000a00 */
[----:B------:R-:W1:Y:S01]  /*0020*/  LDC.64 R2, c[0x0][0x380] ;  /* 0x0000e000ff027b82 */ /* 0x000e620000000a00 */
[----:B0-----:R-:W0:Y:S01]  /*0030*/  F2F.BF16.F64 R0, UR4 ;  /* 0x0000000400007d10 */ /* 0x001e220008302000 */
[----:B------:R-:W1:Y:S01]  /*0040*/  LDCU.64 UR4, c[0x0][0x358] ;  /* 0x00006b00ff0477ac */ /* 0x000e620008000a00 */
[----:B0-----:R-:W-:-:S05]  /*0050*/  SHF.L.U32 R5, R0, 0x10, RZ ;  /* 0x0000001000057819 */ /* 0x001fca00000006ff */
[----:B-1----:R-:W-:Y:S01]  /*0060*/  STG.E desc[UR4][R2.64], R5 ;  /* 0x0000000502007986 */ /* 0x002fe2000c101904 */
[----:B------:R-:W-:Y:S05]  /*0070*/  EXIT ;  /* 0x000000000000794d */ /* 0x000fea0003800000 */
.L_x_175:
        /* <DEDUP_REMOVED lines=16> */
.L_x_205:


//--------------------- .nv.global.init           --------------------------
	.section	.nv.global.init,"aw",@progbits
	.align	16
.nv.global.init:
	.type		__cudart_sin_cos_coeffs,@object
	.size		__cudart_sin_cos_coeffs,(__cudart_i2opi_d - __cudart_sin_cos_coeffs)
__cudart_sin_cos_coeffs:
        /*0000*/ 	.byte	0x46, 0xd2, 0xb0, 0x2c, 0xf1, 0xe5, 0x5a, 0xbe, 0x92, 0xe3, 0xac, 0x69, 0xe3, 0x1d, 0xc7, 0x3e
        /*0010*/ 	.byte	0xa1, 0x62, 0xdb, 0x19, 0xa0, 0x01, 0x2a, 0xbf, 0x18, 0x08, 0x11, 0x11, 0x11, 0x11, 0x81, 0x3f
        /*0020*/ 	.byte	0x54, 0x55, 0x55, 0x55, 0x55, 0x55, 0xc5, 0xbf, 0x00, 0x00, 0x00, 0x00, 0x00, 0x00, 0x00, 0x00
        /*0030*/ 	.byte	0x00, 0x00, 0x00, 0x00, 0x00, 0x00, 0x00, 0x00, 0x64, 0x81, 0xfd, 0x20, 0x83, 0xff, 0xa8, 0xbd
        /*0040*/ 	.byte	0x28, 0x85, 0xef, 0xc1, 0xa7, 0xee, 0x21, 0x3e, 0xd9, 0xe6, 0x06, 0x8e, 0x4f, 0x7e, 0x92, 0xbe
        /*0050*/ 	.byte	0xe9, 0xbc, 0xdd, 0x19, 0xa0, 0x01, 0xfa, 0x3e, 0x47, 0x5d, 0xc1, 0x16, 0x6c, 0xc1, 0x56, 0xbf
        /*0060*/ 	.byte	0x51, 0x55, 0x55, 0x55, 0x55, 0x55, 0xa5, 0x3f, 0x00, 0x00, 0x00, 0x00, 0x00, 0x00, 0xe0, 0xbf
        /*0070*/ 	.byte	0x00, 0x00, 0x00, 0x00, 0x00, 0x00, 0xf0, 0x3f, 0x00, 0x00, 0x00, 0x00, 0x00, 0x00, 0x00, 0x00
	.type		__cudart_i2opi_d,@object
	.size		__cudart_i2opi_d,(.L_0 - __cudart_i2opi_d)
__cudart_i2opi_d:
        /* <DEDUP_REMOVED lines=9> */
.L_0:


//--------------------- .nv.shared.reserved.0     --------------------------
	.section	.nv.shared.reserved.0,"aw",@nobits
	.weak		__nv_reservedSMEM_offset_0_alias
	.size		__nv_reservedSMEM_offset_0_alias, 0, 64
	.other		__nv_reservedSMEM_offset_0_alias,@"STO_CUDA_RESERVED_SHARED STV_DEFAULT"
__nv_reservedSMEM_offset_0_alias:
	.zero		0
	.zero		64


//--------------------- .nv.constant0._Z3_y1Pdd   --------------------------
	.section	.nv.constant0._Z3_y1Pdd,"a",@progbits
	.sectionflags	@""
	.align	4
.nv.constant0._Z3_y1Pdd:
	.zero		912


//--------------------- .nv.constant0._Z3_y0Pdd   --------------------------
	.section	.nv.constant0._Z3_y0Pdd,"a",@progbits
	.sectionflags	@""
	.align	4
.nv.constant0._Z3_y0Pdd:
	.zero		912


//--------------------- .nv.constant0._Z6_rnormPdiPKd --------------------------
	.section	.nv.constant0._Z6_rnormPdiPKd,"a",@progbits
	.sectionflags	@""
	.align	4
.nv.constant0._Z6_rnormPdiPKd:
	.zero		920


//--------------------- .nv.constant0._Z11_normcdfinvPdd --------------------------
	.section	.nv.constant0._Z11_normcdfinvPdd,"a",@progbits
	.sectionflags	@""
	.align	4
.nv.constant0._Z11_normcdfinvPdd:
	.zero		912


//--------------------- .nv.constant0._Z8_normcdfPdd --------------------------
	.section	.nv.constant0._Z8_normcdfPdd,"a",@progbits
	.sectionflags	@""
	.align	4
.nv.constant0._Z8_normcdfPdd:
	.zero		912


//--------------------- .nv.constant0._Z5_normPdiPKd --------------------------
	.section	.nv.constant0._Z5_normPdiPKd,"a",@progbits
	.sectionflags	@""
	.align	4
.nv.constant0._Z5_normPdiPKd:
	.zero		920


//--------------------- .nv.constant0._Z11setVecValuePdd --------------------------
	.section	.nv.constant0._Z11setVecValuePdd,"a",@progbits
	.sectionflags	@""
	.align	4
.nv.constant0._Z11setVecValuePdd:
	.zero		912


//--------------------- .nv.constant0._Z3_j1Pdd   --------------------------
	.section	.nv.constant0._Z3_j1Pdd,"a",@progbits
	.sectionflags	@""
	.align	4
.nv.constant0._Z3_j1Pdd:
	.zero		912


//--------------------- .nv.constant0._Z3_j0Pdd   --------------------------
	.section	.nv.constant0._Z3_j0Pdd,"a",@progbits
	.sectionflags	@""
	.align	4
.nv.constant0._Z3_j0Pdd:
	.zero		912


//--------------------- .nv.constant0._Z7_erfinvPdd --------------------------
	.section	.nv.constant0._Z7_erfinvPdd,"a",@progbits
	.sectionflags	@""
	.align	4
.nv.constant0._Z7_erfinvPdd:
	.zero		912


//--------------------- .nv.constant0._Z8_erfcinvPdd --------------------------
	.section	.nv.constant0._Z8_erfcinvPdd,"a",@progbits
	.sectionflags	@""
	.align	4
.nv.constant0._Z8_erfcinvPdd:
	.zero		912


//--------------------- .nv.constant0._Z11cylBesselI1Pdd --------------------------
	.section	.nv.constant0._Z11cylBesselI1Pdd,"a",@progbits
	.sectionflags	@""
	.align	4
.nv.constant0._Z11cylBesselI1Pdd:
	.zero		912


//--------------------- .nv.constant0._Z11cylBesselI0Pdd --------------------------
	.section	.nv.constant0._Z11cylBesselI0Pdd,"a",@progbits
	.sectionflags	@""
	.align	4
.nv.constant0._Z11cylBesselI0Pdd:
	.zero		912


//--------------------- .nv.constant0._Z15double2bfloat16Pfd --------------------------
	.section	.nv.constant0._Z15double2bfloat16Pfd,"a",@progbits
	.sectionflags	@""
	.align	4
.nv.constant0._Z15double2bfloat16Pfd:
	.zero		912


//--------------------- SYMBOLS --------------------------

	.type		.nv.reservedSmem.offset0,@object
	.size		.nv.reservedSmem.offset0,0x4
